//
// Generated by NVIDIA NVVM Compiler
//
// Compiler Build ID: CL-36424714
// Cuda compilation tools, release 13.0, V13.0.88
// Based on NVVM 20.0.0
//

.version 9.0
.target sm_100
.address_size 64

	// .globl	_Z6parityPjPf
// _ZZN3cub18CUB_300001_SM_10006detail6reduce28DeviceReduceSingleTileKernelINS2_10policy_hubIfjN4cuda3std3__44plusIfEEE10Policy1000EN6thrust24THRUST_300001_SM_1000_NS6detail15normal_iteratorINSD_10device_ptrIfEEEEPfjS9_ffNS7_10__identityEEEvT0_T1_T2_T3_T4_T6_E12temp_storage has been demoted
// _ZZN3cub18CUB_300001_SM_10006detail6reduce18DeviceReduceKernelINS2_10policy_hubIfjN4cuda3std3__44plusIfEEE10Policy1000EN6thrust24THRUST_300001_SM_1000_NS6detail15normal_iteratorINSD_10device_ptrIfEEEEjS9_fNS7_10__identityEEEvT0_PT3_T1_NS0_13GridEvenShareISN_EET2_T4_E12temp_storage has been demoted
// _ZZN3cub18CUB_300001_SM_10006detail6reduce28DeviceReduceSingleTileKernelINS2_10policy_hubIfjN4cuda3std3__44plusIfEEE10Policy1000EPfSC_iS9_ffNS7_10__identityEEEvT0_T1_T2_T3_T4_T6_E12temp_storage has been demoted
// _ZZN3cub18CUB_300001_SM_10006detail6reduce28DeviceReduceSingleTileKernelINS2_10policy_hubIfyN4cuda3std3__44plusIfEEE10Policy1000EN6thrust24THRUST_300001_SM_1000_NS6detail15normal_iteratorINSD_10device_ptrIfEEEEPfyS9_ffNS7_10__identityEEEvT0_T1_T2_T3_T4_T6_E12temp_storage has been demoted
// _ZZN3cub18CUB_300001_SM_10006detail6reduce18DeviceReduceKernelINS2_10policy_hubIfyN4cuda3std3__44plusIfEEE10Policy1000EN6thrust24THRUST_300001_SM_1000_NS6detail15normal_iteratorINSD_10device_ptrIfEEEEyS9_fNS7_10__identityEEEvT0_PT3_T1_NS0_13GridEvenShareISN_EET2_T4_E12temp_storage has been demoted
// _ZZN3cub18CUB_300001_SM_10006detail6reduce28DeviceReduceSingleTileKernelINS2_10policy_hubIfyN4cuda3std3__44plusIfEEE10Policy1000EPfSC_iS9_ffNS7_10__identityEEEvT0_T1_T2_T3_T4_T6_E12temp_storage has been demoted
.global .align 1 .b8 _ZN34_INTERNAL_653c4c44_4_k_cu_8e410d544cuda3std3__45__cpo5beginE[1];
.global .align 1 .b8 _ZN34_INTERNAL_653c4c44_4_k_cu_8e410d544cuda3std3__45__cpo3endE[1];
.global .align 1 .b8 _ZN34_INTERNAL_653c4c44_4_k_cu_8e410d544cuda3std3__45__cpo6cbeginE[1];
.global .align 1 .b8 _ZN34_INTERNAL_653c4c44_4_k_cu_8e410d544cuda3std3__45__cpo4cendE[1];
.global .align 1 .b8 _ZN34_INTERNAL_653c4c44_4_k_cu_8e410d544cuda3std3__45__cpo6rbeginE[1];
.global .align 1 .b8 _ZN34_INTERNAL_653c4c44_4_k_cu_8e410d544cuda3std3__45__cpo4rendE[1];
.global .align 1 .b8 _ZN34_INTERNAL_653c4c44_4_k_cu_8e410d544cuda3std3__45__cpo7crbeginE[1];
.global .align 1 .b8 _ZN34_INTERNAL_653c4c44_4_k_cu_8e410d544cuda3std3__45__cpo5crendE[1];
.global .align 1 .b8 _ZN34_INTERNAL_653c4c44_4_k_cu_8e410d544cuda3std3__436_GLOBAL__N__653c4c44_4_k_cu_8e410d546ignoreE[1];
.global .align 1 .b8 _ZN34_INTERNAL_653c4c44_4_k_cu_8e410d544cuda3std3__419piecewise_constructE[1];
.global .align 1 .b8 _ZN34_INTERNAL_653c4c44_4_k_cu_8e410d544cuda3std3__48in_placeE[1];
.global .align 1 .b8 _ZN34_INTERNAL_653c4c44_4_k_cu_8e410d544cuda3std3__420unreachable_sentinelE[1];
.global .align 1 .b8 _ZN34_INTERNAL_653c4c44_4_k_cu_8e410d544cuda3std3__47nulloptE[1];
.global .align 1 .b8 _ZN34_INTERNAL_653c4c44_4_k_cu_8e410d544cuda3std3__48unexpectE[1];
.global .align 1 .b8 _ZN34_INTERNAL_653c4c44_4_k_cu_8e410d544cuda3std6ranges3__45__cpo4swapE[1];
.global .align 1 .b8 _ZN34_INTERNAL_653c4c44_4_k_cu_8e410d544cuda3std6ranges3__45__cpo9iter_moveE[1];
.global .align 1 .b8 _ZN34_INTERNAL_653c4c44_4_k_cu_8e410d544cuda3std6ranges3__45__cpo5beginE[1];
.global .align 1 .b8 _ZN34_INTERNAL_653c4c44_4_k_cu_8e410d544cuda3std6ranges3__45__cpo3endE[1];
.global .align 1 .b8 _ZN34_INTERNAL_653c4c44_4_k_cu_8e410d544cuda3std6ranges3__45__cpo6cbeginE[1];
.global .align 1 .b8 _ZN34_INTERNAL_653c4c44_4_k_cu_8e410d544cuda3std6ranges3__45__cpo4cendE[1];
.global .align 1 .b8 _ZN34_INTERNAL_653c4c44_4_k_cu_8e410d544cuda3std6ranges3__45__cpo7advanceE[1];
.global .align 1 .b8 _ZN34_INTERNAL_653c4c44_4_k_cu_8e410d544cuda3std6ranges3__45__cpo9iter_swapE[1];
.global .align 1 .b8 _ZN34_INTERNAL_653c4c44_4_k_cu_8e410d544cuda3std6ranges3__45__cpo4nextE[1];
.global .align 1 .b8 _ZN34_INTERNAL_653c4c44_4_k_cu_8e410d544cuda3std6ranges3__45__cpo4prevE[1];
.global .align 1 .b8 _ZN34_INTERNAL_653c4c44_4_k_cu_8e410d544cuda3std6ranges3__45__cpo4dataE[1];
.global .align 1 .b8 _ZN34_INTERNAL_653c4c44_4_k_cu_8e410d544cuda3std6ranges3__45__cpo5cdataE[1];
.global .align 1 .b8 _ZN34_INTERNAL_653c4c44_4_k_cu_8e410d544cuda3std6ranges3__45__cpo4sizeE[1];
.global .align 1 .b8 _ZN34_INTERNAL_653c4c44_4_k_cu_8e410d544cuda3std6ranges3__45__cpo5ssizeE[1];
.global .align 1 .b8 _ZN34_INTERNAL_653c4c44_4_k_cu_8e410d544cuda3std6ranges3__45__cpo8distanceE[1];
.global .align 1 .b8 _ZN34_INTERNAL_653c4c44_4_k_cu_8e410d546thrust24THRUST_300001_SM_1000_NS8cuda_cub3parE[1];
.global .align 1 .b8 _ZN34_INTERNAL_653c4c44_4_k_cu_8e410d546thrust24THRUST_300001_SM_1000_NS8cuda_cub10par_nosyncE[1];
.global .align 1 .b8 _ZN34_INTERNAL_653c4c44_4_k_cu_8e410d546thrust24THRUST_300001_SM_1000_NS6system6detail10sequential3seqE[1];
.global .align 1 .b8 _ZN34_INTERNAL_653c4c44_4_k_cu_8e410d546thrust24THRUST_300001_SM_1000_NS12placeholders2_1E[1];
.global .align 1 .b8 _ZN34_INTERNAL_653c4c44_4_k_cu_8e410d546thrust24THRUST_300001_SM_1000_NS12placeholders2_2E[1];
.global .align 1 .b8 _ZN34_INTERNAL_653c4c44_4_k_cu_8e410d546thrust24THRUST_300001_SM_1000_NS12placeholders2_3E[1];
.global .align 1 .b8 _ZN34_INTERNAL_653c4c44_4_k_cu_8e410d546thrust24THRUST_300001_SM_1000_NS12placeholders2_4E[1];
.global .align 1 .b8 _ZN34_INTERNAL_653c4c44_4_k_cu_8e410d546thrust24THRUST_300001_SM_1000_NS12placeholders2_5E[1];
.global .align 1 .b8 _ZN34_INTERNAL_653c4c44_4_k_cu_8e410d546thrust24THRUST_300001_SM_1000_NS12placeholders2_6E[1];
.global .align 1 .b8 _ZN34_INTERNAL_653c4c44_4_k_cu_8e410d546thrust24THRUST_300001_SM_1000_NS12placeholders2_7E[1];
.global .align 1 .b8 _ZN34_INTERNAL_653c4c44_4_k_cu_8e410d546thrust24THRUST_300001_SM_1000_NS12placeholders2_8E[1];
.global .align 1 .b8 _ZN34_INTERNAL_653c4c44_4_k_cu_8e410d546thrust24THRUST_300001_SM_1000_NS12placeholders2_9E[1];
.global .align 1 .b8 _ZN34_INTERNAL_653c4c44_4_k_cu_8e410d546thrust24THRUST_300001_SM_1000_NS12placeholders3_10E[1];
.global .align 1 .b8 _ZN34_INTERNAL_653c4c44_4_k_cu_8e410d546thrust24THRUST_300001_SM_1000_NS3seqE[1];

.visible .entry _Z6parityPjPf(
	.param .u64 .ptr .align 1 _Z6parityPjPf_param_0,
	.param .u64 .ptr .align 1 _Z6parityPjPf_param_1
)
{
	.reg .b32 	%r<12>;
	.reg .b32 	%f<2>;
	.reg .b64 	%rd<8>;

	ld.param.u64 	%rd1, [_Z6parityPjPf_param_0];
	ld.param.u64 	%rd2, [_Z6parityPjPf_param_1];
	cvta.to.global.u64 	%rd3, %rd2;
	cvta.to.global.u64 	%rd4, %rd1;
	mov.u32 	%r1, %ntid.x;
	mov.u32 	%r2, %ctaid.x;
	mov.u32 	%r3, %tid.x;
	mov.u32 	%r4, %ctaid.y;
	mov.u32 	%r5, %ntid.y;
	mov.u32 	%r6, %tid.y;
	add.s32 	%r7, %r2, %r6;
	mad.lo.s32 	%r8, %r4, %r5, %r7;
	mad.lo.s32 	%r9, %r8, %r1, %r3;
	mul.wide.s32 	%rd5, %r9, 4;
	add.s64 	%rd6, %rd4, %rd5;
	ld.global.u32 	%r10, [%rd6];
	and.b32  	%r11, %r10, 1;
	cvt.rn.f32.u32 	%f1, %r11;
	add.s64 	%rd7, %rd3, %rd5;
	st.global.f32 	[%rd7], %f1;
	ret;

}
	// .globl	_ZN3cub18CUB_300001_SM_10006detail11EmptyKernelIvEEvv
.visible .entry _ZN3cub18CUB_300001_SM_10006detail11EmptyKernelIvEEvv()
{


	ret;

}
	// .globl	_ZN3cub18CUB_300001_SM_10006detail8for_each13static_kernelINS2_12policy_hub_t12policy_500_tEmN6thrust24THRUST_300001_SM_1000_NS8cuda_cub20__uninitialized_fill7functorINS7_10device_ptrIfEEfEEEEvT0_T1_
.visible .entry _ZN3cub18CUB_300001_SM_10006detail8for_each13static_kernelINS2_12policy_hub_t12policy_500_tEmN6thrust24THRUST_300001_SM_1000_NS8cuda_cub20__uninitialized_fill7functorINS7_10device_ptrIfEEfEEEEvT0_T1_(
	.param .u64 _ZN3cub18CUB_300001_SM_10006detail8for_each13static_kernelINS2_12policy_hub_t12policy_500_tEmN6thrust24THRUST_300001_SM_1000_NS8cuda_cub20__uninitialized_fill7functorINS7_10device_ptrIfEEfEEEEvT0_T1__param_0,
	.param .align 8 .b8 _ZN3cub18CUB_300001_SM_10006detail8for_each13static_kernelINS2_12policy_hub_t12policy_500_tEmN6thrust24THRUST_300001_SM_1000_NS8cuda_cub20__uninitialized_fill7functorINS7_10device_ptrIfEEfEEEEvT0_T1__param_1[16]
)
.maxntid 256
{
	.reg .pred 	%p<4>;
	.reg .b16 	%rs<5>;
	.reg .b32 	%r<10>;
	.reg .b32 	%f<3>;
	.reg .b64 	%rd<16>;

	ld.param.f32 	%f2, [_ZN3cub18CUB_300001_SM_10006detail8for_each13static_kernelINS2_12policy_hub_t12policy_500_tEmN6thrust24THRUST_300001_SM_1000_NS8cuda_cub20__uninitialized_fill7functorINS7_10device_ptrIfEEfEEEEvT0_T1__param_1+8];
	ld.param.u64 	%rd4, [_ZN3cub18CUB_300001_SM_10006detail8for_each13static_kernelINS2_12policy_hub_t12policy_500_tEmN6thrust24THRUST_300001_SM_1000_NS8cuda_cub20__uninitialized_fill7functorINS7_10device_ptrIfEEfEEEEvT0_T1__param_1];
	ld.param.u64 	%rd5, [_ZN3cub18CUB_300001_SM_10006detail8for_each13static_kernelINS2_12policy_hub_t12policy_500_tEmN6thrust24THRUST_300001_SM_1000_NS8cuda_cub20__uninitialized_fill7functorINS7_10device_ptrIfEEfEEEEvT0_T1__param_0];
	mov.u32 	%r7, %ctaid.x;
	mul.wide.u32 	%rd1, %r7, 512;
	sub.s64 	%rd2, %rd5, %rd1;
	setp.lt.u64 	%p1, %rd2, 512;
	@%p1 bra 	$L__BB2_2;
	mov.u32 	%r9, %tid.x;
	cvta.to.global.u64 	%rd11, %rd4;
	cvt.u64.u32 	%rd12, %r9;
	add.s64 	%rd13, %rd1, %rd12;
	shl.b64 	%rd14, %rd13, 2;
	add.s64 	%rd15, %rd11, %rd14;
	st.global.f32 	[%rd15], %f2;
	st.global.f32 	[%rd15+1024], %f2;
	bra.uni 	$L__BB2_6;
$L__BB2_2:
	cvta.to.global.u64 	%rd6, %rd4;
	mov.u32 	%r1, %tid.x;
	cvt.u64.u32 	%rd7, %r1;
	setp.le.u64 	%p2, %rd2, %rd7;
	add.s64 	%rd8, %rd1, %rd7;
	shl.b64 	%rd9, %rd8, 2;
	add.s64 	%rd3, %rd6, %rd9;
	@%p2 bra 	$L__BB2_4;
	st.global.f32 	[%rd3], %f2;
$L__BB2_4:
	add.s32 	%r8, %r1, 256;
	cvt.u64.u32 	%rd10, %r8;
	setp.le.u64 	%p3, %rd2, %rd10;
	@%p3 bra 	$L__BB2_6;
	st.global.f32 	[%rd3+1024], %f2;
$L__BB2_6:
	ret;

}
	// .globl	_ZN3cub18CUB_300001_SM_10006detail6reduce28DeviceReduceSingleTileKernelINS2_10policy_hubIfjN4cuda3std3__44plusIfEEE10Policy1000EN6thrust24THRUST_300001_SM_1000_NS6detail15normal_iteratorINSD_10device_ptrIfEEEEPfjS9_ffNS7_10__identityEEEvT0_T1_T2_T3_T4_T6_
.visible .entry _ZN3cub18CUB_300001_SM_10006detail6reduce28DeviceReduceSingleTileKernelINS2_10policy_hubIfjN4cuda3std3__44plusIfEEE10Policy1000EN6thrust24THRUST_300001_SM_1000_NS6detail15normal_iteratorINSD_10device_ptrIfEEEEPfjS9_ffNS7_10__identityEEEvT0_T1_T2_T3_T4_T6_(
	.param .align 8 .b8 _ZN3cub18CUB_300001_SM_10006detail6reduce28DeviceReduceSingleTileKernelINS2_10policy_hubIfjN4cuda3std3__44plusIfEEE10Policy1000EN6thrust24THRUST_300001_SM_1000_NS6detail15normal_iteratorINSD_10device_ptrIfEEEEPfjS9_ffNS7_10__identityEEEvT0_T1_T2_T3_T4_T6__param_0[8],
	.param .u64 .ptr .align 1 _ZN3cub18CUB_300001_SM_10006detail6reduce28DeviceReduceSingleTileKernelINS2_10policy_hubIfjN4cuda3std3__44plusIfEEE10Policy1000EN6thrust24THRUST_300001_SM_1000_NS6detail15normal_iteratorINSD_10device_ptrIfEEEEPfjS9_ffNS7_10__identityEEEvT0_T1_T2_T3_T4_T6__param_1,
	.param .u32 _ZN3cub18CUB_300001_SM_10006detail6reduce28DeviceReduceSingleTileKernelINS2_10policy_hubIfjN4cuda3std3__44plusIfEEE10Policy1000EN6thrust24THRUST_300001_SM_1000_NS6detail15normal_iteratorINSD_10device_ptrIfEEEEPfjS9_ffNS7_10__identityEEEvT0_T1_T2_T3_T4_T6__param_2,
	.param .align 1 .b8 _ZN3cub18CUB_300001_SM_10006detail6reduce28DeviceReduceSingleTileKernelINS2_10policy_hubIfjN4cuda3std3__44plusIfEEE10Policy1000EN6thrust24THRUST_300001_SM_1000_NS6detail15normal_iteratorINSD_10device_ptrIfEEEEPfjS9_ffNS7_10__identityEEEvT0_T1_T2_T3_T4_T6__param_3[1],
	.param .f32 _ZN3cub18CUB_300001_SM_10006detail6reduce28DeviceReduceSingleTileKernelINS2_10policy_hubIfjN4cuda3std3__44plusIfEEE10Policy1000EN6thrust24THRUST_300001_SM_1000_NS6detail15normal_iteratorINSD_10device_ptrIfEEEEPfjS9_ffNS7_10__identityEEEvT0_T1_T2_T3_T4_T6__param_4,
	.param .align 1 .b8 _ZN3cub18CUB_300001_SM_10006detail6reduce28DeviceReduceSingleTileKernelINS2_10policy_hubIfjN4cuda3std3__44plusIfEEE10Policy1000EN6thrust24THRUST_300001_SM_1000_NS6detail15normal_iteratorINSD_10device_ptrIfEEEEPfjS9_ffNS7_10__identityEEEvT0_T1_T2_T3_T4_T6__param_5[1]
)
.maxntid 512
.minnctapersm 1
{
	.reg .pred 	%p<67>;
	.reg .b32 	%r<211>;
	.reg .b32 	%f<384>;
	.reg .b64 	%rd<84>;
	// demoted variable
	.shared .align 4 .b8 _ZZN3cub18CUB_300001_SM_10006detail6reduce28DeviceReduceSingleTileKernelINS2_10policy_hubIfjN4cuda3std3__44plusIfEEE10Policy1000EN6thrust24THRUST_300001_SM_1000_NS6detail15normal_iteratorINSD_10device_ptrIfEEEEPfjS9_ffNS7_10__identityEEEvT0_T1_T2_T3_T4_T6_E12temp_storage[84];
	ld.param.u64 	%rd9, [_ZN3cub18CUB_300001_SM_10006detail6reduce28DeviceReduceSingleTileKernelINS2_10policy_hubIfjN4cuda3std3__44plusIfEEE10Policy1000EN6thrust24THRUST_300001_SM_1000_NS6detail15normal_iteratorINSD_10device_ptrIfEEEEPfjS9_ffNS7_10__identityEEEvT0_T1_T2_T3_T4_T6__param_0];
	ld.param.u64 	%rd10, [_ZN3cub18CUB_300001_SM_10006detail6reduce28DeviceReduceSingleTileKernelINS2_10policy_hubIfjN4cuda3std3__44plusIfEEE10Policy1000EN6thrust24THRUST_300001_SM_1000_NS6detail15normal_iteratorINSD_10device_ptrIfEEEEPfjS9_ffNS7_10__identityEEEvT0_T1_T2_T3_T4_T6__param_1];
	ld.param.u32 	%r51, [_ZN3cub18CUB_300001_SM_10006detail6reduce28DeviceReduceSingleTileKernelINS2_10policy_hubIfjN4cuda3std3__44plusIfEEE10Policy1000EN6thrust24THRUST_300001_SM_1000_NS6detail15normal_iteratorINSD_10device_ptrIfEEEEPfjS9_ffNS7_10__identityEEEvT0_T1_T2_T3_T4_T6__param_2];
	ld.param.f32 	%f42, [_ZN3cub18CUB_300001_SM_10006detail6reduce28DeviceReduceSingleTileKernelINS2_10policy_hubIfjN4cuda3std3__44plusIfEEE10Policy1000EN6thrust24THRUST_300001_SM_1000_NS6detail15normal_iteratorINSD_10device_ptrIfEEEEPfjS9_ffNS7_10__identityEEEvT0_T1_T2_T3_T4_T6__param_4];
	cvta.to.global.u64 	%rd1, %rd10;
	setp.ne.s32 	%p1, %r51, 0;
	@%p1 bra 	$L__BB3_3;
	mov.u32 	%r193, %tid.x;
	setp.ne.s32 	%p66, %r193, 0;
	@%p66 bra 	$L__BB3_52;
	st.global.f32 	[%rd1], %f42;
	bra.uni 	$L__BB3_52;
$L__BB3_3:
	cvta.to.global.u64 	%rd2, %rd9;
	setp.gt.u32 	%p2, %r51, 8191;
	@%p2 bra 	$L__BB3_28;
	mov.u32 	%r1, %tid.x;
	setp.ge.u32 	%p24, %r1, %r51;
	mov.f32 	%f371, 0f00000000;
	mov.u32 	%r197, %r1;
	@%p24 bra 	$L__BB3_6;
	mul.wide.u32 	%rd73, %r1, 4;
	add.s64 	%rd74, %rd2, %rd73;
	ld.global.f32 	%f371, [%rd74];
	add.s32 	%r197, %r1, 512;
$L__BB3_6:
	setp.ge.u32 	%p25, %r197, %r51;
	@%p25 bra 	$L__BB3_19;
	not.b32 	%r120, %r197;
	add.s32 	%r121, %r51, %r120;
	shr.u32 	%r122, %r121, 9;
	add.s32 	%r4, %r122, 1;
	and.b32  	%r5, %r4, 15;
	setp.lt.u32 	%p26, %r121, 7680;
	@%p26 bra 	$L__BB3_10;
	and.b32  	%r123, %r4, 16777200;
	neg.s32 	%r195, %r123;
	mul.wide.u32 	%rd75, %r197, 4;
	add.s64 	%rd76, %rd75, %rd2;
	add.s64 	%rd82, %rd76, 16384;
$L__BB3_9:
	.pragma "nounroll";
	ld.global.f32 	%f205, [%rd82+-16384];
	add.f32 	%f206, %f371, %f205;
	ld.global.f32 	%f207, [%rd82+-14336];
	add.f32 	%f208, %f206, %f207;
	ld.global.f32 	%f209, [%rd82+-12288];
	add.f32 	%f210, %f208, %f209;
	ld.global.f32 	%f211, [%rd82+-10240];
	add.f32 	%f212, %f210, %f211;
	ld.global.f32 	%f213, [%rd82+-8192];
	add.f32 	%f214, %f212, %f213;
	ld.global.f32 	%f215, [%rd82+-6144];
	add.f32 	%f216, %f214, %f215;
	ld.global.f32 	%f217, [%rd82+-4096];
	add.f32 	%f218, %f216, %f217;
	ld.global.f32 	%f219, [%rd82+-2048];
	add.f32 	%f220, %f218, %f219;
	ld.global.f32 	%f221, [%rd82];
	add.f32 	%f222, %f220, %f221;
	ld.global.f32 	%f223, [%rd82+2048];
	add.f32 	%f224, %f222, %f223;
	ld.global.f32 	%f225, [%rd82+4096];
	add.f32 	%f226, %f224, %f225;
	ld.global.f32 	%f227, [%rd82+6144];
	add.f32 	%f228, %f226, %f227;
	ld.global.f32 	%f229, [%rd82+8192];
	add.f32 	%f230, %f228, %f229;
	ld.global.f32 	%f231, [%rd82+10240];
	add.f32 	%f232, %f230, %f231;
	ld.global.f32 	%f233, [%rd82+12288];
	add.f32 	%f234, %f232, %f233;
	ld.global.f32 	%f235, [%rd82+14336];
	add.f32 	%f371, %f234, %f235;
	add.s32 	%r197, %r197, 8192;
	add.s32 	%r195, %r195, 16;
	add.s64 	%rd82, %rd82, 32768;
	setp.ne.s32 	%p27, %r195, 0;
	@%p27 bra 	$L__BB3_9;
$L__BB3_10:
	setp.eq.s32 	%p28, %r5, 0;
	@%p28 bra 	$L__BB3_19;
	and.b32  	%r12, %r4, 7;
	setp.lt.u32 	%p29, %r5, 8;
	@%p29 bra 	$L__BB3_13;
	mul.wide.u32 	%rd77, %r197, 4;
	add.s64 	%rd78, %rd2, %rd77;
	ld.global.f32 	%f237, [%rd78];
	add.f32 	%f238, %f371, %f237;
	ld.global.f32 	%f239, [%rd78+2048];
	add.f32 	%f240, %f238, %f239;
	ld.global.f32 	%f241, [%rd78+4096];
	add.f32 	%f242, %f240, %f241;
	ld.global.f32 	%f243, [%rd78+6144];
	add.f32 	%f244, %f242, %f243;
	ld.global.f32 	%f245, [%rd78+8192];
	add.f32 	%f246, %f244, %f245;
	ld.global.f32 	%f247, [%rd78+10240];
	add.f32 	%f248, %f246, %f247;
	ld.global.f32 	%f249, [%rd78+12288];
	add.f32 	%f250, %f248, %f249;
	ld.global.f32 	%f251, [%rd78+14336];
	add.f32 	%f371, %f250, %f251;
	add.s32 	%r197, %r197, 4096;
$L__BB3_13:
	setp.eq.s32 	%p30, %r12, 0;
	@%p30 bra 	$L__BB3_19;
	and.b32  	%r15, %r4, 3;
	setp.lt.u32 	%p31, %r12, 4;
	@%p31 bra 	$L__BB3_16;
	mul.wide.u32 	%rd79, %r197, 4;
	add.s64 	%rd80, %rd2, %rd79;
	ld.global.f32 	%f253, [%rd80];
	add.f32 	%f254, %f371, %f253;
	ld.global.f32 	%f255, [%rd80+2048];
	add.f32 	%f256, %f254, %f255;
	ld.global.f32 	%f257, [%rd80+4096];
	add.f32 	%f258, %f256, %f257;
	ld.global.f32 	%f259, [%rd80+6144];
	add.f32 	%f371, %f258, %f259;
	add.s32 	%r197, %r197, 2048;
$L__BB3_16:
	setp.eq.s32 	%p32, %r15, 0;
	@%p32 bra 	$L__BB3_19;
	mul.wide.u32 	%rd81, %r197, 4;
	add.s64 	%rd83, %rd2, %rd81;
	neg.s32 	%r200, %r15;
$L__BB3_18:
	.pragma "nounroll";
	ld.global.f32 	%f260, [%rd83];
	add.f32 	%f371, %f371, %f260;
	add.s64 	%rd83, %rd83, 2048;
	add.s32 	%r200, %r200, 1;
	setp.ne.s32 	%p33, %r200, 0;
	@%p33 bra 	$L__BB3_18;
$L__BB3_19:
	setp.lt.u32 	%p34, %r51, 512;
	@%p34 bra 	$L__BB3_24;
	// begin inline asm
	mov.u32 %r162, %laneid;
	// end inline asm
	mov.b32 	%r164, %f371;
	mov.b32 	%r165, 1;
	mov.b32 	%r186, 31;
	mov.b32 	%r187, -1;
	// begin inline asm
	shfl.sync.down.b32 %r163, %r164, %r165, %r186, %r187;
	// end inline asm
	setp.gt.s32 	%p58, %r162, 30;
	mov.b32 	%f319, %r163;
	add.f32 	%f320, %f371, %f319;
	selp.f32 	%f321, %f371, %f320, %p58;
	mov.b32 	%r169, %f321;
	mov.b32 	%r170, 2;
	// begin inline asm
	shfl.sync.down.b32 %r168, %r169, %r170, %r186, %r187;
	// end inline asm
	setp.gt.s32 	%p59, %r162, 29;
	mov.b32 	%f322, %r168;
	add.f32 	%f323, %f321, %f322;
	selp.f32 	%f324, %f321, %f323, %p59;
	mov.b32 	%r174, %f324;
	mov.b32 	%r175, 4;
	// begin inline asm
	shfl.sync.down.b32 %r173, %r174, %r175, %r186, %r187;
	// end inline asm
	setp.gt.s32 	%p60, %r162, 27;
	mov.b32 	%f325, %r173;
	add.f32 	%f326, %f324, %f325;
	selp.f32 	%f327, %f324, %f326, %p60;
	mov.b32 	%r179, %f327;
	mov.b32 	%r180, 8;
	// begin inline asm
	shfl.sync.down.b32 %r178, %r179, %r180, %r186, %r187;
	// end inline asm
	setp.gt.s32 	%p61, %r162, 23;
	mov.b32 	%f328, %r178;
	add.f32 	%f329, %f327, %f328;
	selp.f32 	%f330, %f327, %f329, %p61;
	mov.b32 	%r184, %f330;
	mov.b32 	%r185, 16;
	// begin inline asm
	shfl.sync.down.b32 %r183, %r184, %r185, %r186, %r187;
	// end inline asm
	setp.gt.s32 	%p62, %r162, 15;
	mov.b32 	%f331, %r183;
	add.f32 	%f16, %f330, %f331;
	selp.f32 	%f383, %f330, %f16, %p62;
	setp.ne.s32 	%p63, %r162, 0;
	@%p63 bra 	$L__BB3_22;
	shr.u32 	%r188, %r1, 3;
	and.b32  	%r189, %r188, 124;
	mov.u32 	%r190, _ZZN3cub18CUB_300001_SM_10006detail6reduce28DeviceReduceSingleTileKernelINS2_10policy_hubIfjN4cuda3std3__44plusIfEEE10Policy1000EN6thrust24THRUST_300001_SM_1000_NS6detail15normal_iteratorINSD_10device_ptrIfEEEEPfjS9_ffNS7_10__identityEEEvT0_T1_T2_T3_T4_T6_E12temp_storage;
	add.s32 	%r191, %r190, %r189;
	st.shared.f32 	[%r191+16], %f16;
$L__BB3_22:
	bar.sync 	0;
	setp.ne.s32 	%p64, %r1, 0;
	@%p64 bra 	$L__BB3_50;
	ld.shared.f32 	%f332, [_ZZN3cub18CUB_300001_SM_10006detail6reduce28DeviceReduceSingleTileKernelINS2_10policy_hubIfjN4cuda3std3__44plusIfEEE10Policy1000EN6thrust24THRUST_300001_SM_1000_NS6detail15normal_iteratorINSD_10device_ptrIfEEEEPfjS9_ffNS7_10__identityEEEvT0_T1_T2_T3_T4_T6_E12temp_storage+20];
	add.f32 	%f333, %f383, %f332;
	ld.shared.f32 	%f334, [_ZZN3cub18CUB_300001_SM_10006detail6reduce28DeviceReduceSingleTileKernelINS2_10policy_hubIfjN4cuda3std3__44plusIfEEE10Policy1000EN6thrust24THRUST_300001_SM_1000_NS6detail15normal_iteratorINSD_10device_ptrIfEEEEPfjS9_ffNS7_10__identityEEEvT0_T1_T2_T3_T4_T6_E12temp_storage+24];
	add.f32 	%f335, %f333, %f334;
	ld.shared.f32 	%f336, [_ZZN3cub18CUB_300001_SM_10006detail6reduce28DeviceReduceSingleTileKernelINS2_10policy_hubIfjN4cuda3std3__44plusIfEEE10Policy1000EN6thrust24THRUST_300001_SM_1000_NS6detail15normal_iteratorINSD_10device_ptrIfEEEEPfjS9_ffNS7_10__identityEEEvT0_T1_T2_T3_T4_T6_E12temp_storage+28];
	add.f32 	%f337, %f335, %f336;
	ld.shared.f32 	%f338, [_ZZN3cub18CUB_300001_SM_10006detail6reduce28DeviceReduceSingleTileKernelINS2_10policy_hubIfjN4cuda3std3__44plusIfEEE10Policy1000EN6thrust24THRUST_300001_SM_1000_NS6detail15normal_iteratorINSD_10device_ptrIfEEEEPfjS9_ffNS7_10__identityEEEvT0_T1_T2_T3_T4_T6_E12temp_storage+32];
	add.f32 	%f339, %f337, %f338;
	ld.shared.f32 	%f340, [_ZZN3cub18CUB_300001_SM_10006detail6reduce28DeviceReduceSingleTileKernelINS2_10policy_hubIfjN4cuda3std3__44plusIfEEE10Policy1000EN6thrust24THRUST_300001_SM_1000_NS6detail15normal_iteratorINSD_10device_ptrIfEEEEPfjS9_ffNS7_10__identityEEEvT0_T1_T2_T3_T4_T6_E12temp_storage+36];
	add.f32 	%f341, %f339, %f340;
	ld.shared.f32 	%f342, [_ZZN3cub18CUB_300001_SM_10006detail6reduce28DeviceReduceSingleTileKernelINS2_10policy_hubIfjN4cuda3std3__44plusIfEEE10Policy1000EN6thrust24THRUST_300001_SM_1000_NS6detail15normal_iteratorINSD_10device_ptrIfEEEEPfjS9_ffNS7_10__identityEEEvT0_T1_T2_T3_T4_T6_E12temp_storage+40];
	add.f32 	%f343, %f341, %f342;
	ld.shared.f32 	%f344, [_ZZN3cub18CUB_300001_SM_10006detail6reduce28DeviceReduceSingleTileKernelINS2_10policy_hubIfjN4cuda3std3__44plusIfEEE10Policy1000EN6thrust24THRUST_300001_SM_1000_NS6detail15normal_iteratorINSD_10device_ptrIfEEEEPfjS9_ffNS7_10__identityEEEvT0_T1_T2_T3_T4_T6_E12temp_storage+44];
	add.f32 	%f345, %f343, %f344;
	ld.shared.f32 	%f346, [_ZZN3cub18CUB_300001_SM_10006detail6reduce28DeviceReduceSingleTileKernelINS2_10policy_hubIfjN4cuda3std3__44plusIfEEE10Policy1000EN6thrust24THRUST_300001_SM_1000_NS6detail15normal_iteratorINSD_10device_ptrIfEEEEPfjS9_ffNS7_10__identityEEEvT0_T1_T2_T3_T4_T6_E12temp_storage+48];
	add.f32 	%f347, %f345, %f346;
	ld.shared.f32 	%f348, [_ZZN3cub18CUB_300001_SM_10006detail6reduce28DeviceReduceSingleTileKernelINS2_10policy_hubIfjN4cuda3std3__44plusIfEEE10Policy1000EN6thrust24THRUST_300001_SM_1000_NS6detail15normal_iteratorINSD_10device_ptrIfEEEEPfjS9_ffNS7_10__identityEEEvT0_T1_T2_T3_T4_T6_E12temp_storage+52];
	add.f32 	%f349, %f347, %f348;
	ld.shared.f32 	%f350, [_ZZN3cub18CUB_300001_SM_10006detail6reduce28DeviceReduceSingleTileKernelINS2_10policy_hubIfjN4cuda3std3__44plusIfEEE10Policy1000EN6thrust24THRUST_300001_SM_1000_NS6detail15normal_iteratorINSD_10device_ptrIfEEEEPfjS9_ffNS7_10__identityEEEvT0_T1_T2_T3_T4_T6_E12temp_storage+56];
	add.f32 	%f351, %f349, %f350;
	ld.shared.f32 	%f352, [_ZZN3cub18CUB_300001_SM_10006detail6reduce28DeviceReduceSingleTileKernelINS2_10policy_hubIfjN4cuda3std3__44plusIfEEE10Policy1000EN6thrust24THRUST_300001_SM_1000_NS6detail15normal_iteratorINSD_10device_ptrIfEEEEPfjS9_ffNS7_10__identityEEEvT0_T1_T2_T3_T4_T6_E12temp_storage+60];
	add.f32 	%f353, %f351, %f352;
	ld.shared.f32 	%f354, [_ZZN3cub18CUB_300001_SM_10006detail6reduce28DeviceReduceSingleTileKernelINS2_10policy_hubIfjN4cuda3std3__44plusIfEEE10Policy1000EN6thrust24THRUST_300001_SM_1000_NS6detail15normal_iteratorINSD_10device_ptrIfEEEEPfjS9_ffNS7_10__identityEEEvT0_T1_T2_T3_T4_T6_E12temp_storage+64];
	add.f32 	%f355, %f353, %f354;
	ld.shared.f32 	%f356, [_ZZN3cub18CUB_300001_SM_10006detail6reduce28DeviceReduceSingleTileKernelINS2_10policy_hubIfjN4cuda3std3__44plusIfEEE10Policy1000EN6thrust24THRUST_300001_SM_1000_NS6detail15normal_iteratorINSD_10device_ptrIfEEEEPfjS9_ffNS7_10__identityEEEvT0_T1_T2_T3_T4_T6_E12temp_storage+68];
	add.f32 	%f357, %f355, %f356;
	ld.shared.f32 	%f358, [_ZZN3cub18CUB_300001_SM_10006detail6reduce28DeviceReduceSingleTileKernelINS2_10policy_hubIfjN4cuda3std3__44plusIfEEE10Policy1000EN6thrust24THRUST_300001_SM_1000_NS6detail15normal_iteratorINSD_10device_ptrIfEEEEPfjS9_ffNS7_10__identityEEEvT0_T1_T2_T3_T4_T6_E12temp_storage+72];
	add.f32 	%f359, %f357, %f358;
	ld.shared.f32 	%f360, [_ZZN3cub18CUB_300001_SM_10006detail6reduce28DeviceReduceSingleTileKernelINS2_10policy_hubIfjN4cuda3std3__44plusIfEEE10Policy1000EN6thrust24THRUST_300001_SM_1000_NS6detail15normal_iteratorINSD_10device_ptrIfEEEEPfjS9_ffNS7_10__identityEEEvT0_T1_T2_T3_T4_T6_E12temp_storage+76];
	add.f32 	%f383, %f359, %f360;
	bra.uni 	$L__BB3_50;
$L__BB3_24:
	// begin inline asm
	mov.u32 %r124, %laneid;
	// end inline asm
	and.b32  	%r150, %r1, 992;
	add.s32 	%r151, %r150, 32;
	setp.gt.u32 	%p35, %r151, %r51;
	not.b32 	%r152, %r150;
	add.s32 	%r153, %r51, %r152;
	selp.b32 	%r148, %r153, 31, %p35;
	mov.b32 	%r126, %f371;
	mov.b32 	%r127, 1;
	mov.b32 	%r149, -1;
	// begin inline asm
	shfl.sync.down.b32 %r125, %r126, %r127, %r148, %r149;
	// end inline asm
	setp.lt.s32 	%p36, %r124, %r148;
	mov.b32 	%f261, %r125;
	add.f32 	%f262, %f371, %f261;
	selp.f32 	%f263, %f262, %f371, %p36;
	mov.b32 	%r131, %f263;
	mov.b32 	%r132, 2;
	// begin inline asm
	shfl.sync.down.b32 %r130, %r131, %r132, %r148, %r149;
	// end inline asm
	add.s32 	%r154, %r124, 2;
	setp.gt.s32 	%p37, %r154, %r148;
	mov.b32 	%f264, %r130;
	add.f32 	%f265, %f263, %f264;
	selp.f32 	%f266, %f263, %f265, %p37;
	mov.b32 	%r136, %f266;
	mov.b32 	%r137, 4;
	// begin inline asm
	shfl.sync.down.b32 %r135, %r136, %r137, %r148, %r149;
	// end inline asm
	add.s32 	%r155, %r124, 4;
	setp.gt.s32 	%p38, %r155, %r148;
	mov.b32 	%f267, %r135;
	add.f32 	%f268, %f266, %f267;
	selp.f32 	%f269, %f266, %f268, %p38;
	mov.b32 	%r141, %f269;
	mov.b32 	%r142, 8;
	// begin inline asm
	shfl.sync.down.b32 %r140, %r141, %r142, %r148, %r149;
	// end inline asm
	add.s32 	%r156, %r124, 8;
	setp.gt.s32 	%p39, %r156, %r148;
	mov.b32 	%f270, %r140;
	add.f32 	%f271, %f269, %f270;
	selp.f32 	%f272, %f269, %f271, %p39;
	mov.b32 	%r146, %f272;
	mov.b32 	%r147, 16;
	// begin inline asm
	shfl.sync.down.b32 %r145, %r146, %r147, %r148, %r149;
	// end inline asm
	add.s32 	%r157, %r124, 16;
	setp.gt.s32 	%p40, %r157, %r148;
	mov.b32 	%f273, %r145;
	add.f32 	%f274, %f272, %f273;
	selp.f32 	%f383, %f272, %f274, %p40;
	setp.ne.s32 	%p41, %r124, 0;
	@%p41 bra 	$L__BB3_26;
	shr.u32 	%r158, %r1, 3;
	and.b32  	%r159, %r158, 124;
	mov.u32 	%r160, _ZZN3cub18CUB_300001_SM_10006detail6reduce28DeviceReduceSingleTileKernelINS2_10policy_hubIfjN4cuda3std3__44plusIfEEE10Policy1000EN6thrust24THRUST_300001_SM_1000_NS6detail15normal_iteratorINSD_10device_ptrIfEEEEPfjS9_ffNS7_10__identityEEEvT0_T1_T2_T3_T4_T6_E12temp_storage;
	add.s32 	%r161, %r160, %r159;
	st.shared.f32 	[%r161+16], %f383;
$L__BB3_26:
	bar.sync 	0;
	setp.ne.s32 	%p42, %r1, 0;
	@%p42 bra 	$L__BB3_50;
	setp.gt.u32 	%p43, %r51, 32;
	ld.shared.f32 	%f275, [_ZZN3cub18CUB_300001_SM_10006detail6reduce28DeviceReduceSingleTileKernelINS2_10policy_hubIfjN4cuda3std3__44plusIfEEE10Policy1000EN6thrust24THRUST_300001_SM_1000_NS6detail15normal_iteratorINSD_10device_ptrIfEEEEPfjS9_ffNS7_10__identityEEEvT0_T1_T2_T3_T4_T6_E12temp_storage+20];
	add.f32 	%f276, %f383, %f275;
	selp.f32 	%f277, %f276, %f383, %p43;
	setp.gt.u32 	%p44, %r51, 64;
	ld.shared.f32 	%f278, [_ZZN3cub18CUB_300001_SM_10006detail6reduce28DeviceReduceSingleTileKernelINS2_10policy_hubIfjN4cuda3std3__44plusIfEEE10Policy1000EN6thrust24THRUST_300001_SM_1000_NS6detail15normal_iteratorINSD_10device_ptrIfEEEEPfjS9_ffNS7_10__identityEEEvT0_T1_T2_T3_T4_T6_E12temp_storage+24];
	add.f32 	%f279, %f278, %f277;
	selp.f32 	%f280, %f279, %f277, %p44;
	setp.gt.u32 	%p45, %r51, 96;
	ld.shared.f32 	%f281, [_ZZN3cub18CUB_300001_SM_10006detail6reduce28DeviceReduceSingleTileKernelINS2_10policy_hubIfjN4cuda3std3__44plusIfEEE10Policy1000EN6thrust24THRUST_300001_SM_1000_NS6detail15normal_iteratorINSD_10device_ptrIfEEEEPfjS9_ffNS7_10__identityEEEvT0_T1_T2_T3_T4_T6_E12temp_storage+28];
	add.f32 	%f282, %f281, %f280;
	selp.f32 	%f283, %f282, %f280, %p45;
	setp.gt.u32 	%p46, %r51, 128;
	ld.shared.f32 	%f284, [_ZZN3cub18CUB_300001_SM_10006detail6reduce28DeviceReduceSingleTileKernelINS2_10policy_hubIfjN4cuda3std3__44plusIfEEE10Policy1000EN6thrust24THRUST_300001_SM_1000_NS6detail15normal_iteratorINSD_10device_ptrIfEEEEPfjS9_ffNS7_10__identityEEEvT0_T1_T2_T3_T4_T6_E12temp_storage+32];
	add.f32 	%f285, %f284, %f283;
	selp.f32 	%f286, %f285, %f283, %p46;
	setp.gt.u32 	%p47, %r51, 160;
	ld.shared.f32 	%f287, [_ZZN3cub18CUB_300001_SM_10006detail6reduce28DeviceReduceSingleTileKernelINS2_10policy_hubIfjN4cuda3std3__44plusIfEEE10Policy1000EN6thrust24THRUST_300001_SM_1000_NS6detail15normal_iteratorINSD_10device_ptrIfEEEEPfjS9_ffNS7_10__identityEEEvT0_T1_T2_T3_T4_T6_E12temp_storage+36];
	add.f32 	%f288, %f287, %f286;
	selp.f32 	%f289, %f288, %f286, %p47;
	setp.gt.u32 	%p48, %r51, 192;
	ld.shared.f32 	%f290, [_ZZN3cub18CUB_300001_SM_10006detail6reduce28DeviceReduceSingleTileKernelINS2_10policy_hubIfjN4cuda3std3__44plusIfEEE10Policy1000EN6thrust24THRUST_300001_SM_1000_NS6detail15normal_iteratorINSD_10device_ptrIfEEEEPfjS9_ffNS7_10__identityEEEvT0_T1_T2_T3_T4_T6_E12temp_storage+40];
	add.f32 	%f291, %f290, %f289;
	selp.f32 	%f292, %f291, %f289, %p48;
	setp.gt.u32 	%p49, %r51, 224;
	ld.shared.f32 	%f293, [_ZZN3cub18CUB_300001_SM_10006detail6reduce28DeviceReduceSingleTileKernelINS2_10policy_hubIfjN4cuda3std3__44plusIfEEE10Policy1000EN6thrust24THRUST_300001_SM_1000_NS6detail15normal_iteratorINSD_10device_ptrIfEEEEPfjS9_ffNS7_10__identityEEEvT0_T1_T2_T3_T4_T6_E12temp_storage+44];
	add.f32 	%f294, %f293, %f292;
	selp.f32 	%f295, %f294, %f292, %p49;
	setp.gt.u32 	%p50, %r51, 256;
	ld.shared.f32 	%f296, [_ZZN3cub18CUB_300001_SM_10006detail6reduce28DeviceReduceSingleTileKernelINS2_10policy_hubIfjN4cuda3std3__44plusIfEEE10Policy1000EN6thrust24THRUST_300001_SM_1000_NS6detail15normal_iteratorINSD_10device_ptrIfEEEEPfjS9_ffNS7_10__identityEEEvT0_T1_T2_T3_T4_T6_E12temp_storage+48];
	add.f32 	%f297, %f296, %f295;
	selp.f32 	%f298, %f297, %f295, %p50;
	setp.gt.u32 	%p51, %r51, 288;
	ld.shared.f32 	%f299, [_ZZN3cub18CUB_300001_SM_10006detail6reduce28DeviceReduceSingleTileKernelINS2_10policy_hubIfjN4cuda3std3__44plusIfEEE10Policy1000EN6thrust24THRUST_300001_SM_1000_NS6detail15normal_iteratorINSD_10device_ptrIfEEEEPfjS9_ffNS7_10__identityEEEvT0_T1_T2_T3_T4_T6_E12temp_storage+52];
	add.f32 	%f300, %f299, %f298;
	selp.f32 	%f301, %f300, %f298, %p51;
	setp.gt.u32 	%p52, %r51, 320;
	ld.shared.f32 	%f302, [_ZZN3cub18CUB_300001_SM_10006detail6reduce28DeviceReduceSingleTileKernelINS2_10policy_hubIfjN4cuda3std3__44plusIfEEE10Policy1000EN6thrust24THRUST_300001_SM_1000_NS6detail15normal_iteratorINSD_10device_ptrIfEEEEPfjS9_ffNS7_10__identityEEEvT0_T1_T2_T3_T4_T6_E12temp_storage+56];
	add.f32 	%f303, %f302, %f301;
	selp.f32 	%f304, %f303, %f301, %p52;
	setp.gt.u32 	%p53, %r51, 352;
	ld.shared.f32 	%f305, [_ZZN3cub18CUB_300001_SM_10006detail6reduce28DeviceReduceSingleTileKernelINS2_10policy_hubIfjN4cuda3std3__44plusIfEEE10Policy1000EN6thrust24THRUST_300001_SM_1000_NS6detail15normal_iteratorINSD_10device_ptrIfEEEEPfjS9_ffNS7_10__identityEEEvT0_T1_T2_T3_T4_T6_E12temp_storage+60];
	add.f32 	%f306, %f305, %f304;
	selp.f32 	%f307, %f306, %f304, %p53;
	setp.gt.u32 	%p54, %r51, 384;
	ld.shared.f32 	%f308, [_ZZN3cub18CUB_300001_SM_10006detail6reduce28DeviceReduceSingleTileKernelINS2_10policy_hubIfjN4cuda3std3__44plusIfEEE10Policy1000EN6thrust24THRUST_300001_SM_1000_NS6detail15normal_iteratorINSD_10device_ptrIfEEEEPfjS9_ffNS7_10__identityEEEvT0_T1_T2_T3_T4_T6_E12temp_storage+64];
	add.f32 	%f309, %f308, %f307;
	selp.f32 	%f310, %f309, %f307, %p54;
	setp.gt.u32 	%p55, %r51, 416;
	ld.shared.f32 	%f311, [_ZZN3cub18CUB_300001_SM_10006detail6reduce28DeviceReduceSingleTileKernelINS2_10policy_hubIfjN4cuda3std3__44plusIfEEE10Policy1000EN6thrust24THRUST_300001_SM_1000_NS6detail15normal_iteratorINSD_10device_ptrIfEEEEPfjS9_ffNS7_10__identityEEEvT0_T1_T2_T3_T4_T6_E12temp_storage+68];
	add.f32 	%f312, %f311, %f310;
	selp.f32 	%f313, %f312, %f310, %p55;
	setp.gt.u32 	%p56, %r51, 448;
	ld.shared.f32 	%f314, [_ZZN3cub18CUB_300001_SM_10006detail6reduce28DeviceReduceSingleTileKernelINS2_10policy_hubIfjN4cuda3std3__44plusIfEEE10Policy1000EN6thrust24THRUST_300001_SM_1000_NS6detail15normal_iteratorINSD_10device_ptrIfEEEEPfjS9_ffNS7_10__identityEEEvT0_T1_T2_T3_T4_T6_E12temp_storage+72];
	add.f32 	%f315, %f314, %f313;
	selp.f32 	%f316, %f315, %f313, %p56;
	setp.gt.u32 	%p57, %r51, 480;
	ld.shared.f32 	%f317, [_ZZN3cub18CUB_300001_SM_10006detail6reduce28DeviceReduceSingleTileKernelINS2_10policy_hubIfjN4cuda3std3__44plusIfEEE10Policy1000EN6thrust24THRUST_300001_SM_1000_NS6detail15normal_iteratorINSD_10device_ptrIfEEEEPfjS9_ffNS7_10__identityEEEvT0_T1_T2_T3_T4_T6_E12temp_storage+76];
	add.f32 	%f318, %f317, %f316;
	selp.f32 	%f383, %f318, %f316, %p57;
	bra.uni 	$L__BB3_50;
$L__BB3_28:
	mov.u32 	%r21, %tid.x;
	mul.wide.u32 	%rd11, %r21, 4;
	add.s64 	%rd12, %rd2, %rd11;
	ld.global.f32 	%f43, [%rd12];
	ld.global.f32 	%f44, [%rd12+2048];
	ld.global.f32 	%f45, [%rd12+4096];
	ld.global.f32 	%f46, [%rd12+6144];
	ld.global.f32 	%f47, [%rd12+8192];
	ld.global.f32 	%f48, [%rd12+10240];
	ld.global.f32 	%f49, [%rd12+12288];
	ld.global.f32 	%f50, [%rd12+14336];
	ld.global.f32 	%f51, [%rd12+16384];
	ld.global.f32 	%f52, [%rd12+18432];
	ld.global.f32 	%f53, [%rd12+20480];
	ld.global.f32 	%f54, [%rd12+22528];
	ld.global.f32 	%f55, [%rd12+24576];
	ld.global.f32 	%f56, [%rd12+26624];
	ld.global.f32 	%f57, [%rd12+28672];
	ld.global.f32 	%f58, [%rd12+30720];
	add.f32 	%f59, %f43, %f44;
	add.f32 	%f60, %f45, %f46;
	add.f32 	%f61, %f47, %f48;
	add.f32 	%f62, %f49, %f50;
	add.f32 	%f63, %f51, %f52;
	add.f32 	%f64, %f53, %f54;
	add.f32 	%f65, %f55, %f56;
	add.f32 	%f66, %f57, %f58;
	add.f32 	%f67, %f59, %f60;
	add.f32 	%f68, %f61, %f62;
	add.f32 	%f69, %f63, %f64;
	add.f32 	%f70, %f65, %f66;
	add.f32 	%f71, %f67, %f68;
	add.f32 	%f72, %f69, %f70;
	add.f32 	%f382, %f71, %f72;
	add.s32 	%r22, %r51, -8192;
	setp.lt.u32 	%p3, %r22, 8192;
	mov.b32 	%r202, 8192;
	@%p3 bra 	$L__BB3_32;
	mov.b32 	%r202, 8192;
$L__BB3_30:
	add.s32 	%r54, %r21, %r202;
	mul.wide.u32 	%rd13, %r54, 4;
	add.s64 	%rd14, %rd2, %rd13;
	ld.global.f32 	%f73, [%rd14];
	ld.global.f32 	%f74, [%rd14+2048];
	ld.global.f32 	%f75, [%rd14+4096];
	ld.global.f32 	%f76, [%rd14+6144];
	ld.global.f32 	%f77, [%rd14+8192];
	ld.global.f32 	%f78, [%rd14+10240];
	ld.global.f32 	%f79, [%rd14+12288];
	ld.global.f32 	%f80, [%rd14+14336];
	ld.global.f32 	%f81, [%rd14+16384];
	ld.global.f32 	%f82, [%rd14+18432];
	ld.global.f32 	%f83, [%rd14+20480];
	ld.global.f32 	%f84, [%rd14+22528];
	ld.global.f32 	%f85, [%rd14+24576];
	ld.global.f32 	%f86, [%rd14+26624];
	ld.global.f32 	%f87, [%rd14+28672];
	ld.global.f32 	%f88, [%rd14+30720];
	add.f32 	%f89, %f382, %f73;
	add.f32 	%f90, %f74, %f75;
	add.f32 	%f91, %f76, %f77;
	add.f32 	%f92, %f78, %f79;
	add.f32 	%f93, %f80, %f81;
	add.f32 	%f94, %f82, %f83;
	add.f32 	%f95, %f84, %f85;
	add.f32 	%f96, %f86, %f87;
	add.f32 	%f97, %f89, %f90;
	add.f32 	%f98, %f91, %f92;
	add.f32 	%f99, %f93, %f94;
	add.f32 	%f100, %f95, %f96;
	add.f32 	%f101, %f97, %f98;
	add.f32 	%f102, %f99, %f100;
	add.f32 	%f103, %f101, %f102;
	add.f32 	%f382, %f103, %f88;
	sub.s32 	%r55, %r51, %r202;
	setp.lt.u32 	%p4, %r55, 8192;
	@%p4 bra 	$L__BB3_46;
	add.s32 	%r202, %r202, 8192;
	setp.le.u32 	%p5, %r202, %r22;
	@%p5 bra 	$L__BB3_30;
$L__BB3_32:
	setp.le.u32 	%p6, %r51, %r202;
	sub.s32 	%r56, %r51, %r202;
	setp.ge.s32 	%p7, %r21, %r56;
	or.pred  	%p8, %p6, %p7;
	@%p8 bra 	$L__BB3_46;
	not.b32 	%r58, %r21;
	add.s32 	%r59, %r51, %r58;
	sub.s32 	%r60, %r59, %r202;
	shr.u32 	%r61, %r60, 9;
	add.s32 	%r26, %r61, 1;
	and.b32  	%r27, %r26, 15;
	setp.lt.u32 	%p9, %r60, 7680;
	mov.u32 	%r207, %r21;
	@%p9 bra 	$L__BB3_37;
	or.b32  	%r205, %r21, 4096;
	add.s32 	%r204, %r21, %r202;
	and.b32  	%r62, %r26, 16777200;
	neg.s32 	%r203, %r62;
$L__BB3_35:
	.pragma "nounroll";
	mul.wide.u32 	%rd15, %r204, 4;
	add.s64 	%rd16, %rd2, %rd15;
	ld.global.f32 	%f105, [%rd16];
	add.f32 	%f106, %f382, %f105;
	add.s32 	%r63, %r204, 512;
	mul.wide.u32 	%rd17, %r63, 4;
	add.s64 	%rd18, %rd2, %rd17;
	ld.global.f32 	%f107, [%rd18];
	add.f32 	%f108, %f106, %f107;
	add.s32 	%r64, %r204, 1024;
	mul.wide.u32 	%rd19, %r64, 4;
	add.s64 	%rd20, %rd2, %rd19;
	ld.global.f32 	%f109, [%rd20];
	add.f32 	%f110, %f108, %f109;
	add.s32 	%r65, %r204, 1536;
	mul.wide.u32 	%rd21, %r65, 4;
	add.s64 	%rd22, %rd2, %rd21;
	ld.global.f32 	%f111, [%rd22];
	add.f32 	%f112, %f110, %f111;
	add.s32 	%r66, %r204, 2048;
	mul.wide.u32 	%rd23, %r66, 4;
	add.s64 	%rd24, %rd2, %rd23;
	ld.global.f32 	%f113, [%rd24];
	add.f32 	%f114, %f112, %f113;
	add.s32 	%r67, %r204, 2560;
	mul.wide.u32 	%rd25, %r67, 4;
	add.s64 	%rd26, %rd2, %rd25;
	ld.global.f32 	%f115, [%rd26];
	add.f32 	%f116, %f114, %f115;
	add.s32 	%r68, %r204, 3072;
	mul.wide.u32 	%rd27, %r68, 4;
	add.s64 	%rd28, %rd2, %rd27;
	ld.global.f32 	%f117, [%rd28];
	add.f32 	%f118, %f116, %f117;
	add.s32 	%r69, %r204, 3584;
	mul.wide.u32 	%rd29, %r69, 4;
	add.s64 	%rd30, %rd2, %rd29;
	ld.global.f32 	%f119, [%rd30];
	add.f32 	%f120, %f118, %f119;
	add.s32 	%r70, %r204, 4096;
	mul.wide.u32 	%rd31, %r70, 4;
	add.s64 	%rd32, %rd2, %rd31;
	ld.global.f32 	%f121, [%rd32];
	add.f32 	%f122, %f120, %f121;
	add.s32 	%r71, %r204, 4608;
	mul.wide.u32 	%rd33, %r71, 4;
	add.s64 	%rd34, %rd2, %rd33;
	ld.global.f32 	%f123, [%rd34];
	add.f32 	%f124, %f122, %f123;
	add.s32 	%r72, %r204, 5120;
	mul.wide.u32 	%rd35, %r72, 4;
	add.s64 	%rd36, %rd2, %rd35;
	ld.global.f32 	%f125, [%rd36];
	add.f32 	%f126, %f124, %f125;
	add.s32 	%r73, %r204, 5632;
	mul.wide.u32 	%rd37, %r73, 4;
	add.s64 	%rd38, %rd2, %rd37;
	ld.global.f32 	%f127, [%rd38];
	add.f32 	%f128, %f126, %f127;
	add.s32 	%r74, %r204, 6144;
	mul.wide.u32 	%rd39, %r74, 4;
	add.s64 	%rd40, %rd2, %rd39;
	ld.global.f32 	%f129, [%rd40];
	add.f32 	%f130, %f128, %f129;
	add.s32 	%r75, %r204, 6656;
	mul.wide.u32 	%rd41, %r75, 4;
	add.s64 	%rd42, %rd2, %rd41;
	ld.global.f32 	%f131, [%rd42];
	add.f32 	%f132, %f130, %f131;
	add.s32 	%r76, %r204, 7168;
	mul.wide.u32 	%rd43, %r76, 4;
	add.s64 	%rd44, %rd2, %rd43;
	ld.global.f32 	%f133, [%rd44];
	add.f32 	%f134, %f132, %f133;
	add.s32 	%r77, %r204, 7680;
	mul.wide.u32 	%rd45, %r77, 4;
	add.s64 	%rd46, %rd2, %rd45;
	ld.global.f32 	%f135, [%rd46];
	add.f32 	%f382, %f134, %f135;
	add.s32 	%r205, %r205, 8192;
	add.s32 	%r204, %r204, 8192;
	add.s32 	%r203, %r203, 16;
	setp.ne.s32 	%p10, %r203, 0;
	@%p10 bra 	$L__BB3_35;
	add.s32 	%r207, %r205, -4096;
$L__BB3_37:
	setp.eq.s32 	%p11, %r27, 0;
	@%p11 bra 	$L__BB3_46;
	and.b32  	%r39, %r26, 7;
	setp.lt.u32 	%p12, %r27, 8;
	@%p12 bra 	$L__BB3_40;
	add.s32 	%r78, %r207, %r202;
	mul.wide.u32 	%rd47, %r78, 4;
	add.s64 	%rd48, %rd2, %rd47;
	ld.global.f32 	%f137, [%rd48];
	add.f32 	%f138, %f382, %f137;
	add.s32 	%r79, %r78, 512;
	mul.wide.u32 	%rd49, %r79, 4;
	add.s64 	%rd50, %rd2, %rd49;
	ld.global.f32 	%f139, [%rd50];
	add.f32 	%f140, %f138, %f139;
	add.s32 	%r80, %r78, 1024;
	mul.wide.u32 	%rd51, %r80, 4;
	add.s64 	%rd52, %rd2, %rd51;
	ld.global.f32 	%f141, [%rd52];
	add.f32 	%f142, %f140, %f141;
	add.s32 	%r81, %r78, 1536;
	mul.wide.u32 	%rd53, %r81, 4;
	add.s64 	%rd54, %rd2, %rd53;
	ld.global.f32 	%f143, [%rd54];
	add.f32 	%f144, %f142, %f143;
	add.s32 	%r82, %r78, 2048;
	mul.wide.u32 	%rd55, %r82, 4;
	add.s64 	%rd56, %rd2, %rd55;
	ld.global.f32 	%f145, [%rd56];
	add.f32 	%f146, %f144, %f145;
	add.s32 	%r83, %r78, 2560;
	mul.wide.u32 	%rd57, %r83, 4;
	add.s64 	%rd58, %rd2, %rd57;
	ld.global.f32 	%f147, [%rd58];
	add.f32 	%f148, %f146, %f147;
	add.s32 	%r84, %r78, 3072;
	mul.wide.u32 	%rd59, %r84, 4;
	add.s64 	%rd60, %rd2, %rd59;
	ld.global.f32 	%f149, [%rd60];
	add.f32 	%f150, %f148, %f149;
	add.s32 	%r85, %r78, 3584;
	mul.wide.u32 	%rd61, %r85, 4;
	add.s64 	%rd62, %rd2, %rd61;
	ld.global.f32 	%f151, [%rd62];
	add.f32 	%f382, %f150, %f151;
	add.s32 	%r207, %r207, 4096;
$L__BB3_40:
	setp.eq.s32 	%p13, %r39, 0;
	@%p13 bra 	$L__BB3_46;
	and.b32  	%r42, %r26, 3;
	setp.lt.u32 	%p14, %r39, 4;
	@%p14 bra 	$L__BB3_43;
	add.s32 	%r86, %r207, %r202;
	mul.wide.u32 	%rd63, %r86, 4;
	add.s64 	%rd64, %rd2, %rd63;
	ld.global.f32 	%f153, [%rd64];
	add.f32 	%f154, %f382, %f153;
	add.s32 	%r87, %r86, 512;
	mul.wide.u32 	%rd65, %r87, 4;
	add.s64 	%rd66, %rd2, %rd65;
	ld.global.f32 	%f155, [%rd66];
	add.f32 	%f156, %f154, %f155;
	add.s32 	%r88, %r86, 1024;
	mul.wide.u32 	%rd67, %r88, 4;
	add.s64 	%rd68, %rd2, %rd67;
	ld.global.f32 	%f157, [%rd68];
	add.f32 	%f158, %f156, %f157;
	add.s32 	%r89, %r86, 1536;
	mul.wide.u32 	%rd69, %r89, 4;
	add.s64 	%rd70, %rd2, %rd69;
	ld.global.f32 	%f159, [%rd70];
	add.f32 	%f382, %f158, %f159;
	add.s32 	%r207, %r207, 2048;
$L__BB3_43:
	setp.eq.s32 	%p15, %r42, 0;
	@%p15 bra 	$L__BB3_46;
	add.s32 	%r210, %r207, %r202;
	neg.s32 	%r209, %r42;
$L__BB3_45:
	.pragma "nounroll";
	mul.wide.u32 	%rd71, %r210, 4;
	add.s64 	%rd72, %rd2, %rd71;
	ld.global.f32 	%f160, [%rd72];
	add.f32 	%f382, %f382, %f160;
	add.s32 	%r210, %r210, 512;
	add.s32 	%r209, %r209, 1;
	setp.ne.s32 	%p16, %r209, 0;
	@%p16 bra 	$L__BB3_45;
$L__BB3_46:
	// begin inline asm
	mov.u32 %r90, %laneid;
	// end inline asm
	mov.b32 	%r92, %f382;
	mov.b32 	%r93, 1;
	mov.b32 	%r114, 31;
	mov.b32 	%r115, -1;
	// begin inline asm
	shfl.sync.down.b32 %r91, %r92, %r93, %r114, %r115;
	// end inline asm
	setp.gt.s32 	%p17, %r90, 30;
	mov.b32 	%f161, %r91;
	add.f32 	%f162, %f382, %f161;
	selp.f32 	%f163, %f382, %f162, %p17;
	mov.b32 	%r97, %f163;
	mov.b32 	%r98, 2;
	// begin inline asm
	shfl.sync.down.b32 %r96, %r97, %r98, %r114, %r115;
	// end inline asm
	setp.gt.s32 	%p18, %r90, 29;
	mov.b32 	%f164, %r96;
	add.f32 	%f165, %f163, %f164;
	selp.f32 	%f166, %f163, %f165, %p18;
	mov.b32 	%r102, %f166;
	mov.b32 	%r103, 4;
	// begin inline asm
	shfl.sync.down.b32 %r101, %r102, %r103, %r114, %r115;
	// end inline asm
	setp.gt.s32 	%p19, %r90, 27;
	mov.b32 	%f167, %r101;
	add.f32 	%f168, %f166, %f167;
	selp.f32 	%f169, %f166, %f168, %p19;
	mov.b32 	%r107, %f169;
	mov.b32 	%r108, 8;
	// begin inline asm
	shfl.sync.down.b32 %r106, %r107, %r108, %r114, %r115;
	// end inline asm
	setp.gt.s32 	%p20, %r90, 23;
	mov.b32 	%f170, %r106;
	add.f32 	%f171, %f169, %f170;
	selp.f32 	%f172, %f169, %f171, %p20;
	mov.b32 	%r112, %f172;
	mov.b32 	%r113, 16;
	// begin inline asm
	shfl.sync.down.b32 %r111, %r112, %r113, %r114, %r115;
	// end inline asm
	setp.gt.s32 	%p21, %r90, 15;
	mov.b32 	%f173, %r111;
	add.f32 	%f38, %f172, %f173;
	selp.f32 	%f383, %f172, %f38, %p21;
	setp.ne.s32 	%p22, %r90, 0;
	@%p22 bra 	$L__BB3_48;
	shr.u32 	%r116, %r21, 3;
	and.b32  	%r117, %r116, 124;
	mov.u32 	%r118, _ZZN3cub18CUB_300001_SM_10006detail6reduce28DeviceReduceSingleTileKernelINS2_10policy_hubIfjN4cuda3std3__44plusIfEEE10Policy1000EN6thrust24THRUST_300001_SM_1000_NS6detail15normal_iteratorINSD_10device_ptrIfEEEEPfjS9_ffNS7_10__identityEEEvT0_T1_T2_T3_T4_T6_E12temp_storage;
	add.s32 	%r119, %r118, %r117;
	st.shared.f32 	[%r119+16], %f38;
$L__BB3_48:
	bar.sync 	0;
	setp.ne.s32 	%p23, %r21, 0;
	@%p23 bra 	$L__BB3_50;
	ld.shared.f32 	%f174, [_ZZN3cub18CUB_300001_SM_10006detail6reduce28DeviceReduceSingleTileKernelINS2_10policy_hubIfjN4cuda3std3__44plusIfEEE10Policy1000EN6thrust24THRUST_300001_SM_1000_NS6detail15normal_iteratorINSD_10device_ptrIfEEEEPfjS9_ffNS7_10__identityEEEvT0_T1_T2_T3_T4_T6_E12temp_storage+20];
	add.f32 	%f175, %f383, %f174;
	ld.shared.f32 	%f176, [_ZZN3cub18CUB_300001_SM_10006detail6reduce28DeviceReduceSingleTileKernelINS2_10policy_hubIfjN4cuda3std3__44plusIfEEE10Policy1000EN6thrust24THRUST_300001_SM_1000_NS6detail15normal_iteratorINSD_10device_ptrIfEEEEPfjS9_ffNS7_10__identityEEEvT0_T1_T2_T3_T4_T6_E12temp_storage+24];
	add.f32 	%f177, %f175, %f176;
	ld.shared.f32 	%f178, [_ZZN3cub18CUB_300001_SM_10006detail6reduce28DeviceReduceSingleTileKernelINS2_10policy_hubIfjN4cuda3std3__44plusIfEEE10Policy1000EN6thrust24THRUST_300001_SM_1000_NS6detail15normal_iteratorINSD_10device_ptrIfEEEEPfjS9_ffNS7_10__identityEEEvT0_T1_T2_T3_T4_T6_E12temp_storage+28];
	add.f32 	%f179, %f177, %f178;
	ld.shared.f32 	%f180, [_ZZN3cub18CUB_300001_SM_10006detail6reduce28DeviceReduceSingleTileKernelINS2_10policy_hubIfjN4cuda3std3__44plusIfEEE10Policy1000EN6thrust24THRUST_300001_SM_1000_NS6detail15normal_iteratorINSD_10device_ptrIfEEEEPfjS9_ffNS7_10__identityEEEvT0_T1_T2_T3_T4_T6_E12temp_storage+32];
	add.f32 	%f181, %f179, %f180;
	ld.shared.f32 	%f182, [_ZZN3cub18CUB_300001_SM_10006detail6reduce28DeviceReduceSingleTileKernelINS2_10policy_hubIfjN4cuda3std3__44plusIfEEE10Policy1000EN6thrust24THRUST_300001_SM_1000_NS6detail15normal_iteratorINSD_10device_ptrIfEEEEPfjS9_ffNS7_10__identityEEEvT0_T1_T2_T3_T4_T6_E12temp_storage+36];
	add.f32 	%f183, %f181, %f182;
	ld.shared.f32 	%f184, [_ZZN3cub18CUB_300001_SM_10006detail6reduce28DeviceReduceSingleTileKernelINS2_10policy_hubIfjN4cuda3std3__44plusIfEEE10Policy1000EN6thrust24THRUST_300001_SM_1000_NS6detail15normal_iteratorINSD_10device_ptrIfEEEEPfjS9_ffNS7_10__identityEEEvT0_T1_T2_T3_T4_T6_E12temp_storage+40];
	add.f32 	%f185, %f183, %f184;
	ld.shared.f32 	%f186, [_ZZN3cub18CUB_300001_SM_10006detail6reduce28DeviceReduceSingleTileKernelINS2_10policy_hubIfjN4cuda3std3__44plusIfEEE10Policy1000EN6thrust24THRUST_300001_SM_1000_NS6detail15normal_iteratorINSD_10device_ptrIfEEEEPfjS9_ffNS7_10__identityEEEvT0_T1_T2_T3_T4_T6_E12temp_storage+44];
	add.f32 	%f187, %f185, %f186;
	ld.shared.f32 	%f188, [_ZZN3cub18CUB_300001_SM_10006detail6reduce28DeviceReduceSingleTileKernelINS2_10policy_hubIfjN4cuda3std3__44plusIfEEE10Policy1000EN6thrust24THRUST_300001_SM_1000_NS6detail15normal_iteratorINSD_10device_ptrIfEEEEPfjS9_ffNS7_10__identityEEEvT0_T1_T2_T3_T4_T6_E12temp_storage+48];
	add.f32 	%f189, %f187, %f188;
	ld.shared.f32 	%f190, [_ZZN3cub18CUB_300001_SM_10006detail6reduce28DeviceReduceSingleTileKernelINS2_10policy_hubIfjN4cuda3std3__44plusIfEEE10Policy1000EN6thrust24THRUST_300001_SM_1000_NS6detail15normal_iteratorINSD_10device_ptrIfEEEEPfjS9_ffNS7_10__identityEEEvT0_T1_T2_T3_T4_T6_E12temp_storage+52];
	add.f32 	%f191, %f189, %f190;
	ld.shared.f32 	%f192, [_ZZN3cub18CUB_300001_SM_10006detail6reduce28DeviceReduceSingleTileKernelINS2_10policy_hubIfjN4cuda3std3__44plusIfEEE10Policy1000EN6thrust24THRUST_300001_SM_1000_NS6detail15normal_iteratorINSD_10device_ptrIfEEEEPfjS9_ffNS7_10__identityEEEvT0_T1_T2_T3_T4_T6_E12temp_storage+56];
	add.f32 	%f193, %f191, %f192;
	ld.shared.f32 	%f194, [_ZZN3cub18CUB_300001_SM_10006detail6reduce28DeviceReduceSingleTileKernelINS2_10policy_hubIfjN4cuda3std3__44plusIfEEE10Policy1000EN6thrust24THRUST_300001_SM_1000_NS6detail15normal_iteratorINSD_10device_ptrIfEEEEPfjS9_ffNS7_10__identityEEEvT0_T1_T2_T3_T4_T6_E12temp_storage+60];
	add.f32 	%f195, %f193, %f194;
	ld.shared.f32 	%f196, [_ZZN3cub18CUB_300001_SM_10006detail6reduce28DeviceReduceSingleTileKernelINS2_10policy_hubIfjN4cuda3std3__44plusIfEEE10Policy1000EN6thrust24THRUST_300001_SM_1000_NS6detail15normal_iteratorINSD_10device_ptrIfEEEEPfjS9_ffNS7_10__identityEEEvT0_T1_T2_T3_T4_T6_E12temp_storage+64];
	add.f32 	%f197, %f195, %f196;
	ld.shared.f32 	%f198, [_ZZN3cub18CUB_300001_SM_10006detail6reduce28DeviceReduceSingleTileKernelINS2_10policy_hubIfjN4cuda3std3__44plusIfEEE10Policy1000EN6thrust24THRUST_300001_SM_1000_NS6detail15normal_iteratorINSD_10device_ptrIfEEEEPfjS9_ffNS7_10__identityEEEvT0_T1_T2_T3_T4_T6_E12temp_storage+68];
	add.f32 	%f199, %f197, %f198;
	ld.shared.f32 	%f200, [_ZZN3cub18CUB_300001_SM_10006detail6reduce28DeviceReduceSingleTileKernelINS2_10policy_hubIfjN4cuda3std3__44plusIfEEE10Policy1000EN6thrust24THRUST_300001_SM_1000_NS6detail15normal_iteratorINSD_10device_ptrIfEEEEPfjS9_ffNS7_10__identityEEEvT0_T1_T2_T3_T4_T6_E12temp_storage+72];
	add.f32 	%f201, %f199, %f200;
	ld.shared.f32 	%f202, [_ZZN3cub18CUB_300001_SM_10006detail6reduce28DeviceReduceSingleTileKernelINS2_10policy_hubIfjN4cuda3std3__44plusIfEEE10Policy1000EN6thrust24THRUST_300001_SM_1000_NS6detail15normal_iteratorINSD_10device_ptrIfEEEEPfjS9_ffNS7_10__identityEEEvT0_T1_T2_T3_T4_T6_E12temp_storage+76];
	add.f32 	%f383, %f201, %f202;
$L__BB3_50:
	mov.u32 	%r192, %tid.x;
	setp.ne.s32 	%p65, %r192, 0;
	@%p65 bra 	$L__BB3_52;
	add.f32 	%f361, %f42, %f383;
	st.global.f32 	[%rd1], %f361;
$L__BB3_52:
	ret;

}
	// .globl	_ZN3cub18CUB_300001_SM_10006detail6reduce18DeviceReduceKernelINS2_10policy_hubIfjN4cuda3std3__44plusIfEEE10Policy1000EN6thrust24THRUST_300001_SM_1000_NS6detail15normal_iteratorINSD_10device_ptrIfEEEEjS9_fNS7_10__identityEEEvT0_PT3_T1_NS0_13GridEvenShareISN_EET2_T4_
.visible .entry _ZN3cub18CUB_300001_SM_10006detail6reduce18DeviceReduceKernelINS2_10policy_hubIfjN4cuda3std3__44plusIfEEE10Policy1000EN6thrust24THRUST_300001_SM_1000_NS6detail15normal_iteratorINSD_10device_ptrIfEEEEjS9_fNS7_10__identityEEEvT0_PT3_T1_NS0_13GridEvenShareISN_EET2_T4_(
	.param .align 8 .b8 _ZN3cub18CUB_300001_SM_10006detail6reduce18DeviceReduceKernelINS2_10policy_hubIfjN4cuda3std3__44plusIfEEE10Policy1000EN6thrust24THRUST_300001_SM_1000_NS6detail15normal_iteratorINSD_10device_ptrIfEEEEjS9_fNS7_10__identityEEEvT0_PT3_T1_NS0_13GridEvenShareISN_EET2_T4__param_0[8],
	.param .u64 .ptr .align 1 _ZN3cub18CUB_300001_SM_10006detail6reduce18DeviceReduceKernelINS2_10policy_hubIfjN4cuda3std3__44plusIfEEE10Policy1000EN6thrust24THRUST_300001_SM_1000_NS6detail15normal_iteratorINSD_10device_ptrIfEEEEjS9_fNS7_10__identityEEEvT0_PT3_T1_NS0_13GridEvenShareISN_EET2_T4__param_1,
	.param .u32 _ZN3cub18CUB_300001_SM_10006detail6reduce18DeviceReduceKernelINS2_10policy_hubIfjN4cuda3std3__44plusIfEEE10Policy1000EN6thrust24THRUST_300001_SM_1000_NS6detail15normal_iteratorINSD_10device_ptrIfEEEEjS9_fNS7_10__identityEEEvT0_PT3_T1_NS0_13GridEvenShareISN_EET2_T4__param_2,
	.param .align 4 .b8 _ZN3cub18CUB_300001_SM_10006detail6reduce18DeviceReduceKernelINS2_10policy_hubIfjN4cuda3std3__44plusIfEEE10Policy1000EN6thrust24THRUST_300001_SM_1000_NS6detail15normal_iteratorINSD_10device_ptrIfEEEEjS9_fNS7_10__identityEEEvT0_PT3_T1_NS0_13GridEvenShareISN_EET2_T4__param_3[40],
	.param .align 1 .b8 _ZN3cub18CUB_300001_SM_10006detail6reduce18DeviceReduceKernelINS2_10policy_hubIfjN4cuda3std3__44plusIfEEE10Policy1000EN6thrust24THRUST_300001_SM_1000_NS6detail15normal_iteratorINSD_10device_ptrIfEEEEjS9_fNS7_10__identityEEEvT0_PT3_T1_NS0_13GridEvenShareISN_EET2_T4__param_4[1],
	.param .align 1 .b8 _ZN3cub18CUB_300001_SM_10006detail6reduce18DeviceReduceKernelINS2_10policy_hubIfjN4cuda3std3__44plusIfEEE10Policy1000EN6thrust24THRUST_300001_SM_1000_NS6detail15normal_iteratorINSD_10device_ptrIfEEEEjS9_fNS7_10__identityEEEvT0_PT3_T1_NS0_13GridEvenShareISN_EET2_T4__param_5[1]
)
.maxntid 512
{
	.reg .pred 	%p<65>;
	.reg .b16 	%rs<4>;
	.reg .b32 	%r<279>;
	.reg .b32 	%f<380>;
	.reg .b64 	%rd<130>;
	// demoted variable
	.shared .align 4 .b8 _ZZN3cub18CUB_300001_SM_10006detail6reduce18DeviceReduceKernelINS2_10policy_hubIfjN4cuda3std3__44plusIfEEE10Policy1000EN6thrust24THRUST_300001_SM_1000_NS6detail15normal_iteratorINSD_10device_ptrIfEEEEjS9_fNS7_10__identityEEEvT0_PT3_T1_NS0_13GridEvenShareISN_EET2_T4_E12temp_storage[84];
	ld.param.u32 	%r1, [_ZN3cub18CUB_300001_SM_10006detail6reduce18DeviceReduceKernelINS2_10policy_hubIfjN4cuda3std3__44plusIfEEE10Policy1000EN6thrust24THRUST_300001_SM_1000_NS6detail15normal_iteratorINSD_10device_ptrIfEEEEjS9_fNS7_10__identityEEEvT0_PT3_T1_NS0_13GridEvenShareISN_EET2_T4__param_3+20];
	ld.param.u32 	%r2, [_ZN3cub18CUB_300001_SM_10006detail6reduce18DeviceReduceKernelINS2_10policy_hubIfjN4cuda3std3__44plusIfEEE10Policy1000EN6thrust24THRUST_300001_SM_1000_NS6detail15normal_iteratorINSD_10device_ptrIfEEEEjS9_fNS7_10__identityEEEvT0_PT3_T1_NS0_13GridEvenShareISN_EET2_T4__param_3+24];
	ld.param.u64 	%rd3, [_ZN3cub18CUB_300001_SM_10006detail6reduce18DeviceReduceKernelINS2_10policy_hubIfjN4cuda3std3__44plusIfEEE10Policy1000EN6thrust24THRUST_300001_SM_1000_NS6detail15normal_iteratorINSD_10device_ptrIfEEEEjS9_fNS7_10__identityEEEvT0_PT3_T1_NS0_13GridEvenShareISN_EET2_T4__param_0];
	cvta.to.global.u64 	%rd1, %rd3;
	mov.u32 	%r3, %ctaid.x;
	shl.b32 	%r4, %r2, 13;
	shl.b32 	%r270, %r3, 13;
	sub.s32 	%r6, %r1, %r270;
	setp.gt.u32 	%p1, %r6, 8191;
	@%p1 bra 	$L__BB4_26;
	mov.u32 	%r7, %tid.x;
	setp.ge.u32 	%p23, %r7, %r6;
	mov.f32 	%f368, 0f00000000;
	mov.u32 	%r261, %r7;
	@%p23 bra 	$L__BB4_3;
	add.s32 	%r155, %r270, %r7;
	mul.wide.u32 	%rd66, %r155, 4;
	add.s64 	%rd67, %rd1, %rd66;
	ld.global.f32 	%f368, [%rd67];
	add.s32 	%r261, %r7, 512;
$L__BB4_3:
	setp.ge.u32 	%p24, %r261, %r6;
	@%p24 bra 	$L__BB4_17;
	not.b32 	%r156, %r261;
	add.s32 	%r157, %r1, %r156;
	sub.s32 	%r158, %r157, %r270;
	shr.u32 	%r159, %r158, 9;
	add.s32 	%r10, %r159, 1;
	and.b32  	%r11, %r10, 15;
	setp.lt.u32 	%p25, %r158, 7680;
	@%p25 bra 	$L__BB4_8;
	or.b32  	%r260, %r261, 4096;
	add.s32 	%r259, %r261, %r270;
	and.b32  	%r160, %r10, 16777200;
	neg.s32 	%r258, %r160;
$L__BB4_6:
	.pragma "nounroll";
	mul.wide.u32 	%rd68, %r259, 4;
	add.s64 	%rd69, %rd1, %rd68;
	ld.global.f32 	%f203, [%rd69];
	add.f32 	%f204, %f368, %f203;
	add.s32 	%r161, %r259, 512;
	mul.wide.u32 	%rd70, %r161, 4;
	add.s64 	%rd71, %rd1, %rd70;
	ld.global.f32 	%f205, [%rd71];
	add.f32 	%f206, %f204, %f205;
	add.s32 	%r162, %r259, 1024;
	mul.wide.u32 	%rd72, %r162, 4;
	add.s64 	%rd73, %rd1, %rd72;
	ld.global.f32 	%f207, [%rd73];
	add.f32 	%f208, %f206, %f207;
	add.s32 	%r163, %r259, 1536;
	mul.wide.u32 	%rd74, %r163, 4;
	add.s64 	%rd75, %rd1, %rd74;
	ld.global.f32 	%f209, [%rd75];
	add.f32 	%f210, %f208, %f209;
	add.s32 	%r164, %r259, 2048;
	mul.wide.u32 	%rd76, %r164, 4;
	add.s64 	%rd77, %rd1, %rd76;
	ld.global.f32 	%f211, [%rd77];
	add.f32 	%f212, %f210, %f211;
	add.s32 	%r165, %r259, 2560;
	mul.wide.u32 	%rd78, %r165, 4;
	add.s64 	%rd79, %rd1, %rd78;
	ld.global.f32 	%f213, [%rd79];
	add.f32 	%f214, %f212, %f213;
	add.s32 	%r166, %r259, 3072;
	mul.wide.u32 	%rd80, %r166, 4;
	add.s64 	%rd81, %rd1, %rd80;
	ld.global.f32 	%f215, [%rd81];
	add.f32 	%f216, %f214, %f215;
	add.s32 	%r167, %r259, 3584;
	mul.wide.u32 	%rd82, %r167, 4;
	add.s64 	%rd83, %rd1, %rd82;
	ld.global.f32 	%f217, [%rd83];
	add.f32 	%f218, %f216, %f217;
	add.s32 	%r168, %r259, 4096;
	mul.wide.u32 	%rd84, %r168, 4;
	add.s64 	%rd85, %rd1, %rd84;
	ld.global.f32 	%f219, [%rd85];
	add.f32 	%f220, %f218, %f219;
	add.s32 	%r169, %r259, 4608;
	mul.wide.u32 	%rd86, %r169, 4;
	add.s64 	%rd87, %rd1, %rd86;
	ld.global.f32 	%f221, [%rd87];
	add.f32 	%f222, %f220, %f221;
	add.s32 	%r170, %r259, 5120;
	mul.wide.u32 	%rd88, %r170, 4;
	add.s64 	%rd89, %rd1, %rd88;
	ld.global.f32 	%f223, [%rd89];
	add.f32 	%f224, %f222, %f223;
	add.s32 	%r171, %r259, 5632;
	mul.wide.u32 	%rd90, %r171, 4;
	add.s64 	%rd91, %rd1, %rd90;
	ld.global.f32 	%f225, [%rd91];
	add.f32 	%f226, %f224, %f225;
	add.s32 	%r172, %r259, 6144;
	mul.wide.u32 	%rd92, %r172, 4;
	add.s64 	%rd93, %rd1, %rd92;
	ld.global.f32 	%f227, [%rd93];
	add.f32 	%f228, %f226, %f227;
	add.s32 	%r173, %r259, 6656;
	mul.wide.u32 	%rd94, %r173, 4;
	add.s64 	%rd95, %rd1, %rd94;
	ld.global.f32 	%f229, [%rd95];
	add.f32 	%f230, %f228, %f229;
	add.s32 	%r174, %r259, 7168;
	mul.wide.u32 	%rd96, %r174, 4;
	add.s64 	%rd97, %rd1, %rd96;
	ld.global.f32 	%f231, [%rd97];
	add.f32 	%f232, %f230, %f231;
	add.s32 	%r175, %r259, 7680;
	mul.wide.u32 	%rd98, %r175, 4;
	add.s64 	%rd99, %rd1, %rd98;
	ld.global.f32 	%f233, [%rd99];
	add.f32 	%f368, %f232, %f233;
	add.s32 	%r260, %r260, 8192;
	add.s32 	%r259, %r259, 8192;
	add.s32 	%r258, %r258, 16;
	setp.ne.s32 	%p26, %r258, 0;
	@%p26 bra 	$L__BB4_6;
	add.s32 	%r261, %r260, -4096;
$L__BB4_8:
	setp.eq.s32 	%p27, %r11, 0;
	@%p27 bra 	$L__BB4_17;
	and.b32  	%r23, %r10, 7;
	setp.lt.u32 	%p28, %r11, 8;
	@%p28 bra 	$L__BB4_11;
	add.s32 	%r176, %r270, %r261;
	mul.wide.u32 	%rd100, %r176, 4;
	add.s64 	%rd101, %rd1, %rd100;
	ld.global.f32 	%f235, [%rd101];
	add.f32 	%f236, %f368, %f235;
	add.s32 	%r177, %r176, 512;
	mul.wide.u32 	%rd102, %r177, 4;
	add.s64 	%rd103, %rd1, %rd102;
	ld.global.f32 	%f237, [%rd103];
	add.f32 	%f238, %f236, %f237;
	add.s32 	%r178, %r176, 1024;
	mul.wide.u32 	%rd104, %r178, 4;
	add.s64 	%rd105, %rd1, %rd104;
	ld.global.f32 	%f239, [%rd105];
	add.f32 	%f240, %f238, %f239;
	add.s32 	%r179, %r176, 1536;
	mul.wide.u32 	%rd106, %r179, 4;
	add.s64 	%rd107, %rd1, %rd106;
	ld.global.f32 	%f241, [%rd107];
	add.f32 	%f242, %f240, %f241;
	add.s32 	%r180, %r176, 2048;
	mul.wide.u32 	%rd108, %r180, 4;
	add.s64 	%rd109, %rd1, %rd108;
	ld.global.f32 	%f243, [%rd109];
	add.f32 	%f244, %f242, %f243;
	add.s32 	%r181, %r176, 2560;
	mul.wide.u32 	%rd110, %r181, 4;
	add.s64 	%rd111, %rd1, %rd110;
	ld.global.f32 	%f245, [%rd111];
	add.f32 	%f246, %f244, %f245;
	add.s32 	%r182, %r176, 3072;
	mul.wide.u32 	%rd112, %r182, 4;
	add.s64 	%rd113, %rd1, %rd112;
	ld.global.f32 	%f247, [%rd113];
	add.f32 	%f248, %f246, %f247;
	add.s32 	%r183, %r176, 3584;
	mul.wide.u32 	%rd114, %r183, 4;
	add.s64 	%rd115, %rd1, %rd114;
	ld.global.f32 	%f249, [%rd115];
	add.f32 	%f368, %f248, %f249;
	add.s32 	%r261, %r261, 4096;
$L__BB4_11:
	setp.eq.s32 	%p29, %r23, 0;
	@%p29 bra 	$L__BB4_17;
	and.b32  	%r26, %r10, 3;
	setp.lt.u32 	%p30, %r23, 4;
	@%p30 bra 	$L__BB4_14;
	add.s32 	%r184, %r270, %r261;
	mul.wide.u32 	%rd116, %r184, 4;
	add.s64 	%rd117, %rd1, %rd116;
	ld.global.f32 	%f251, [%rd117];
	add.f32 	%f252, %f368, %f251;
	add.s32 	%r185, %r184, 512;
	mul.wide.u32 	%rd118, %r185, 4;
	add.s64 	%rd119, %rd1, %rd118;
	ld.global.f32 	%f253, [%rd119];
	add.f32 	%f254, %f252, %f253;
	add.s32 	%r186, %r184, 1024;
	mul.wide.u32 	%rd120, %r186, 4;
	add.s64 	%rd121, %rd1, %rd120;
	ld.global.f32 	%f255, [%rd121];
	add.f32 	%f256, %f254, %f255;
	add.s32 	%r187, %r184, 1536;
	mul.wide.u32 	%rd122, %r187, 4;
	add.s64 	%rd123, %rd1, %rd122;
	ld.global.f32 	%f257, [%rd123];
	add.f32 	%f368, %f256, %f257;
	add.s32 	%r261, %r261, 2048;
$L__BB4_14:
	setp.eq.s32 	%p31, %r26, 0;
	@%p31 bra 	$L__BB4_17;
	add.s32 	%r265, %r261, %r270;
	neg.s32 	%r264, %r26;
$L__BB4_16:
	.pragma "nounroll";
	mul.wide.u32 	%rd124, %r265, 4;
	add.s64 	%rd125, %rd1, %rd124;
	ld.global.f32 	%f258, [%rd125];
	add.f32 	%f368, %f368, %f258;
	add.s32 	%r265, %r265, 512;
	add.s32 	%r264, %r264, 1;
	setp.ne.s32 	%p32, %r264, 0;
	@%p32 bra 	$L__BB4_16;
$L__BB4_17:
	setp.lt.u32 	%p33, %r6, 512;
	@%p33 bra 	$L__BB4_22;
	// begin inline asm
	mov.u32 %r226, %laneid;
	// end inline asm
	mov.b32 	%r228, %f368;
	mov.b32 	%r229, 1;
	mov.b32 	%r250, 31;
	mov.b32 	%r251, -1;
	// begin inline asm
	shfl.sync.down.b32 %r227, %r228, %r229, %r250, %r251;
	// end inline asm
	setp.gt.s32 	%p57, %r226, 30;
	mov.b32 	%f317, %r227;
	add.f32 	%f318, %f368, %f317;
	selp.f32 	%f319, %f368, %f318, %p57;
	mov.b32 	%r233, %f319;
	mov.b32 	%r234, 2;
	// begin inline asm
	shfl.sync.down.b32 %r232, %r233, %r234, %r250, %r251;
	// end inline asm
	setp.gt.s32 	%p58, %r226, 29;
	mov.b32 	%f320, %r232;
	add.f32 	%f321, %f319, %f320;
	selp.f32 	%f322, %f319, %f321, %p58;
	mov.b32 	%r238, %f322;
	mov.b32 	%r239, 4;
	// begin inline asm
	shfl.sync.down.b32 %r237, %r238, %r239, %r250, %r251;
	// end inline asm
	setp.gt.s32 	%p59, %r226, 27;
	mov.b32 	%f323, %r237;
	add.f32 	%f324, %f322, %f323;
	selp.f32 	%f325, %f322, %f324, %p59;
	mov.b32 	%r243, %f325;
	mov.b32 	%r244, 8;
	// begin inline asm
	shfl.sync.down.b32 %r242, %r243, %r244, %r250, %r251;
	// end inline asm
	setp.gt.s32 	%p60, %r226, 23;
	mov.b32 	%f326, %r242;
	add.f32 	%f327, %f325, %f326;
	selp.f32 	%f328, %f325, %f327, %p60;
	mov.b32 	%r248, %f328;
	mov.b32 	%r249, 16;
	// begin inline asm
	shfl.sync.down.b32 %r247, %r248, %r249, %r250, %r251;
	// end inline asm
	setp.gt.s32 	%p61, %r226, 15;
	mov.b32 	%f329, %r247;
	add.f32 	%f16, %f328, %f329;
	selp.f32 	%f379, %f328, %f16, %p61;
	setp.ne.s32 	%p62, %r226, 0;
	@%p62 bra 	$L__BB4_20;
	shr.u32 	%r252, %r7, 3;
	and.b32  	%r253, %r252, 124;
	mov.u32 	%r254, _ZZN3cub18CUB_300001_SM_10006detail6reduce18DeviceReduceKernelINS2_10policy_hubIfjN4cuda3std3__44plusIfEEE10Policy1000EN6thrust24THRUST_300001_SM_1000_NS6detail15normal_iteratorINSD_10device_ptrIfEEEEjS9_fNS7_10__identityEEEvT0_PT3_T1_NS0_13GridEvenShareISN_EET2_T4_E12temp_storage;
	add.s32 	%r255, %r254, %r253;
	st.shared.f32 	[%r255+16], %f16;
$L__BB4_20:
	bar.sync 	0;
	setp.ne.s32 	%p63, %r7, 0;
	@%p63 bra 	$L__BB4_48;
	ld.shared.f32 	%f330, [_ZZN3cub18CUB_300001_SM_10006detail6reduce18DeviceReduceKernelINS2_10policy_hubIfjN4cuda3std3__44plusIfEEE10Policy1000EN6thrust24THRUST_300001_SM_1000_NS6detail15normal_iteratorINSD_10device_ptrIfEEEEjS9_fNS7_10__identityEEEvT0_PT3_T1_NS0_13GridEvenShareISN_EET2_T4_E12temp_storage+20];
	add.f32 	%f331, %f379, %f330;
	ld.shared.f32 	%f332, [_ZZN3cub18CUB_300001_SM_10006detail6reduce18DeviceReduceKernelINS2_10policy_hubIfjN4cuda3std3__44plusIfEEE10Policy1000EN6thrust24THRUST_300001_SM_1000_NS6detail15normal_iteratorINSD_10device_ptrIfEEEEjS9_fNS7_10__identityEEEvT0_PT3_T1_NS0_13GridEvenShareISN_EET2_T4_E12temp_storage+24];
	add.f32 	%f333, %f331, %f332;
	ld.shared.f32 	%f334, [_ZZN3cub18CUB_300001_SM_10006detail6reduce18DeviceReduceKernelINS2_10policy_hubIfjN4cuda3std3__44plusIfEEE10Policy1000EN6thrust24THRUST_300001_SM_1000_NS6detail15normal_iteratorINSD_10device_ptrIfEEEEjS9_fNS7_10__identityEEEvT0_PT3_T1_NS0_13GridEvenShareISN_EET2_T4_E12temp_storage+28];
	add.f32 	%f335, %f333, %f334;
	ld.shared.f32 	%f336, [_ZZN3cub18CUB_300001_SM_10006detail6reduce18DeviceReduceKernelINS2_10policy_hubIfjN4cuda3std3__44plusIfEEE10Policy1000EN6thrust24THRUST_300001_SM_1000_NS6detail15normal_iteratorINSD_10device_ptrIfEEEEjS9_fNS7_10__identityEEEvT0_PT3_T1_NS0_13GridEvenShareISN_EET2_T4_E12temp_storage+32];
	add.f32 	%f337, %f335, %f336;
	ld.shared.f32 	%f338, [_ZZN3cub18CUB_300001_SM_10006detail6reduce18DeviceReduceKernelINS2_10policy_hubIfjN4cuda3std3__44plusIfEEE10Policy1000EN6thrust24THRUST_300001_SM_1000_NS6detail15normal_iteratorINSD_10device_ptrIfEEEEjS9_fNS7_10__identityEEEvT0_PT3_T1_NS0_13GridEvenShareISN_EET2_T4_E12temp_storage+36];
	add.f32 	%f339, %f337, %f338;
	ld.shared.f32 	%f340, [_ZZN3cub18CUB_300001_SM_10006detail6reduce18DeviceReduceKernelINS2_10policy_hubIfjN4cuda3std3__44plusIfEEE10Policy1000EN6thrust24THRUST_300001_SM_1000_NS6detail15normal_iteratorINSD_10device_ptrIfEEEEjS9_fNS7_10__identityEEEvT0_PT3_T1_NS0_13GridEvenShareISN_EET2_T4_E12temp_storage+40];
	add.f32 	%f341, %f339, %f340;
	ld.shared.f32 	%f342, [_ZZN3cub18CUB_300001_SM_10006detail6reduce18DeviceReduceKernelINS2_10policy_hubIfjN4cuda3std3__44plusIfEEE10Policy1000EN6thrust24THRUST_300001_SM_1000_NS6detail15normal_iteratorINSD_10device_ptrIfEEEEjS9_fNS7_10__identityEEEvT0_PT3_T1_NS0_13GridEvenShareISN_EET2_T4_E12temp_storage+44];
	add.f32 	%f343, %f341, %f342;
	ld.shared.f32 	%f344, [_ZZN3cub18CUB_300001_SM_10006detail6reduce18DeviceReduceKernelINS2_10policy_hubIfjN4cuda3std3__44plusIfEEE10Policy1000EN6thrust24THRUST_300001_SM_1000_NS6detail15normal_iteratorINSD_10device_ptrIfEEEEjS9_fNS7_10__identityEEEvT0_PT3_T1_NS0_13GridEvenShareISN_EET2_T4_E12temp_storage+48];
	add.f32 	%f345, %f343, %f344;
	ld.shared.f32 	%f346, [_ZZN3cub18CUB_300001_SM_10006detail6reduce18DeviceReduceKernelINS2_10policy_hubIfjN4cuda3std3__44plusIfEEE10Policy1000EN6thrust24THRUST_300001_SM_1000_NS6detail15normal_iteratorINSD_10device_ptrIfEEEEjS9_fNS7_10__identityEEEvT0_PT3_T1_NS0_13GridEvenShareISN_EET2_T4_E12temp_storage+52];
	add.f32 	%f347, %f345, %f346;
	ld.shared.f32 	%f348, [_ZZN3cub18CUB_300001_SM_10006detail6reduce18DeviceReduceKernelINS2_10policy_hubIfjN4cuda3std3__44plusIfEEE10Policy1000EN6thrust24THRUST_300001_SM_1000_NS6detail15normal_iteratorINSD_10device_ptrIfEEEEjS9_fNS7_10__identityEEEvT0_PT3_T1_NS0_13GridEvenShareISN_EET2_T4_E12temp_storage+56];
	add.f32 	%f349, %f347, %f348;
	ld.shared.f32 	%f350, [_ZZN3cub18CUB_300001_SM_10006detail6reduce18DeviceReduceKernelINS2_10policy_hubIfjN4cuda3std3__44plusIfEEE10Policy1000EN6thrust24THRUST_300001_SM_1000_NS6detail15normal_iteratorINSD_10device_ptrIfEEEEjS9_fNS7_10__identityEEEvT0_PT3_T1_NS0_13GridEvenShareISN_EET2_T4_E12temp_storage+60];
	add.f32 	%f351, %f349, %f350;
	ld.shared.f32 	%f352, [_ZZN3cub18CUB_300001_SM_10006detail6reduce18DeviceReduceKernelINS2_10policy_hubIfjN4cuda3std3__44plusIfEEE10Policy1000EN6thrust24THRUST_300001_SM_1000_NS6detail15normal_iteratorINSD_10device_ptrIfEEEEjS9_fNS7_10__identityEEEvT0_PT3_T1_NS0_13GridEvenShareISN_EET2_T4_E12temp_storage+64];
	add.f32 	%f353, %f351, %f352;
	ld.shared.f32 	%f354, [_ZZN3cub18CUB_300001_SM_10006detail6reduce18DeviceReduceKernelINS2_10policy_hubIfjN4cuda3std3__44plusIfEEE10Policy1000EN6thrust24THRUST_300001_SM_1000_NS6detail15normal_iteratorINSD_10device_ptrIfEEEEjS9_fNS7_10__identityEEEvT0_PT3_T1_NS0_13GridEvenShareISN_EET2_T4_E12temp_storage+68];
	add.f32 	%f355, %f353, %f354;
	ld.shared.f32 	%f356, [_ZZN3cub18CUB_300001_SM_10006detail6reduce18DeviceReduceKernelINS2_10policy_hubIfjN4cuda3std3__44plusIfEEE10Policy1000EN6thrust24THRUST_300001_SM_1000_NS6detail15normal_iteratorINSD_10device_ptrIfEEEEjS9_fNS7_10__identityEEEvT0_PT3_T1_NS0_13GridEvenShareISN_EET2_T4_E12temp_storage+72];
	add.f32 	%f357, %f355, %f356;
	ld.shared.f32 	%f358, [_ZZN3cub18CUB_300001_SM_10006detail6reduce18DeviceReduceKernelINS2_10policy_hubIfjN4cuda3std3__44plusIfEEE10Policy1000EN6thrust24THRUST_300001_SM_1000_NS6detail15normal_iteratorINSD_10device_ptrIfEEEEjS9_fNS7_10__identityEEEvT0_PT3_T1_NS0_13GridEvenShareISN_EET2_T4_E12temp_storage+76];
	add.f32 	%f379, %f357, %f358;
	bra.uni 	$L__BB4_48;
$L__BB4_22:
	// begin inline asm
	mov.u32 %r188, %laneid;
	// end inline asm
	and.b32  	%r214, %r7, 992;
	add.s32 	%r215, %r214, 32;
	setp.gt.u32 	%p34, %r215, %r6;
	not.b32 	%r216, %r214;
	add.s32 	%r217, %r6, %r216;
	selp.b32 	%r212, %r217, 31, %p34;
	mov.b32 	%r190, %f368;
	mov.b32 	%r191, 1;
	mov.b32 	%r213, -1;
	// begin inline asm
	shfl.sync.down.b32 %r189, %r190, %r191, %r212, %r213;
	// end inline asm
	setp.lt.s32 	%p35, %r188, %r212;
	mov.b32 	%f259, %r189;
	add.f32 	%f260, %f368, %f259;
	selp.f32 	%f261, %f260, %f368, %p35;
	mov.b32 	%r195, %f261;
	mov.b32 	%r196, 2;
	// begin inline asm
	shfl.sync.down.b32 %r194, %r195, %r196, %r212, %r213;
	// end inline asm
	add.s32 	%r218, %r188, 2;
	setp.gt.s32 	%p36, %r218, %r212;
	mov.b32 	%f262, %r194;
	add.f32 	%f263, %f261, %f262;
	selp.f32 	%f264, %f261, %f263, %p36;
	mov.b32 	%r200, %f264;
	mov.b32 	%r201, 4;
	// begin inline asm
	shfl.sync.down.b32 %r199, %r200, %r201, %r212, %r213;
	// end inline asm
	add.s32 	%r219, %r188, 4;
	setp.gt.s32 	%p37, %r219, %r212;
	mov.b32 	%f265, %r199;
	add.f32 	%f266, %f264, %f265;
	selp.f32 	%f267, %f264, %f266, %p37;
	mov.b32 	%r205, %f267;
	mov.b32 	%r206, 8;
	// begin inline asm
	shfl.sync.down.b32 %r204, %r205, %r206, %r212, %r213;
	// end inline asm
	add.s32 	%r220, %r188, 8;
	setp.gt.s32 	%p38, %r220, %r212;
	mov.b32 	%f268, %r204;
	add.f32 	%f269, %f267, %f268;
	selp.f32 	%f270, %f267, %f269, %p38;
	mov.b32 	%r210, %f270;
	mov.b32 	%r211, 16;
	// begin inline asm
	shfl.sync.down.b32 %r209, %r210, %r211, %r212, %r213;
	// end inline asm
	add.s32 	%r221, %r188, 16;
	setp.gt.s32 	%p39, %r221, %r212;
	mov.b32 	%f271, %r209;
	add.f32 	%f272, %f270, %f271;
	selp.f32 	%f379, %f270, %f272, %p39;
	setp.ne.s32 	%p40, %r188, 0;
	@%p40 bra 	$L__BB4_24;
	shr.u32 	%r222, %r7, 3;
	and.b32  	%r223, %r222, 124;
	mov.u32 	%r224, _ZZN3cub18CUB_300001_SM_10006detail6reduce18DeviceReduceKernelINS2_10policy_hubIfjN4cuda3std3__44plusIfEEE10Policy1000EN6thrust24THRUST_300001_SM_1000_NS6detail15normal_iteratorINSD_10device_ptrIfEEEEjS9_fNS7_10__identityEEEvT0_PT3_T1_NS0_13GridEvenShareISN_EET2_T4_E12temp_storage;
	add.s32 	%r225, %r224, %r223;
	st.shared.f32 	[%r225+16], %f379;
$L__BB4_24:
	bar.sync 	0;
	setp.ne.s32 	%p41, %r7, 0;
	@%p41 bra 	$L__BB4_48;
	setp.gt.u32 	%p42, %r6, 32;
	ld.shared.f32 	%f273, [_ZZN3cub18CUB_300001_SM_10006detail6reduce18DeviceReduceKernelINS2_10policy_hubIfjN4cuda3std3__44plusIfEEE10Policy1000EN6thrust24THRUST_300001_SM_1000_NS6detail15normal_iteratorINSD_10device_ptrIfEEEEjS9_fNS7_10__identityEEEvT0_PT3_T1_NS0_13GridEvenShareISN_EET2_T4_E12temp_storage+20];
	add.f32 	%f274, %f379, %f273;
	selp.f32 	%f275, %f274, %f379, %p42;
	setp.gt.u32 	%p43, %r6, 64;
	ld.shared.f32 	%f276, [_ZZN3cub18CUB_300001_SM_10006detail6reduce18DeviceReduceKernelINS2_10policy_hubIfjN4cuda3std3__44plusIfEEE10Policy1000EN6thrust24THRUST_300001_SM_1000_NS6detail15normal_iteratorINSD_10device_ptrIfEEEEjS9_fNS7_10__identityEEEvT0_PT3_T1_NS0_13GridEvenShareISN_EET2_T4_E12temp_storage+24];
	add.f32 	%f277, %f276, %f275;
	selp.f32 	%f278, %f277, %f275, %p43;
	setp.gt.u32 	%p44, %r6, 96;
	ld.shared.f32 	%f279, [_ZZN3cub18CUB_300001_SM_10006detail6reduce18DeviceReduceKernelINS2_10policy_hubIfjN4cuda3std3__44plusIfEEE10Policy1000EN6thrust24THRUST_300001_SM_1000_NS6detail15normal_iteratorINSD_10device_ptrIfEEEEjS9_fNS7_10__identityEEEvT0_PT3_T1_NS0_13GridEvenShareISN_EET2_T4_E12temp_storage+28];
	add.f32 	%f280, %f279, %f278;
	selp.f32 	%f281, %f280, %f278, %p44;
	setp.gt.u32 	%p45, %r6, 128;
	ld.shared.f32 	%f282, [_ZZN3cub18CUB_300001_SM_10006detail6reduce18DeviceReduceKernelINS2_10policy_hubIfjN4cuda3std3__44plusIfEEE10Policy1000EN6thrust24THRUST_300001_SM_1000_NS6detail15normal_iteratorINSD_10device_ptrIfEEEEjS9_fNS7_10__identityEEEvT0_PT3_T1_NS0_13GridEvenShareISN_EET2_T4_E12temp_storage+32];
	add.f32 	%f283, %f282, %f281;
	selp.f32 	%f284, %f283, %f281, %p45;
	setp.gt.u32 	%p46, %r6, 160;
	ld.shared.f32 	%f285, [_ZZN3cub18CUB_300001_SM_10006detail6reduce18DeviceReduceKernelINS2_10policy_hubIfjN4cuda3std3__44plusIfEEE10Policy1000EN6thrust24THRUST_300001_SM_1000_NS6detail15normal_iteratorINSD_10device_ptrIfEEEEjS9_fNS7_10__identityEEEvT0_PT3_T1_NS0_13GridEvenShareISN_EET2_T4_E12temp_storage+36];
	add.f32 	%f286, %f285, %f284;
	selp.f32 	%f287, %f286, %f284, %p46;
	setp.gt.u32 	%p47, %r6, 192;
	ld.shared.f32 	%f288, [_ZZN3cub18CUB_300001_SM_10006detail6reduce18DeviceReduceKernelINS2_10policy_hubIfjN4cuda3std3__44plusIfEEE10Policy1000EN6thrust24THRUST_300001_SM_1000_NS6detail15normal_iteratorINSD_10device_ptrIfEEEEjS9_fNS7_10__identityEEEvT0_PT3_T1_NS0_13GridEvenShareISN_EET2_T4_E12temp_storage+40];
	add.f32 	%f289, %f288, %f287;
	selp.f32 	%f290, %f289, %f287, %p47;
	setp.gt.u32 	%p48, %r6, 224;
	ld.shared.f32 	%f291, [_ZZN3cub18CUB_300001_SM_10006detail6reduce18DeviceReduceKernelINS2_10policy_hubIfjN4cuda3std3__44plusIfEEE10Policy1000EN6thrust24THRUST_300001_SM_1000_NS6detail15normal_iteratorINSD_10device_ptrIfEEEEjS9_fNS7_10__identityEEEvT0_PT3_T1_NS0_13GridEvenShareISN_EET2_T4_E12temp_storage+44];
	add.f32 	%f292, %f291, %f290;
	selp.f32 	%f293, %f292, %f290, %p48;
	setp.gt.u32 	%p49, %r6, 256;
	ld.shared.f32 	%f294, [_ZZN3cub18CUB_300001_SM_10006detail6reduce18DeviceReduceKernelINS2_10policy_hubIfjN4cuda3std3__44plusIfEEE10Policy1000EN6thrust24THRUST_300001_SM_1000_NS6detail15normal_iteratorINSD_10device_ptrIfEEEEjS9_fNS7_10__identityEEEvT0_PT3_T1_NS0_13GridEvenShareISN_EET2_T4_E12temp_storage+48];
	add.f32 	%f295, %f294, %f293;
	selp.f32 	%f296, %f295, %f293, %p49;
	setp.gt.u32 	%p50, %r6, 288;
	ld.shared.f32 	%f297, [_ZZN3cub18CUB_300001_SM_10006detail6reduce18DeviceReduceKernelINS2_10policy_hubIfjN4cuda3std3__44plusIfEEE10Policy1000EN6thrust24THRUST_300001_SM_1000_NS6detail15normal_iteratorINSD_10device_ptrIfEEEEjS9_fNS7_10__identityEEEvT0_PT3_T1_NS0_13GridEvenShareISN_EET2_T4_E12temp_storage+52];
	add.f32 	%f298, %f297, %f296;
	selp.f32 	%f299, %f298, %f296, %p50;
	setp.gt.u32 	%p51, %r6, 320;
	ld.shared.f32 	%f300, [_ZZN3cub18CUB_300001_SM_10006detail6reduce18DeviceReduceKernelINS2_10policy_hubIfjN4cuda3std3__44plusIfEEE10Policy1000EN6thrust24THRUST_300001_SM_1000_NS6detail15normal_iteratorINSD_10device_ptrIfEEEEjS9_fNS7_10__identityEEEvT0_PT3_T1_NS0_13GridEvenShareISN_EET2_T4_E12temp_storage+56];
	add.f32 	%f301, %f300, %f299;
	selp.f32 	%f302, %f301, %f299, %p51;
	setp.gt.u32 	%p52, %r6, 352;
	ld.shared.f32 	%f303, [_ZZN3cub18CUB_300001_SM_10006detail6reduce18DeviceReduceKernelINS2_10policy_hubIfjN4cuda3std3__44plusIfEEE10Policy1000EN6thrust24THRUST_300001_SM_1000_NS6detail15normal_iteratorINSD_10device_ptrIfEEEEjS9_fNS7_10__identityEEEvT0_PT3_T1_NS0_13GridEvenShareISN_EET2_T4_E12temp_storage+60];
	add.f32 	%f304, %f303, %f302;
	selp.f32 	%f305, %f304, %f302, %p52;
	setp.gt.u32 	%p53, %r6, 384;
	ld.shared.f32 	%f306, [_ZZN3cub18CUB_300001_SM_10006detail6reduce18DeviceReduceKernelINS2_10policy_hubIfjN4cuda3std3__44plusIfEEE10Policy1000EN6thrust24THRUST_300001_SM_1000_NS6detail15normal_iteratorINSD_10device_ptrIfEEEEjS9_fNS7_10__identityEEEvT0_PT3_T1_NS0_13GridEvenShareISN_EET2_T4_E12temp_storage+64];
	add.f32 	%f307, %f306, %f305;
	selp.f32 	%f308, %f307, %f305, %p53;
	setp.gt.u32 	%p54, %r6, 416;
	ld.shared.f32 	%f309, [_ZZN3cub18CUB_300001_SM_10006detail6reduce18DeviceReduceKernelINS2_10policy_hubIfjN4cuda3std3__44plusIfEEE10Policy1000EN6thrust24THRUST_300001_SM_1000_NS6detail15normal_iteratorINSD_10device_ptrIfEEEEjS9_fNS7_10__identityEEEvT0_PT3_T1_NS0_13GridEvenShareISN_EET2_T4_E12temp_storage+68];
	add.f32 	%f310, %f309, %f308;
	selp.f32 	%f311, %f310, %f308, %p54;
	setp.gt.u32 	%p55, %r6, 448;
	ld.shared.f32 	%f312, [_ZZN3cub18CUB_300001_SM_10006detail6reduce18DeviceReduceKernelINS2_10policy_hubIfjN4cuda3std3__44plusIfEEE10Policy1000EN6thrust24THRUST_300001_SM_1000_NS6detail15normal_iteratorINSD_10device_ptrIfEEEEjS9_fNS7_10__identityEEEvT0_PT3_T1_NS0_13GridEvenShareISN_EET2_T4_E12temp_storage+72];
	add.f32 	%f313, %f312, %f311;
	selp.f32 	%f314, %f313, %f311, %p55;
	setp.gt.u32 	%p56, %r6, 480;
	ld.shared.f32 	%f315, [_ZZN3cub18CUB_300001_SM_10006detail6reduce18DeviceReduceKernelINS2_10policy_hubIfjN4cuda3std3__44plusIfEEE10Policy1000EN6thrust24THRUST_300001_SM_1000_NS6detail15normal_iteratorINSD_10device_ptrIfEEEEjS9_fNS7_10__identityEEEvT0_PT3_T1_NS0_13GridEvenShareISN_EET2_T4_E12temp_storage+76];
	add.f32 	%f316, %f315, %f314;
	selp.f32 	%f379, %f316, %f314, %p56;
	bra.uni 	$L__BB4_48;
$L__BB4_26:
	mov.u32 	%r35, %tid.x;
	add.s32 	%r72, %r35, %r270;
	mul.wide.u32 	%rd4, %r72, 4;
	add.s64 	%rd5, %rd1, %rd4;
	ld.global.f32 	%f41, [%rd5];
	ld.global.f32 	%f42, [%rd5+2048];
	ld.global.f32 	%f43, [%rd5+4096];
	ld.global.f32 	%f44, [%rd5+6144];
	ld.global.f32 	%f45, [%rd5+8192];
	ld.global.f32 	%f46, [%rd5+10240];
	ld.global.f32 	%f47, [%rd5+12288];
	ld.global.f32 	%f48, [%rd5+14336];
	ld.global.f32 	%f49, [%rd5+16384];
	ld.global.f32 	%f50, [%rd5+18432];
	ld.global.f32 	%f51, [%rd5+20480];
	ld.global.f32 	%f52, [%rd5+22528];
	ld.global.f32 	%f53, [%rd5+24576];
	ld.global.f32 	%f54, [%rd5+26624];
	ld.global.f32 	%f55, [%rd5+28672];
	ld.global.f32 	%f56, [%rd5+30720];
	add.f32 	%f57, %f41, %f42;
	add.f32 	%f58, %f43, %f44;
	add.f32 	%f59, %f45, %f46;
	add.f32 	%f60, %f47, %f48;
	add.f32 	%f61, %f49, %f50;
	add.f32 	%f62, %f51, %f52;
	add.f32 	%f63, %f53, %f54;
	add.f32 	%f64, %f55, %f56;
	add.f32 	%f65, %f57, %f58;
	add.f32 	%f66, %f59, %f60;
	add.f32 	%f67, %f61, %f62;
	add.f32 	%f68, %f63, %f64;
	add.f32 	%f69, %f65, %f66;
	add.f32 	%f70, %f67, %f68;
	add.f32 	%f378, %f69, %f70;
	setp.lt.u32 	%p2, %r6, %r4;
	@%p2 bra 	$L__BB4_44;
	add.s32 	%r36, %r4, %r270;
	not.b32 	%r74, %r35;
	add.s32 	%r75, %r74, %r1;
	sub.s32 	%r76, %r75, %r4;
	sub.s32 	%r267, %r76, %r270;
	add.s32 	%r77, %r36, %r35;
	add.s32 	%r266, %r77, 4096;
	mov.b32 	%r269, 0;
	mov.u32 	%r268, %r36;
$L__BB4_28:
	add.s32 	%r270, %r270, %r4;
	add.s32 	%r79, %r1, -8192;
	setp.gt.u32 	%p3, %r270, %r79;
	@%p3 bra 	$L__BB4_30;
	add.s32 	%r80, %r35, %r270;
	mul.wide.u32 	%rd6, %r80, 4;
	add.s64 	%rd7, %rd1, %rd6;
	ld.global.f32 	%f71, [%rd7];
	ld.global.f32 	%f72, [%rd7+2048];
	ld.global.f32 	%f73, [%rd7+4096];
	ld.global.f32 	%f74, [%rd7+6144];
	ld.global.f32 	%f75, [%rd7+8192];
	ld.global.f32 	%f76, [%rd7+10240];
	ld.global.f32 	%f77, [%rd7+12288];
	ld.global.f32 	%f78, [%rd7+14336];
	ld.global.f32 	%f79, [%rd7+16384];
	ld.global.f32 	%f80, [%rd7+18432];
	ld.global.f32 	%f81, [%rd7+20480];
	ld.global.f32 	%f82, [%rd7+22528];
	ld.global.f32 	%f83, [%rd7+24576];
	ld.global.f32 	%f84, [%rd7+26624];
	ld.global.f32 	%f85, [%rd7+28672];
	ld.global.f32 	%f86, [%rd7+30720];
	add.f32 	%f87, %f378, %f71;
	add.f32 	%f88, %f72, %f73;
	add.f32 	%f89, %f74, %f75;
	add.f32 	%f90, %f76, %f77;
	add.f32 	%f91, %f78, %f79;
	add.f32 	%f92, %f80, %f81;
	add.f32 	%f93, %f82, %f83;
	add.f32 	%f94, %f84, %f85;
	add.f32 	%f95, %f87, %f88;
	add.f32 	%f96, %f89, %f90;
	add.f32 	%f97, %f91, %f92;
	add.f32 	%f98, %f93, %f94;
	add.f32 	%f99, %f95, %f96;
	add.f32 	%f100, %f97, %f98;
	add.f32 	%f101, %f99, %f100;
	add.f32 	%f378, %f101, %f86;
	sub.s32 	%r81, %r1, %r270;
	setp.lt.u32 	%p4, %r81, %r4;
	add.s32 	%r269, %r269, 1;
	add.s32 	%r268, %r268, %r4;
	sub.s32 	%r267, %r267, %r4;
	add.s32 	%r266, %r266, %r4;
	@%p4 bra 	$L__BB4_44;
	bra.uni 	$L__BB4_28;
$L__BB4_30:
	setp.le.u32 	%p5, %r1, %r270;
	sub.s32 	%r83, %r1, %r270;
	setp.ge.s32 	%p6, %r35, %r83;
	or.pred  	%p7, %p5, %p6;
	@%p7 bra 	$L__BB4_44;
	not.b32 	%r85, %r35;
	add.s32 	%r86, %r1, %r85;
	sub.s32 	%r87, %r86, %r36;
	mul.lo.s32 	%r88, %r2, %r269;
	shl.b32 	%r89, %r88, 13;
	sub.s32 	%r90, %r87, %r89;
	shr.u32 	%r91, %r90, 9;
	add.s32 	%r49, %r91, 1;
	and.b32  	%r50, %r49, 15;
	setp.lt.u32 	%p8, %r90, 7680;
	mov.u32 	%r275, %r35;
	@%p8 bra 	$L__BB4_35;
	or.b32  	%r273, %r35, 4096;
	shr.u32 	%r92, %r267, 9;
	add.s32 	%r93, %r92, 1;
	and.b32  	%r94, %r93, 16777200;
	neg.s32 	%r271, %r94;
$L__BB4_33:
	.pragma "nounroll";
	add.s32 	%r95, %r266, -4096;
	mul.wide.u32 	%rd8, %r95, 4;
	add.s64 	%rd9, %rd1, %rd8;
	ld.global.f32 	%f103, [%rd9];
	add.f32 	%f104, %f378, %f103;
	add.s32 	%r96, %r266, -3584;
	mul.wide.u32 	%rd10, %r96, 4;
	add.s64 	%rd11, %rd1, %rd10;
	ld.global.f32 	%f105, [%rd11];
	add.f32 	%f106, %f104, %f105;
	add.s32 	%r97, %r266, -3072;
	mul.wide.u32 	%rd12, %r97, 4;
	add.s64 	%rd13, %rd1, %rd12;
	ld.global.f32 	%f107, [%rd13];
	add.f32 	%f108, %f106, %f107;
	add.s32 	%r98, %r266, -2560;
	mul.wide.u32 	%rd14, %r98, 4;
	add.s64 	%rd15, %rd1, %rd14;
	ld.global.f32 	%f109, [%rd15];
	add.f32 	%f110, %f108, %f109;
	add.s32 	%r99, %r266, -2048;
	mul.wide.u32 	%rd16, %r99, 4;
	add.s64 	%rd17, %rd1, %rd16;
	ld.global.f32 	%f111, [%rd17];
	add.f32 	%f112, %f110, %f111;
	add.s32 	%r100, %r266, -1536;
	mul.wide.u32 	%rd18, %r100, 4;
	add.s64 	%rd19, %rd1, %rd18;
	ld.global.f32 	%f113, [%rd19];
	add.f32 	%f114, %f112, %f113;
	add.s32 	%r101, %r266, -1024;
	mul.wide.u32 	%rd20, %r101, 4;
	add.s64 	%rd21, %rd1, %rd20;
	ld.global.f32 	%f115, [%rd21];
	add.f32 	%f116, %f114, %f115;
	add.s32 	%r102, %r266, 3584;
	add.s32 	%r103, %r266, -512;
	mul.wide.u32 	%rd22, %r103, 4;
	add.s64 	%rd23, %rd1, %rd22;
	ld.global.f32 	%f117, [%rd23];
	add.f32 	%f118, %f116, %f117;
	mul.wide.u32 	%rd24, %r266, 4;
	add.s64 	%rd25, %rd1, %rd24;
	ld.global.f32 	%f119, [%rd25];
	add.f32 	%f120, %f118, %f119;
	add.s32 	%r104, %r266, 512;
	mul.wide.u32 	%rd26, %r104, 4;
	add.s64 	%rd27, %rd1, %rd26;
	ld.global.f32 	%f121, [%rd27];
	add.f32 	%f122, %f120, %f121;
	add.s32 	%r105, %r266, 1024;
	mul.wide.u32 	%rd28, %r105, 4;
	add.s64 	%rd29, %rd1, %rd28;
	ld.global.f32 	%f123, [%rd29];
	add.f32 	%f124, %f122, %f123;
	add.s32 	%r106, %r266, 1536;
	mul.wide.u32 	%rd30, %r106, 4;
	add.s64 	%rd31, %rd1, %rd30;
	ld.global.f32 	%f125, [%rd31];
	add.f32 	%f126, %f124, %f125;
	add.s32 	%r107, %r266, 2048;
	mul.wide.u32 	%rd32, %r107, 4;
	add.s64 	%rd33, %rd1, %rd32;
	ld.global.f32 	%f127, [%rd33];
	add.f32 	%f128, %f126, %f127;
	add.s32 	%r108, %r266, 2560;
	mul.wide.u32 	%rd34, %r108, 4;
	add.s64 	%rd35, %rd1, %rd34;
	ld.global.f32 	%f129, [%rd35];
	add.f32 	%f130, %f128, %f129;
	add.s32 	%r109, %r266, 3072;
	mul.wide.u32 	%rd36, %r109, 4;
	add.s64 	%rd37, %rd1, %rd36;
	ld.global.f32 	%f131, [%rd37];
	add.f32 	%f132, %f130, %f131;
	mul.wide.u32 	%rd38, %r102, 4;
	add.s64 	%rd39, %rd1, %rd38;
	ld.global.f32 	%f133, [%rd39];
	add.f32 	%f378, %f132, %f133;
	add.s32 	%r273, %r273, 8192;
	add.s32 	%r266, %r266, 8192;
	add.s32 	%r271, %r271, 16;
	setp.ne.s32 	%p9, %r271, 0;
	@%p9 bra 	$L__BB4_33;
	add.s32 	%r275, %r273, -4096;
$L__BB4_35:
	setp.eq.s32 	%p10, %r50, 0;
	@%p10 bra 	$L__BB4_44;
	and.b32  	%r61, %r49, 7;
	setp.lt.u32 	%p11, %r50, 8;
	@%p11 bra 	$L__BB4_38;
	add.s32 	%r110, %r275, %r270;
	mul.wide.u32 	%rd40, %r110, 4;
	add.s64 	%rd41, %rd1, %rd40;
	ld.global.f32 	%f135, [%rd41];
	add.f32 	%f136, %f378, %f135;
	add.s32 	%r111, %r110, 512;
	mul.wide.u32 	%rd42, %r111, 4;
	add.s64 	%rd43, %rd1, %rd42;
	ld.global.f32 	%f137, [%rd43];
	add.f32 	%f138, %f136, %f137;
	add.s32 	%r112, %r110, 1024;
	mul.wide.u32 	%rd44, %r112, 4;
	add.s64 	%rd45, %rd1, %rd44;
	ld.global.f32 	%f139, [%rd45];
	add.f32 	%f140, %f138, %f139;
	add.s32 	%r113, %r110, 1536;
	mul.wide.u32 	%rd46, %r113, 4;
	add.s64 	%rd47, %rd1, %rd46;
	ld.global.f32 	%f141, [%rd47];
	add.f32 	%f142, %f140, %f141;
	add.s32 	%r114, %r110, 2048;
	mul.wide.u32 	%rd48, %r114, 4;
	add.s64 	%rd49, %rd1, %rd48;
	ld.global.f32 	%f143, [%rd49];
	add.f32 	%f144, %f142, %f143;
	add.s32 	%r115, %r110, 2560;
	mul.wide.u32 	%rd50, %r115, 4;
	add.s64 	%rd51, %rd1, %rd50;
	ld.global.f32 	%f145, [%rd51];
	add.f32 	%f146, %f144, %f145;
	add.s32 	%r116, %r110, 3072;
	mul.wide.u32 	%rd52, %r116, 4;
	add.s64 	%rd53, %rd1, %rd52;
	ld.global.f32 	%f147, [%rd53];
	add.f32 	%f148, %f146, %f147;
	add.s32 	%r117, %r110, 3584;
	mul.wide.u32 	%rd54, %r117, 4;
	add.s64 	%rd55, %rd1, %rd54;
	ld.global.f32 	%f149, [%rd55];
	add.f32 	%f378, %f148, %f149;
	add.s32 	%r275, %r275, 4096;
$L__BB4_38:
	setp.eq.s32 	%p12, %r61, 0;
	@%p12 bra 	$L__BB4_44;
	setp.lt.u32 	%p13, %r61, 4;
	@%p13 bra 	$L__BB4_41;
	add.s32 	%r118, %r275, %r270;
	mul.wide.u32 	%rd56, %r118, 4;
	add.s64 	%rd57, %rd1, %rd56;
	ld.global.f32 	%f151, [%rd57];
	add.f32 	%f152, %f378, %f151;
	add.s32 	%r119, %r118, 512;
	mul.wide.u32 	%rd58, %r119, 4;
	add.s64 	%rd59, %rd1, %rd58;
	ld.global.f32 	%f153, [%rd59];
	add.f32 	%f154, %f152, %f153;
	add.s32 	%r120, %r118, 1024;
	mul.wide.u32 	%rd60, %r120, 4;
	add.s64 	%rd61, %rd1, %rd60;
	ld.global.f32 	%f155, [%rd61];
	add.f32 	%f156, %f154, %f155;
	add.s32 	%r121, %r118, 1536;
	mul.wide.u32 	%rd62, %r121, 4;
	add.s64 	%rd63, %rd1, %rd62;
	ld.global.f32 	%f157, [%rd63];
	add.f32 	%f378, %f156, %f157;
	add.s32 	%r275, %r275, 2048;
$L__BB4_41:
	and.b32  	%r122, %r49, 3;
	setp.eq.s32 	%p14, %r122, 0;
	@%p14 bra 	$L__BB4_44;
	add.s32 	%r278, %r275, %r268;
	cvt.u16.u32 	%rs1, %r267;
	shr.u16 	%rs2, %rs1, 9;
	add.s16 	%rs3, %rs2, 1;
	cvt.u32.u16 	%r123, %rs3;
	and.b32  	%r124, %r123, 3;
	neg.s32 	%r277, %r124;
$L__BB4_43:
	.pragma "nounroll";
	mul.wide.u32 	%rd64, %r278, 4;
	add.s64 	%rd65, %rd1, %rd64;
	ld.global.f32 	%f158, [%rd65];
	add.f32 	%f378, %f378, %f158;
	add.s32 	%r278, %r278, 512;
	add.s32 	%r277, %r277, 1;
	setp.ne.s32 	%p15, %r277, 0;
	@%p15 bra 	$L__BB4_43;
$L__BB4_44:
	// begin inline asm
	mov.u32 %r125, %laneid;
	// end inline asm
	mov.b32 	%r127, %f378;
	mov.b32 	%r128, 1;
	mov.b32 	%r149, 31;
	mov.b32 	%r150, -1;
	// begin inline asm
	shfl.sync.down.b32 %r126, %r127, %r128, %r149, %r150;
	// end inline asm
	setp.gt.s32 	%p16, %r125, 30;
	mov.b32 	%f159, %r126;
	add.f32 	%f160, %f378, %f159;
	selp.f32 	%f161, %f378, %f160, %p16;
	mov.b32 	%r132, %f161;
	mov.b32 	%r133, 2;
	// begin inline asm
	shfl.sync.down.b32 %r131, %r132, %r133, %r149, %r150;
	// end inline asm
	setp.gt.s32 	%p17, %r125, 29;
	mov.b32 	%f162, %r131;
	add.f32 	%f163, %f161, %f162;
	selp.f32 	%f164, %f161, %f163, %p17;
	mov.b32 	%r137, %f164;
	mov.b32 	%r138, 4;
	// begin inline asm
	shfl.sync.down.b32 %r136, %r137, %r138, %r149, %r150;
	// end inline asm
	setp.gt.s32 	%p18, %r125, 27;
	mov.b32 	%f165, %r136;
	add.f32 	%f166, %f164, %f165;
	selp.f32 	%f167, %f164, %f166, %p18;
	mov.b32 	%r142, %f167;
	mov.b32 	%r143, 8;
	// begin inline asm
	shfl.sync.down.b32 %r141, %r142, %r143, %r149, %r150;
	// end inline asm
	setp.gt.s32 	%p19, %r125, 23;
	mov.b32 	%f168, %r141;
	add.f32 	%f169, %f167, %f168;
	selp.f32 	%f170, %f167, %f169, %p19;
	mov.b32 	%r147, %f170;
	mov.b32 	%r148, 16;
	// begin inline asm
	shfl.sync.down.b32 %r146, %r147, %r148, %r149, %r150;
	// end inline asm
	setp.gt.s32 	%p20, %r125, 15;
	mov.b32 	%f171, %r146;
	add.f32 	%f37, %f170, %f171;
	selp.f32 	%f379, %f170, %f37, %p20;
	setp.ne.s32 	%p21, %r125, 0;
	@%p21 bra 	$L__BB4_46;
	shr.u32 	%r151, %r35, 3;
	and.b32  	%r152, %r151, 124;
	mov.u32 	%r153, _ZZN3cub18CUB_300001_SM_10006detail6reduce18DeviceReduceKernelINS2_10policy_hubIfjN4cuda3std3__44plusIfEEE10Policy1000EN6thrust24THRUST_300001_SM_1000_NS6detail15normal_iteratorINSD_10device_ptrIfEEEEjS9_fNS7_10__identityEEEvT0_PT3_T1_NS0_13GridEvenShareISN_EET2_T4_E12temp_storage;
	add.s32 	%r154, %r153, %r152;
	st.shared.f32 	[%r154+16], %f37;
$L__BB4_46:
	bar.sync 	0;
	setp.ne.s32 	%p22, %r35, 0;
	@%p22 bra 	$L__BB4_48;
	ld.shared.f32 	%f172, [_ZZN3cub18CUB_300001_SM_10006detail6reduce18DeviceReduceKernelINS2_10policy_hubIfjN4cuda3std3__44plusIfEEE10Policy1000EN6thrust24THRUST_300001_SM_1000_NS6detail15normal_iteratorINSD_10device_ptrIfEEEEjS9_fNS7_10__identityEEEvT0_PT3_T1_NS0_13GridEvenShareISN_EET2_T4_E12temp_storage+20];
	add.f32 	%f173, %f379, %f172;
	ld.shared.f32 	%f174, [_ZZN3cub18CUB_300001_SM_10006detail6reduce18DeviceReduceKernelINS2_10policy_hubIfjN4cuda3std3__44plusIfEEE10Policy1000EN6thrust24THRUST_300001_SM_1000_NS6detail15normal_iteratorINSD_10device_ptrIfEEEEjS9_fNS7_10__identityEEEvT0_PT3_T1_NS0_13GridEvenShareISN_EET2_T4_E12temp_storage+24];
	add.f32 	%f175, %f173, %f174;
	ld.shared.f32 	%f176, [_ZZN3cub18CUB_300001_SM_10006detail6reduce18DeviceReduceKernelINS2_10policy_hubIfjN4cuda3std3__44plusIfEEE10Policy1000EN6thrust24THRUST_300001_SM_1000_NS6detail15normal_iteratorINSD_10device_ptrIfEEEEjS9_fNS7_10__identityEEEvT0_PT3_T1_NS0_13GridEvenShareISN_EET2_T4_E12temp_storage+28];
	add.f32 	%f177, %f175, %f176;
	ld.shared.f32 	%f178, [_ZZN3cub18CUB_300001_SM_10006detail6reduce18DeviceReduceKernelINS2_10policy_hubIfjN4cuda3std3__44plusIfEEE10Policy1000EN6thrust24THRUST_300001_SM_1000_NS6detail15normal_iteratorINSD_10device_ptrIfEEEEjS9_fNS7_10__identityEEEvT0_PT3_T1_NS0_13GridEvenShareISN_EET2_T4_E12temp_storage+32];
	add.f32 	%f179, %f177, %f178;
	ld.shared.f32 	%f180, [_ZZN3cub18CUB_300001_SM_10006detail6reduce18DeviceReduceKernelINS2_10policy_hubIfjN4cuda3std3__44plusIfEEE10Policy1000EN6thrust24THRUST_300001_SM_1000_NS6detail15normal_iteratorINSD_10device_ptrIfEEEEjS9_fNS7_10__identityEEEvT0_PT3_T1_NS0_13GridEvenShareISN_EET2_T4_E12temp_storage+36];
	add.f32 	%f181, %f179, %f180;
	ld.shared.f32 	%f182, [_ZZN3cub18CUB_300001_SM_10006detail6reduce18DeviceReduceKernelINS2_10policy_hubIfjN4cuda3std3__44plusIfEEE10Policy1000EN6thrust24THRUST_300001_SM_1000_NS6detail15normal_iteratorINSD_10device_ptrIfEEEEjS9_fNS7_10__identityEEEvT0_PT3_T1_NS0_13GridEvenShareISN_EET2_T4_E12temp_storage+40];
	add.f32 	%f183, %f181, %f182;
	ld.shared.f32 	%f184, [_ZZN3cub18CUB_300001_SM_10006detail6reduce18DeviceReduceKernelINS2_10policy_hubIfjN4cuda3std3__44plusIfEEE10Policy1000EN6thrust24THRUST_300001_SM_1000_NS6detail15normal_iteratorINSD_10device_ptrIfEEEEjS9_fNS7_10__identityEEEvT0_PT3_T1_NS0_13GridEvenShareISN_EET2_T4_E12temp_storage+44];
	add.f32 	%f185, %f183, %f184;
	ld.shared.f32 	%f186, [_ZZN3cub18CUB_300001_SM_10006detail6reduce18DeviceReduceKernelINS2_10policy_hubIfjN4cuda3std3__44plusIfEEE10Policy1000EN6thrust24THRUST_300001_SM_1000_NS6detail15normal_iteratorINSD_10device_ptrIfEEEEjS9_fNS7_10__identityEEEvT0_PT3_T1_NS0_13GridEvenShareISN_EET2_T4_E12temp_storage+48];
	add.f32 	%f187, %f185, %f186;
	ld.shared.f32 	%f188, [_ZZN3cub18CUB_300001_SM_10006detail6reduce18DeviceReduceKernelINS2_10policy_hubIfjN4cuda3std3__44plusIfEEE10Policy1000EN6thrust24THRUST_300001_SM_1000_NS6detail15normal_iteratorINSD_10device_ptrIfEEEEjS9_fNS7_10__identityEEEvT0_PT3_T1_NS0_13GridEvenShareISN_EET2_T4_E12temp_storage+52];
	add.f32 	%f189, %f187, %f188;
	ld.shared.f32 	%f190, [_ZZN3cub18CUB_300001_SM_10006detail6reduce18DeviceReduceKernelINS2_10policy_hubIfjN4cuda3std3__44plusIfEEE10Policy1000EN6thrust24THRUST_300001_SM_1000_NS6detail15normal_iteratorINSD_10device_ptrIfEEEEjS9_fNS7_10__identityEEEvT0_PT3_T1_NS0_13GridEvenShareISN_EET2_T4_E12temp_storage+56];
	add.f32 	%f191, %f189, %f190;
	ld.shared.f32 	%f192, [_ZZN3cub18CUB_300001_SM_10006detail6reduce18DeviceReduceKernelINS2_10policy_hubIfjN4cuda3std3__44plusIfEEE10Policy1000EN6thrust24THRUST_300001_SM_1000_NS6detail15normal_iteratorINSD_10device_ptrIfEEEEjS9_fNS7_10__identityEEEvT0_PT3_T1_NS0_13GridEvenShareISN_EET2_T4_E12temp_storage+60];
	add.f32 	%f193, %f191, %f192;
	ld.shared.f32 	%f194, [_ZZN3cub18CUB_300001_SM_10006detail6reduce18DeviceReduceKernelINS2_10policy_hubIfjN4cuda3std3__44plusIfEEE10Policy1000EN6thrust24THRUST_300001_SM_1000_NS6detail15normal_iteratorINSD_10device_ptrIfEEEEjS9_fNS7_10__identityEEEvT0_PT3_T1_NS0_13GridEvenShareISN_EET2_T4_E12temp_storage+64];
	add.f32 	%f195, %f193, %f194;
	ld.shared.f32 	%f196, [_ZZN3cub18CUB_300001_SM_10006detail6reduce18DeviceReduceKernelINS2_10policy_hubIfjN4cuda3std3__44plusIfEEE10Policy1000EN6thrust24THRUST_300001_SM_1000_NS6detail15normal_iteratorINSD_10device_ptrIfEEEEjS9_fNS7_10__identityEEEvT0_PT3_T1_NS0_13GridEvenShareISN_EET2_T4_E12temp_storage+68];
	add.f32 	%f197, %f195, %f196;
	ld.shared.f32 	%f198, [_ZZN3cub18CUB_300001_SM_10006detail6reduce18DeviceReduceKernelINS2_10policy_hubIfjN4cuda3std3__44plusIfEEE10Policy1000EN6thrust24THRUST_300001_SM_1000_NS6detail15normal_iteratorINSD_10device_ptrIfEEEEjS9_fNS7_10__identityEEEvT0_PT3_T1_NS0_13GridEvenShareISN_EET2_T4_E12temp_storage+72];
	add.f32 	%f199, %f197, %f198;
	ld.shared.f32 	%f200, [_ZZN3cub18CUB_300001_SM_10006detail6reduce18DeviceReduceKernelINS2_10policy_hubIfjN4cuda3std3__44plusIfEEE10Policy1000EN6thrust24THRUST_300001_SM_1000_NS6detail15normal_iteratorINSD_10device_ptrIfEEEEjS9_fNS7_10__identityEEEvT0_PT3_T1_NS0_13GridEvenShareISN_EET2_T4_E12temp_storage+76];
	add.f32 	%f379, %f199, %f200;
$L__BB4_48:
	mov.u32 	%r256, %tid.x;
	setp.ne.s32 	%p64, %r256, 0;
	@%p64 bra 	$L__BB4_50;
	ld.param.u64 	%rd129, [_ZN3cub18CUB_300001_SM_10006detail6reduce18DeviceReduceKernelINS2_10policy_hubIfjN4cuda3std3__44plusIfEEE10Policy1000EN6thrust24THRUST_300001_SM_1000_NS6detail15normal_iteratorINSD_10device_ptrIfEEEEjS9_fNS7_10__identityEEEvT0_PT3_T1_NS0_13GridEvenShareISN_EET2_T4__param_1];
	cvta.to.global.u64 	%rd126, %rd129;
	mul.wide.u32 	%rd127, %r3, 4;
	add.s64 	%rd128, %rd126, %rd127;
	st.global.f32 	[%rd128], %f379;
$L__BB4_50:
	ret;

}
	// .globl	_ZN3cub18CUB_300001_SM_10006detail6reduce28DeviceReduceSingleTileKernelINS2_10policy_hubIfjN4cuda3std3__44plusIfEEE10Policy1000EPfSC_iS9_ffNS7_10__identityEEEvT0_T1_T2_T3_T4_T6_
.visible .entry _ZN3cub18CUB_300001_SM_10006detail6reduce28DeviceReduceSingleTileKernelINS2_10policy_hubIfjN4cuda3std3__44plusIfEEE10Policy1000EPfSC_iS9_ffNS7_10__identityEEEvT0_T1_T2_T3_T4_T6_(
	.param .u64 .ptr .align 1 _ZN3cub18CUB_300001_SM_10006detail6reduce28DeviceReduceSingleTileKernelINS2_10policy_hubIfjN4cuda3std3__44plusIfEEE10Policy1000EPfSC_iS9_ffNS7_10__identityEEEvT0_T1_T2_T3_T4_T6__param_0,
	.param .u64 .ptr .align 1 _ZN3cub18CUB_300001_SM_10006detail6reduce28DeviceReduceSingleTileKernelINS2_10policy_hubIfjN4cuda3std3__44plusIfEEE10Policy1000EPfSC_iS9_ffNS7_10__identityEEEvT0_T1_T2_T3_T4_T6__param_1,
	.param .u32 _ZN3cub18CUB_300001_SM_10006detail6reduce28DeviceReduceSingleTileKernelINS2_10policy_hubIfjN4cuda3std3__44plusIfEEE10Policy1000EPfSC_iS9_ffNS7_10__identityEEEvT0_T1_T2_T3_T4_T6__param_2,
	.param .align 1 .b8 _ZN3cub18CUB_300001_SM_10006detail6reduce28DeviceReduceSingleTileKernelINS2_10policy_hubIfjN4cuda3std3__44plusIfEEE10Policy1000EPfSC_iS9_ffNS7_10__identityEEEvT0_T1_T2_T3_T4_T6__param_3[1],
	.param .f32 _ZN3cub18CUB_300001_SM_10006detail6reduce28DeviceReduceSingleTileKernelINS2_10policy_hubIfjN4cuda3std3__44plusIfEEE10Policy1000EPfSC_iS9_ffNS7_10__identityEEEvT0_T1_T2_T3_T4_T6__param_4,
	.param .align 1 .b8 _ZN3cub18CUB_300001_SM_10006detail6reduce28DeviceReduceSingleTileKernelINS2_10policy_hubIfjN4cuda3std3__44plusIfEEE10Policy1000EPfSC_iS9_ffNS7_10__identityEEEvT0_T1_T2_T3_T4_T6__param_5[1]
)
.maxntid 512
.minnctapersm 1
{
	.reg .pred 	%p<113>;
	.reg .b32 	%r<407>;
	.reg .b32 	%f<531>;
	.reg .b64 	%rd<133>;
	// demoted variable
	.shared .align 4 .b8 _ZZN3cub18CUB_300001_SM_10006detail6reduce28DeviceReduceSingleTileKernelINS2_10policy_hubIfjN4cuda3std3__44plusIfEEE10Policy1000EPfSC_iS9_ffNS7_10__identityEEEvT0_T1_T2_T3_T4_T6_E12temp_storage[84];
	ld.param.u64 	%rd16, [_ZN3cub18CUB_300001_SM_10006detail6reduce28DeviceReduceSingleTileKernelINS2_10policy_hubIfjN4cuda3std3__44plusIfEEE10Policy1000EPfSC_iS9_ffNS7_10__identityEEEvT0_T1_T2_T3_T4_T6__param_0];
	ld.param.u64 	%rd17, [_ZN3cub18CUB_300001_SM_10006detail6reduce28DeviceReduceSingleTileKernelINS2_10policy_hubIfjN4cuda3std3__44plusIfEEE10Policy1000EPfSC_iS9_ffNS7_10__identityEEEvT0_T1_T2_T3_T4_T6__param_1];
	ld.param.u32 	%r67, [_ZN3cub18CUB_300001_SM_10006detail6reduce28DeviceReduceSingleTileKernelINS2_10policy_hubIfjN4cuda3std3__44plusIfEEE10Policy1000EPfSC_iS9_ffNS7_10__identityEEEvT0_T1_T2_T3_T4_T6__param_2];
	ld.param.f32 	%f58, [_ZN3cub18CUB_300001_SM_10006detail6reduce28DeviceReduceSingleTileKernelINS2_10policy_hubIfjN4cuda3std3__44plusIfEEE10Policy1000EPfSC_iS9_ffNS7_10__identityEEEvT0_T1_T2_T3_T4_T6__param_4];
	cvta.to.global.u64 	%rd1, %rd17;
	setp.ne.s32 	%p1, %r67, 0;
	@%p1 bra 	$L__BB5_3;
	mov.u32 	%r380, %tid.x;
	setp.ne.s32 	%p112, %r380, 0;
	@%p112 bra 	$L__BB5_74;
	st.global.f32 	[%rd1], %f58;
	bra.uni 	$L__BB5_74;
$L__BB5_3:
	and.b64  	%rd18, %rd16, 7;
	setp.ne.s64 	%p2, %rd18, 0;
	@%p2 bra 	$L__BB5_38;
	setp.gt.s32 	%p57, %r67, 8191;
	@%p57 bra 	$L__BB5_22;
	mov.u32 	%r1, %tid.x;
	setp.ge.s32 	%p74, %r1, %r67;
	mov.f32 	%f509, 0f00000000;
	mov.u32 	%r384, %r1;
	@%p74 bra 	$L__BB5_7;
	mul.wide.u32 	%rd121, %r1, 4;
	add.s64 	%rd120, %rd16, %rd121;
	// begin inline asm
	ld.global.nc.u32 %r300, [%rd120];
	// end inline asm
	mov.b32 	%f509, %r300;
	add.s32 	%r384, %r1, 512;
$L__BB5_7:
	setp.ge.s32 	%p75, %r384, %r67;
	@%p75 bra 	$L__BB5_13;
	not.b32 	%r301, %r384;
	add.s32 	%r4, %r67, %r301;
	and.b32  	%r302, %r4, 1536;
	setp.eq.s32 	%p76, %r302, 1536;
	@%p76 bra 	$L__BB5_11;
	mul.wide.u32 	%rd122, %r384, 4;
	add.s64 	%rd129, %rd16, %rd122;
	shr.u32 	%r303, %r4, 9;
	add.s32 	%r304, %r303, 1;
	and.b32  	%r305, %r304, 3;
	neg.s32 	%r382, %r305;
$L__BB5_10:
	.pragma "nounroll";
	// begin inline asm
	ld.global.nc.u32 %r306, [%rd129];
	// end inline asm
	mov.b32 	%f395, %r306;
	add.f32 	%f509, %f509, %f395;
	add.s32 	%r384, %r384, 512;
	add.s64 	%rd129, %rd129, 2048;
	add.s32 	%r382, %r382, 1;
	setp.ne.s32 	%p77, %r382, 0;
	@%p77 bra 	$L__BB5_10;
$L__BB5_11:
	setp.lt.u32 	%p78, %r4, 1536;
	@%p78 bra 	$L__BB5_13;
$L__BB5_12:
	mul.wide.s32 	%rd128, %r384, 4;
	add.s64 	%rd124, %rd16, %rd128;
	// begin inline asm
	ld.global.nc.u32 %r307, [%rd124];
	// end inline asm
	mov.b32 	%f396, %r307;
	add.f32 	%f397, %f509, %f396;
	add.s64 	%rd125, %rd124, 2048;
	// begin inline asm
	ld.global.nc.u32 %r308, [%rd125];
	// end inline asm
	mov.b32 	%f398, %r308;
	add.f32 	%f399, %f397, %f398;
	add.s64 	%rd126, %rd124, 4096;
	// begin inline asm
	ld.global.nc.u32 %r309, [%rd126];
	// end inline asm
	mov.b32 	%f400, %r309;
	add.f32 	%f401, %f399, %f400;
	add.s64 	%rd127, %rd124, 6144;
	// begin inline asm
	ld.global.nc.u32 %r310, [%rd127];
	// end inline asm
	mov.b32 	%f402, %r310;
	add.f32 	%f509, %f401, %f402;
	add.s32 	%r384, %r384, 2048;
	setp.lt.s32 	%p79, %r384, %r67;
	@%p79 bra 	$L__BB5_12;
$L__BB5_13:
	setp.lt.s32 	%p80, %r67, 512;
	@%p80 bra 	$L__BB5_18;
	// begin inline asm
	mov.u32 %r349, %laneid;
	// end inline asm
	mov.b32 	%r351, %f509;
	mov.b32 	%r352, 1;
	mov.b32 	%r373, 31;
	mov.b32 	%r374, -1;
	// begin inline asm
	shfl.sync.down.b32 %r350, %r351, %r352, %r373, %r374;
	// end inline asm
	setp.gt.s32 	%p104, %r349, 30;
	mov.b32 	%f461, %r350;
	add.f32 	%f462, %f509, %f461;
	selp.f32 	%f463, %f509, %f462, %p104;
	mov.b32 	%r356, %f463;
	mov.b32 	%r357, 2;
	// begin inline asm
	shfl.sync.down.b32 %r355, %r356, %r357, %r373, %r374;
	// end inline asm
	setp.gt.s32 	%p105, %r349, 29;
	mov.b32 	%f464, %r355;
	add.f32 	%f465, %f463, %f464;
	selp.f32 	%f466, %f463, %f465, %p105;
	mov.b32 	%r361, %f466;
	mov.b32 	%r362, 4;
	// begin inline asm
	shfl.sync.down.b32 %r360, %r361, %r362, %r373, %r374;
	// end inline asm
	setp.gt.s32 	%p106, %r349, 27;
	mov.b32 	%f467, %r360;
	add.f32 	%f468, %f466, %f467;
	selp.f32 	%f469, %f466, %f468, %p106;
	mov.b32 	%r366, %f469;
	mov.b32 	%r367, 8;
	// begin inline asm
	shfl.sync.down.b32 %r365, %r366, %r367, %r373, %r374;
	// end inline asm
	setp.gt.s32 	%p107, %r349, 23;
	mov.b32 	%f470, %r365;
	add.f32 	%f471, %f469, %f470;
	selp.f32 	%f472, %f469, %f471, %p107;
	mov.b32 	%r371, %f472;
	mov.b32 	%r372, 16;
	// begin inline asm
	shfl.sync.down.b32 %r370, %r371, %r372, %r373, %r374;
	// end inline asm
	setp.gt.s32 	%p108, %r349, 15;
	mov.b32 	%f473, %r370;
	add.f32 	%f10, %f472, %f473;
	selp.f32 	%f530, %f472, %f10, %p108;
	setp.ne.s32 	%p109, %r349, 0;
	@%p109 bra 	$L__BB5_16;
	shr.u32 	%r375, %r1, 3;
	and.b32  	%r376, %r375, 124;
	mov.u32 	%r377, _ZZN3cub18CUB_300001_SM_10006detail6reduce28DeviceReduceSingleTileKernelINS2_10policy_hubIfjN4cuda3std3__44plusIfEEE10Policy1000EPfSC_iS9_ffNS7_10__identityEEEvT0_T1_T2_T3_T4_T6_E12temp_storage;
	add.s32 	%r378, %r377, %r376;
	st.shared.f32 	[%r378+16], %f10;
$L__BB5_16:
	bar.sync 	0;
	setp.ne.s32 	%p110, %r1, 0;
	@%p110 bra 	$L__BB5_72;
	ld.shared.f32 	%f474, [_ZZN3cub18CUB_300001_SM_10006detail6reduce28DeviceReduceSingleTileKernelINS2_10policy_hubIfjN4cuda3std3__44plusIfEEE10Policy1000EPfSC_iS9_ffNS7_10__identityEEEvT0_T1_T2_T3_T4_T6_E12temp_storage+20];
	add.f32 	%f475, %f530, %f474;
	ld.shared.f32 	%f476, [_ZZN3cub18CUB_300001_SM_10006detail6reduce28DeviceReduceSingleTileKernelINS2_10policy_hubIfjN4cuda3std3__44plusIfEEE10Policy1000EPfSC_iS9_ffNS7_10__identityEEEvT0_T1_T2_T3_T4_T6_E12temp_storage+24];
	add.f32 	%f477, %f475, %f476;
	ld.shared.f32 	%f478, [_ZZN3cub18CUB_300001_SM_10006detail6reduce28DeviceReduceSingleTileKernelINS2_10policy_hubIfjN4cuda3std3__44plusIfEEE10Policy1000EPfSC_iS9_ffNS7_10__identityEEEvT0_T1_T2_T3_T4_T6_E12temp_storage+28];
	add.f32 	%f479, %f477, %f478;
	ld.shared.f32 	%f480, [_ZZN3cub18CUB_300001_SM_10006detail6reduce28DeviceReduceSingleTileKernelINS2_10policy_hubIfjN4cuda3std3__44plusIfEEE10Policy1000EPfSC_iS9_ffNS7_10__identityEEEvT0_T1_T2_T3_T4_T6_E12temp_storage+32];
	add.f32 	%f481, %f479, %f480;
	ld.shared.f32 	%f482, [_ZZN3cub18CUB_300001_SM_10006detail6reduce28DeviceReduceSingleTileKernelINS2_10policy_hubIfjN4cuda3std3__44plusIfEEE10Policy1000EPfSC_iS9_ffNS7_10__identityEEEvT0_T1_T2_T3_T4_T6_E12temp_storage+36];
	add.f32 	%f483, %f481, %f482;
	ld.shared.f32 	%f484, [_ZZN3cub18CUB_300001_SM_10006detail6reduce28DeviceReduceSingleTileKernelINS2_10policy_hubIfjN4cuda3std3__44plusIfEEE10Policy1000EPfSC_iS9_ffNS7_10__identityEEEvT0_T1_T2_T3_T4_T6_E12temp_storage+40];
	add.f32 	%f485, %f483, %f484;
	ld.shared.f32 	%f486, [_ZZN3cub18CUB_300001_SM_10006detail6reduce28DeviceReduceSingleTileKernelINS2_10policy_hubIfjN4cuda3std3__44plusIfEEE10Policy1000EPfSC_iS9_ffNS7_10__identityEEEvT0_T1_T2_T3_T4_T6_E12temp_storage+44];
	add.f32 	%f487, %f485, %f486;
	ld.shared.f32 	%f488, [_ZZN3cub18CUB_300001_SM_10006detail6reduce28DeviceReduceSingleTileKernelINS2_10policy_hubIfjN4cuda3std3__44plusIfEEE10Policy1000EPfSC_iS9_ffNS7_10__identityEEEvT0_T1_T2_T3_T4_T6_E12temp_storage+48];
	add.f32 	%f489, %f487, %f488;
	ld.shared.f32 	%f490, [_ZZN3cub18CUB_300001_SM_10006detail6reduce28DeviceReduceSingleTileKernelINS2_10policy_hubIfjN4cuda3std3__44plusIfEEE10Policy1000EPfSC_iS9_ffNS7_10__identityEEEvT0_T1_T2_T3_T4_T6_E12temp_storage+52];
	add.f32 	%f491, %f489, %f490;
	ld.shared.f32 	%f492, [_ZZN3cub18CUB_300001_SM_10006detail6reduce28DeviceReduceSingleTileKernelINS2_10policy_hubIfjN4cuda3std3__44plusIfEEE10Policy1000EPfSC_iS9_ffNS7_10__identityEEEvT0_T1_T2_T3_T4_T6_E12temp_storage+56];
	add.f32 	%f493, %f491, %f492;
	ld.shared.f32 	%f494, [_ZZN3cub18CUB_300001_SM_10006detail6reduce28DeviceReduceSingleTileKernelINS2_10policy_hubIfjN4cuda3std3__44plusIfEEE10Policy1000EPfSC_iS9_ffNS7_10__identityEEEvT0_T1_T2_T3_T4_T6_E12temp_storage+60];
	add.f32 	%f495, %f493, %f494;
	ld.shared.f32 	%f496, [_ZZN3cub18CUB_300001_SM_10006detail6reduce28DeviceReduceSingleTileKernelINS2_10policy_hubIfjN4cuda3std3__44plusIfEEE10Policy1000EPfSC_iS9_ffNS7_10__identityEEEvT0_T1_T2_T3_T4_T6_E12temp_storage+64];
	add.f32 	%f497, %f495, %f496;
	ld.shared.f32 	%f498, [_ZZN3cub18CUB_300001_SM_10006detail6reduce28DeviceReduceSingleTileKernelINS2_10policy_hubIfjN4cuda3std3__44plusIfEEE10Policy1000EPfSC_iS9_ffNS7_10__identityEEEvT0_T1_T2_T3_T4_T6_E12temp_storage+68];
	add.f32 	%f499, %f497, %f498;
	ld.shared.f32 	%f500, [_ZZN3cub18CUB_300001_SM_10006detail6reduce28DeviceReduceSingleTileKernelINS2_10policy_hubIfjN4cuda3std3__44plusIfEEE10Policy1000EPfSC_iS9_ffNS7_10__identityEEEvT0_T1_T2_T3_T4_T6_E12temp_storage+72];
	add.f32 	%f501, %f499, %f500;
	ld.shared.f32 	%f502, [_ZZN3cub18CUB_300001_SM_10006detail6reduce28DeviceReduceSingleTileKernelINS2_10policy_hubIfjN4cuda3std3__44plusIfEEE10Policy1000EPfSC_iS9_ffNS7_10__identityEEEvT0_T1_T2_T3_T4_T6_E12temp_storage+76];
	add.f32 	%f530, %f501, %f502;
	bra.uni 	$L__BB5_72;
$L__BB5_18:
	// begin inline asm
	mov.u32 %r311, %laneid;
	// end inline asm
	and.b32  	%r337, %r1, 992;
	add.s32 	%r338, %r337, 32;
	setp.gt.s32 	%p81, %r338, %r67;
	not.b32 	%r339, %r337;
	add.s32 	%r340, %r67, %r339;
	selp.b32 	%r335, %r340, 31, %p81;
	mov.b32 	%r313, %f509;
	mov.b32 	%r314, 1;
	mov.b32 	%r336, -1;
	// begin inline asm
	shfl.sync.down.b32 %r312, %r313, %r314, %r335, %r336;
	// end inline asm
	setp.lt.s32 	%p82, %r311, %r335;
	mov.b32 	%f403, %r312;
	add.f32 	%f404, %f509, %f403;
	selp.f32 	%f405, %f404, %f509, %p82;
	mov.b32 	%r318, %f405;
	mov.b32 	%r319, 2;
	// begin inline asm
	shfl.sync.down.b32 %r317, %r318, %r319, %r335, %r336;
	// end inline asm
	add.s32 	%r341, %r311, 2;
	setp.gt.s32 	%p83, %r341, %r335;
	mov.b32 	%f406, %r317;
	add.f32 	%f407, %f405, %f406;
	selp.f32 	%f408, %f405, %f407, %p83;
	mov.b32 	%r323, %f408;
	mov.b32 	%r324, 4;
	// begin inline asm
	shfl.sync.down.b32 %r322, %r323, %r324, %r335, %r336;
	// end inline asm
	add.s32 	%r342, %r311, 4;
	setp.gt.s32 	%p84, %r342, %r335;
	mov.b32 	%f409, %r322;
	add.f32 	%f410, %f408, %f409;
	selp.f32 	%f411, %f408, %f410, %p84;
	mov.b32 	%r328, %f411;
	mov.b32 	%r329, 8;
	// begin inline asm
	shfl.sync.down.b32 %r327, %r328, %r329, %r335, %r336;
	// end inline asm
	add.s32 	%r343, %r311, 8;
	setp.gt.s32 	%p85, %r343, %r335;
	mov.b32 	%f412, %r327;
	add.f32 	%f413, %f411, %f412;
	selp.f32 	%f414, %f411, %f413, %p85;
	mov.b32 	%r333, %f414;
	mov.b32 	%r334, 16;
	// begin inline asm
	shfl.sync.down.b32 %r332, %r333, %r334, %r335, %r336;
	// end inline asm
	add.s32 	%r344, %r311, 16;
	setp.gt.s32 	%p86, %r344, %r335;
	mov.b32 	%f415, %r332;
	add.f32 	%f416, %f414, %f415;
	selp.f32 	%f530, %f414, %f416, %p86;
	setp.ne.s32 	%p87, %r311, 0;
	@%p87 bra 	$L__BB5_20;
	shr.u32 	%r345, %r1, 3;
	and.b32  	%r346, %r345, 124;
	mov.u32 	%r347, _ZZN3cub18CUB_300001_SM_10006detail6reduce28DeviceReduceSingleTileKernelINS2_10policy_hubIfjN4cuda3std3__44plusIfEEE10Policy1000EPfSC_iS9_ffNS7_10__identityEEEvT0_T1_T2_T3_T4_T6_E12temp_storage;
	add.s32 	%r348, %r347, %r346;
	st.shared.f32 	[%r348+16], %f530;
$L__BB5_20:
	bar.sync 	0;
	setp.ne.s32 	%p88, %r1, 0;
	@%p88 bra 	$L__BB5_72;
	setp.gt.s32 	%p89, %r67, 32;
	ld.shared.f32 	%f417, [_ZZN3cub18CUB_300001_SM_10006detail6reduce28DeviceReduceSingleTileKernelINS2_10policy_hubIfjN4cuda3std3__44plusIfEEE10Policy1000EPfSC_iS9_ffNS7_10__identityEEEvT0_T1_T2_T3_T4_T6_E12temp_storage+20];
	add.f32 	%f418, %f530, %f417;
	selp.f32 	%f419, %f418, %f530, %p89;
	setp.gt.s32 	%p90, %r67, 64;
	ld.shared.f32 	%f420, [_ZZN3cub18CUB_300001_SM_10006detail6reduce28DeviceReduceSingleTileKernelINS2_10policy_hubIfjN4cuda3std3__44plusIfEEE10Policy1000EPfSC_iS9_ffNS7_10__identityEEEvT0_T1_T2_T3_T4_T6_E12temp_storage+24];
	add.f32 	%f421, %f420, %f419;
	selp.f32 	%f422, %f421, %f419, %p90;
	setp.gt.s32 	%p91, %r67, 96;
	ld.shared.f32 	%f423, [_ZZN3cub18CUB_300001_SM_10006detail6reduce28DeviceReduceSingleTileKernelINS2_10policy_hubIfjN4cuda3std3__44plusIfEEE10Policy1000EPfSC_iS9_ffNS7_10__identityEEEvT0_T1_T2_T3_T4_T6_E12temp_storage+28];
	add.f32 	%f424, %f423, %f422;
	selp.f32 	%f425, %f424, %f422, %p91;
	setp.gt.s32 	%p92, %r67, 128;
	ld.shared.f32 	%f426, [_ZZN3cub18CUB_300001_SM_10006detail6reduce28DeviceReduceSingleTileKernelINS2_10policy_hubIfjN4cuda3std3__44plusIfEEE10Policy1000EPfSC_iS9_ffNS7_10__identityEEEvT0_T1_T2_T3_T4_T6_E12temp_storage+32];
	add.f32 	%f427, %f426, %f425;
	selp.f32 	%f428, %f427, %f425, %p92;
	setp.gt.s32 	%p93, %r67, 160;
	ld.shared.f32 	%f429, [_ZZN3cub18CUB_300001_SM_10006detail6reduce28DeviceReduceSingleTileKernelINS2_10policy_hubIfjN4cuda3std3__44plusIfEEE10Policy1000EPfSC_iS9_ffNS7_10__identityEEEvT0_T1_T2_T3_T4_T6_E12temp_storage+36];
	add.f32 	%f430, %f429, %f428;
	selp.f32 	%f431, %f430, %f428, %p93;
	setp.gt.s32 	%p94, %r67, 192;
	ld.shared.f32 	%f432, [_ZZN3cub18CUB_300001_SM_10006detail6reduce28DeviceReduceSingleTileKernelINS2_10policy_hubIfjN4cuda3std3__44plusIfEEE10Policy1000EPfSC_iS9_ffNS7_10__identityEEEvT0_T1_T2_T3_T4_T6_E12temp_storage+40];
	add.f32 	%f433, %f432, %f431;
	selp.f32 	%f434, %f433, %f431, %p94;
	setp.gt.s32 	%p95, %r67, 224;
	ld.shared.f32 	%f435, [_ZZN3cub18CUB_300001_SM_10006detail6reduce28DeviceReduceSingleTileKernelINS2_10policy_hubIfjN4cuda3std3__44plusIfEEE10Policy1000EPfSC_iS9_ffNS7_10__identityEEEvT0_T1_T2_T3_T4_T6_E12temp_storage+44];
	add.f32 	%f436, %f435, %f434;
	selp.f32 	%f437, %f436, %f434, %p95;
	setp.gt.s32 	%p96, %r67, 256;
	ld.shared.f32 	%f438, [_ZZN3cub18CUB_300001_SM_10006detail6reduce28DeviceReduceSingleTileKernelINS2_10policy_hubIfjN4cuda3std3__44plusIfEEE10Policy1000EPfSC_iS9_ffNS7_10__identityEEEvT0_T1_T2_T3_T4_T6_E12temp_storage+48];
	add.f32 	%f439, %f438, %f437;
	selp.f32 	%f440, %f439, %f437, %p96;
	setp.gt.s32 	%p97, %r67, 288;
	ld.shared.f32 	%f441, [_ZZN3cub18CUB_300001_SM_10006detail6reduce28DeviceReduceSingleTileKernelINS2_10policy_hubIfjN4cuda3std3__44plusIfEEE10Policy1000EPfSC_iS9_ffNS7_10__identityEEEvT0_T1_T2_T3_T4_T6_E12temp_storage+52];
	add.f32 	%f442, %f441, %f440;
	selp.f32 	%f443, %f442, %f440, %p97;
	setp.gt.s32 	%p98, %r67, 320;
	ld.shared.f32 	%f444, [_ZZN3cub18CUB_300001_SM_10006detail6reduce28DeviceReduceSingleTileKernelINS2_10policy_hubIfjN4cuda3std3__44plusIfEEE10Policy1000EPfSC_iS9_ffNS7_10__identityEEEvT0_T1_T2_T3_T4_T6_E12temp_storage+56];
	add.f32 	%f445, %f444, %f443;
	selp.f32 	%f446, %f445, %f443, %p98;
	setp.gt.s32 	%p99, %r67, 352;
	ld.shared.f32 	%f447, [_ZZN3cub18CUB_300001_SM_10006detail6reduce28DeviceReduceSingleTileKernelINS2_10policy_hubIfjN4cuda3std3__44plusIfEEE10Policy1000EPfSC_iS9_ffNS7_10__identityEEEvT0_T1_T2_T3_T4_T6_E12temp_storage+60];
	add.f32 	%f448, %f447, %f446;
	selp.f32 	%f449, %f448, %f446, %p99;
	setp.gt.s32 	%p100, %r67, 384;
	ld.shared.f32 	%f450, [_ZZN3cub18CUB_300001_SM_10006detail6reduce28DeviceReduceSingleTileKernelINS2_10policy_hubIfjN4cuda3std3__44plusIfEEE10Policy1000EPfSC_iS9_ffNS7_10__identityEEEvT0_T1_T2_T3_T4_T6_E12temp_storage+64];
	add.f32 	%f451, %f450, %f449;
	selp.f32 	%f452, %f451, %f449, %p100;
	setp.gt.s32 	%p101, %r67, 416;
	ld.shared.f32 	%f453, [_ZZN3cub18CUB_300001_SM_10006detail6reduce28DeviceReduceSingleTileKernelINS2_10policy_hubIfjN4cuda3std3__44plusIfEEE10Policy1000EPfSC_iS9_ffNS7_10__identityEEEvT0_T1_T2_T3_T4_T6_E12temp_storage+68];
	add.f32 	%f454, %f453, %f452;
	selp.f32 	%f455, %f454, %f452, %p101;
	setp.gt.s32 	%p102, %r67, 448;
	ld.shared.f32 	%f456, [_ZZN3cub18CUB_300001_SM_10006detail6reduce28DeviceReduceSingleTileKernelINS2_10policy_hubIfjN4cuda3std3__44plusIfEEE10Policy1000EPfSC_iS9_ffNS7_10__identityEEEvT0_T1_T2_T3_T4_T6_E12temp_storage+72];
	add.f32 	%f457, %f456, %f455;
	selp.f32 	%f458, %f457, %f455, %p102;
	setp.gt.s32 	%p103, %r67, 480;
	ld.shared.f32 	%f459, [_ZZN3cub18CUB_300001_SM_10006detail6reduce28DeviceReduceSingleTileKernelINS2_10policy_hubIfjN4cuda3std3__44plusIfEEE10Policy1000EPfSC_iS9_ffNS7_10__identityEEEvT0_T1_T2_T3_T4_T6_E12temp_storage+76];
	add.f32 	%f460, %f459, %f458;
	selp.f32 	%f530, %f460, %f458, %p103;
	bra.uni 	$L__BB5_72;
$L__BB5_22:
	mov.u32 	%r13, %tid.x;
	shl.b32 	%r224, %r13, 1;
	mul.wide.u32 	%rd90, %r224, 4;
	add.s64 	%rd75, %rd16, %rd90;
	// begin inline asm
	ld.global.nc.u64 %rd74, [%rd75];
	// end inline asm
	mov.b64 	{%r225, %r226}, %rd74;
	mov.b32 	%f281, %r226;
	mov.b32 	%f282, %r225;
	add.s64 	%rd77, %rd75, 4096;
	// begin inline asm
	ld.global.nc.u64 %rd76, [%rd77];
	// end inline asm
	mov.b64 	{%r227, %r228}, %rd76;
	mov.b32 	%f283, %r228;
	mov.b32 	%f284, %r227;
	add.s64 	%rd79, %rd75, 8192;
	// begin inline asm
	ld.global.nc.u64 %rd78, [%rd79];
	// end inline asm
	mov.b64 	{%r229, %r230}, %rd78;
	mov.b32 	%f285, %r230;
	mov.b32 	%f286, %r229;
	add.s64 	%rd81, %rd75, 12288;
	// begin inline asm
	ld.global.nc.u64 %rd80, [%rd81];
	// end inline asm
	mov.b64 	{%r231, %r232}, %rd80;
	mov.b32 	%f287, %r232;
	mov.b32 	%f288, %r231;
	add.s64 	%rd83, %rd75, 16384;
	// begin inline asm
	ld.global.nc.u64 %rd82, [%rd83];
	// end inline asm
	mov.b64 	{%r233, %r234}, %rd82;
	mov.b32 	%f289, %r234;
	mov.b32 	%f290, %r233;
	add.s64 	%rd85, %rd75, 20480;
	// begin inline asm
	ld.global.nc.u64 %rd84, [%rd85];
	// end inline asm
	mov.b64 	{%r235, %r236}, %rd84;
	mov.b32 	%f291, %r236;
	mov.b32 	%f292, %r235;
	add.s64 	%rd87, %rd75, 24576;
	// begin inline asm
	ld.global.nc.u64 %rd86, [%rd87];
	// end inline asm
	mov.b64 	{%r237, %r238}, %rd86;
	mov.b32 	%f293, %r238;
	mov.b32 	%f294, %r237;
	add.s64 	%rd89, %rd75, 28672;
	// begin inline asm
	ld.global.nc.u64 %rd88, [%rd89];
	// end inline asm
	mov.b64 	{%r239, %r240}, %rd88;
	mov.b32 	%f295, %r240;
	mov.b32 	%f296, %r239;
	add.f32 	%f297, %f282, %f281;
	add.f32 	%f298, %f284, %f283;
	add.f32 	%f299, %f286, %f285;
	add.f32 	%f300, %f288, %f287;
	add.f32 	%f301, %f290, %f289;
	add.f32 	%f302, %f292, %f291;
	add.f32 	%f303, %f294, %f293;
	add.f32 	%f304, %f296, %f295;
	add.f32 	%f305, %f297, %f298;
	add.f32 	%f306, %f299, %f300;
	add.f32 	%f307, %f301, %f302;
	add.f32 	%f308, %f303, %f304;
	add.f32 	%f309, %f305, %f306;
	add.f32 	%f310, %f307, %f308;
	add.f32 	%f516, %f309, %f310;
	setp.lt.u32 	%p58, %r67, 16384;
	mov.b32 	%r387, 8192;
	@%p58 bra 	$L__BB5_26;
	add.s32 	%r14, %r67, -8192;
	mov.b32 	%r387, 8192;
$L__BB5_24:
	mul.wide.s32 	%rd107, %r387, 4;
	add.s64 	%rd92, %rd75, %rd107;
	// begin inline asm
	ld.global.nc.u64 %rd91, [%rd92];
	// end inline asm
	mov.b64 	{%r242, %r243}, %rd91;
	mov.b32 	%f311, %r243;
	mov.b32 	%f312, %r242;
	add.s64 	%rd94, %rd92, 4096;
	// begin inline asm
	ld.global.nc.u64 %rd93, [%rd94];
	// end inline asm
	mov.b64 	{%r244, %r245}, %rd93;
	mov.b32 	%f313, %r245;
	mov.b32 	%f314, %r244;
	add.s64 	%rd96, %rd92, 8192;
	// begin inline asm
	ld.global.nc.u64 %rd95, [%rd96];
	// end inline asm
	mov.b64 	{%r246, %r247}, %rd95;
	mov.b32 	%f315, %r247;
	mov.b32 	%f316, %r246;
	add.s64 	%rd98, %rd92, 12288;
	// begin inline asm
	ld.global.nc.u64 %rd97, [%rd98];
	// end inline asm
	mov.b64 	{%r248, %r249}, %rd97;
	mov.b32 	%f317, %r249;
	mov.b32 	%f318, %r248;
	add.s64 	%rd100, %rd92, 16384;
	// begin inline asm
	ld.global.nc.u64 %rd99, [%rd100];
	// end inline asm
	mov.b64 	{%r250, %r251}, %rd99;
	mov.b32 	%f319, %r251;
	mov.b32 	%f320, %r250;
	add.s64 	%rd102, %rd92, 20480;
	// begin inline asm
	ld.global.nc.u64 %rd101, [%rd102];
	// end inline asm
	mov.b64 	{%r252, %r253}, %rd101;
	mov.b32 	%f321, %r253;
	mov.b32 	%f322, %r252;
	add.s64 	%rd104, %rd92, 24576;
	// begin inline asm
	ld.global.nc.u64 %rd103, [%rd104];
	// end inline asm
	mov.b64 	{%r254, %r255}, %rd103;
	mov.b32 	%f323, %r255;
	mov.b32 	%f324, %r254;
	add.s64 	%rd106, %rd92, 28672;
	// begin inline asm
	ld.global.nc.u64 %rd105, [%rd106];
	// end inline asm
	mov.b64 	{%r256, %r257}, %rd105;
	mov.b32 	%f325, %r257;
	mov.b32 	%f326, %r256;
	add.f32 	%f327, %f516, %f312;
	add.f32 	%f328, %f311, %f314;
	add.f32 	%f329, %f313, %f316;
	add.f32 	%f330, %f315, %f318;
	add.f32 	%f331, %f317, %f320;
	add.f32 	%f332, %f319, %f322;
	add.f32 	%f333, %f321, %f324;
	add.f32 	%f334, %f323, %f326;
	add.f32 	%f335, %f327, %f328;
	add.f32 	%f336, %f329, %f330;
	add.f32 	%f337, %f331, %f332;
	add.f32 	%f338, %f333, %f334;
	add.f32 	%f339, %f335, %f336;
	add.f32 	%f340, %f337, %f338;
	add.f32 	%f341, %f339, %f340;
	add.f32 	%f516, %f341, %f325;
	sub.s32 	%r258, %r67, %r387;
	setp.lt.s32 	%p59, %r258, 8192;
	@%p59 bra 	$L__BB5_34;
	add.s32 	%r387, %r387, 8192;
	setp.le.s32 	%p60, %r387, %r14;
	@%p60 bra 	$L__BB5_24;
$L__BB5_26:
	setp.le.s32 	%p61, %r67, %r387;
	@%p61 bra 	$L__BB5_34;
	sub.s32 	%r18, %r67, %r387;
	setp.ge.s32 	%p62, %r13, %r18;
	@%p62 bra 	$L__BB5_34;
	not.b32 	%r259, %r13;
	add.s32 	%r260, %r67, %r259;
	sub.s32 	%r19, %r260, %r387;
	and.b32  	%r261, %r19, 1536;
	setp.eq.s32 	%p63, %r261, 1536;
	mov.u32 	%r391, %r13;
	@%p63 bra 	$L__BB5_31;
	add.s32 	%r389, %r13, %r387;
	shr.u32 	%r262, %r19, 9;
	add.s32 	%r263, %r262, 1;
	and.b32  	%r264, %r263, 3;
	neg.s32 	%r388, %r264;
	mov.u32 	%r391, %r13;
$L__BB5_30:
	.pragma "nounroll";
	mul.wide.u32 	%rd109, %r389, 4;
	add.s64 	%rd108, %rd16, %rd109;
	// begin inline asm
	ld.global.nc.u32 %r265, [%rd108];
	// end inline asm
	mov.b32 	%f343, %r265;
	add.f32 	%f516, %f516, %f343;
	add.s32 	%r391, %r391, 512;
	add.s32 	%r389, %r389, 512;
	add.s32 	%r388, %r388, 1;
	setp.ne.s32 	%p64, %r388, 0;
	@%p64 bra 	$L__BB5_30;
$L__BB5_31:
	setp.lt.u32 	%p65, %r19, 1536;
	@%p65 bra 	$L__BB5_34;
	cvt.u64.u32 	%rd110, %r391;
	cvt.u64.u32 	%rd111, %r387;
	add.s64 	%rd112, %rd110, %rd111;
	shl.b64 	%rd113, %rd112, 2;
	add.s64 	%rd114, %rd113, %rd16;
	add.s64 	%rd130, %rd114, 4096;
	add.s32 	%r392, %r391, %r387;
$L__BB5_33:
	mul.wide.u32 	%rd119, %r392, 4;
	add.s64 	%rd115, %rd16, %rd119;
	// begin inline asm
	ld.global.nc.u32 %r266, [%rd115];
	// end inline asm
	mov.b32 	%f344, %r266;
	add.f32 	%f345, %f516, %f344;
	add.s64 	%rd116, %rd130, -2048;
	// begin inline asm
	ld.global.nc.u32 %r267, [%rd116];
	// end inline asm
	mov.b32 	%f346, %r267;
	add.f32 	%f347, %f345, %f346;
	// begin inline asm
	ld.global.nc.u32 %r268, [%rd130];
	// end inline asm
	mov.b32 	%f348, %r268;
	add.f32 	%f349, %f347, %f348;
	add.s64 	%rd118, %rd130, 2048;
	// begin inline asm
	ld.global.nc.u32 %r269, [%rd118];
	// end inline asm
	mov.b32 	%f350, %r269;
	add.f32 	%f516, %f349, %f350;
	add.s32 	%r391, %r391, 2048;
	add.s64 	%rd130, %rd130, 8192;
	add.s32 	%r392, %r392, 2048;
	setp.lt.s32 	%p66, %r391, %r18;
	@%p66 bra 	$L__BB5_33;
$L__BB5_34:
	// begin inline asm
	mov.u32 %r270, %laneid;
	// end inline asm
	mov.b32 	%r272, %f516;
	mov.b32 	%r273, 1;
	mov.b32 	%r294, 31;
	mov.b32 	%r295, -1;
	// begin inline asm
	shfl.sync.down.b32 %r271, %r272, %r273, %r294, %r295;
	// end inline asm
	setp.gt.s32 	%p67, %r270, 30;
	mov.b32 	%f351, %r271;
	add.f32 	%f352, %f516, %f351;
	selp.f32 	%f353, %f516, %f352, %p67;
	mov.b32 	%r277, %f353;
	mov.b32 	%r278, 2;
	// begin inline asm
	shfl.sync.down.b32 %r276, %r277, %r278, %r294, %r295;
	// end inline asm
	setp.gt.s32 	%p68, %r270, 29;
	mov.b32 	%f354, %r276;
	add.f32 	%f355, %f353, %f354;
	selp.f32 	%f356, %f353, %f355, %p68;
	mov.b32 	%r282, %f356;
	mov.b32 	%r283, 4;
	// begin inline asm
	shfl.sync.down.b32 %r281, %r282, %r283, %r294, %r295;
	// end inline asm
	setp.gt.s32 	%p69, %r270, 27;
	mov.b32 	%f357, %r281;
	add.f32 	%f358, %f356, %f357;
	selp.f32 	%f359, %f356, %f358, %p69;
	mov.b32 	%r287, %f359;
	mov.b32 	%r288, 8;
	// begin inline asm
	shfl.sync.down.b32 %r286, %r287, %r288, %r294, %r295;
	// end inline asm
	setp.gt.s32 	%p70, %r270, 23;
	mov.b32 	%f360, %r286;
	add.f32 	%f361, %f359, %f360;
	selp.f32 	%f362, %f359, %f361, %p70;
	mov.b32 	%r292, %f362;
	mov.b32 	%r293, 16;
	// begin inline asm
	shfl.sync.down.b32 %r291, %r292, %r293, %r294, %r295;
	// end inline asm
	setp.gt.s32 	%p71, %r270, 15;
	mov.b32 	%f363, %r291;
	add.f32 	%f26, %f362, %f363;
	selp.f32 	%f530, %f362, %f26, %p71;
	setp.ne.s32 	%p72, %r270, 0;
	@%p72 bra 	$L__BB5_36;
	shr.u32 	%r296, %r13, 3;
	and.b32  	%r297, %r296, 124;
	mov.u32 	%r298, _ZZN3cub18CUB_300001_SM_10006detail6reduce28DeviceReduceSingleTileKernelINS2_10policy_hubIfjN4cuda3std3__44plusIfEEE10Policy1000EPfSC_iS9_ffNS7_10__identityEEEvT0_T1_T2_T3_T4_T6_E12temp_storage;
	add.s32 	%r299, %r298, %r297;
	st.shared.f32 	[%r299+16], %f26;
$L__BB5_36:
	bar.sync 	0;
	setp.ne.s32 	%p73, %r13, 0;
	@%p73 bra 	$L__BB5_72;
	ld.shared.f32 	%f364, [_ZZN3cub18CUB_300001_SM_10006detail6reduce28DeviceReduceSingleTileKernelINS2_10policy_hubIfjN4cuda3std3__44plusIfEEE10Policy1000EPfSC_iS9_ffNS7_10__identityEEEvT0_T1_T2_T3_T4_T6_E12temp_storage+20];
	add.f32 	%f365, %f530, %f364;
	ld.shared.f32 	%f366, [_ZZN3cub18CUB_300001_SM_10006detail6reduce28DeviceReduceSingleTileKernelINS2_10policy_hubIfjN4cuda3std3__44plusIfEEE10Policy1000EPfSC_iS9_ffNS7_10__identityEEEvT0_T1_T2_T3_T4_T6_E12temp_storage+24];
	add.f32 	%f367, %f365, %f366;
	ld.shared.f32 	%f368, [_ZZN3cub18CUB_300001_SM_10006detail6reduce28DeviceReduceSingleTileKernelINS2_10policy_hubIfjN4cuda3std3__44plusIfEEE10Policy1000EPfSC_iS9_ffNS7_10__identityEEEvT0_T1_T2_T3_T4_T6_E12temp_storage+28];
	add.f32 	%f369, %f367, %f368;
	ld.shared.f32 	%f370, [_ZZN3cub18CUB_300001_SM_10006detail6reduce28DeviceReduceSingleTileKernelINS2_10policy_hubIfjN4cuda3std3__44plusIfEEE10Policy1000EPfSC_iS9_ffNS7_10__identityEEEvT0_T1_T2_T3_T4_T6_E12temp_storage+32];
	add.f32 	%f371, %f369, %f370;
	ld.shared.f32 	%f372, [_ZZN3cub18CUB_300001_SM_10006detail6reduce28DeviceReduceSingleTileKernelINS2_10policy_hubIfjN4cuda3std3__44plusIfEEE10Policy1000EPfSC_iS9_ffNS7_10__identityEEEvT0_T1_T2_T3_T4_T6_E12temp_storage+36];
	add.f32 	%f373, %f371, %f372;
	ld.shared.f32 	%f374, [_ZZN3cub18CUB_300001_SM_10006detail6reduce28DeviceReduceSingleTileKernelINS2_10policy_hubIfjN4cuda3std3__44plusIfEEE10Policy1000EPfSC_iS9_ffNS7_10__identityEEEvT0_T1_T2_T3_T4_T6_E12temp_storage+40];
	add.f32 	%f375, %f373, %f374;
	ld.shared.f32 	%f376, [_ZZN3cub18CUB_300001_SM_10006detail6reduce28DeviceReduceSingleTileKernelINS2_10policy_hubIfjN4cuda3std3__44plusIfEEE10Policy1000EPfSC_iS9_ffNS7_10__identityEEEvT0_T1_T2_T3_T4_T6_E12temp_storage+44];
	add.f32 	%f377, %f375, %f376;
	ld.shared.f32 	%f378, [_ZZN3cub18CUB_300001_SM_10006detail6reduce28DeviceReduceSingleTileKernelINS2_10policy_hubIfjN4cuda3std3__44plusIfEEE10Policy1000EPfSC_iS9_ffNS7_10__identityEEEvT0_T1_T2_T3_T4_T6_E12temp_storage+48];
	add.f32 	%f379, %f377, %f378;
	ld.shared.f32 	%f380, [_ZZN3cub18CUB_300001_SM_10006detail6reduce28DeviceReduceSingleTileKernelINS2_10policy_hubIfjN4cuda3std3__44plusIfEEE10Policy1000EPfSC_iS9_ffNS7_10__identityEEEvT0_T1_T2_T3_T4_T6_E12temp_storage+52];
	add.f32 	%f381, %f379, %f380;
	ld.shared.f32 	%f382, [_ZZN3cub18CUB_300001_SM_10006detail6reduce28DeviceReduceSingleTileKernelINS2_10policy_hubIfjN4cuda3std3__44plusIfEEE10Policy1000EPfSC_iS9_ffNS7_10__identityEEEvT0_T1_T2_T3_T4_T6_E12temp_storage+56];
	add.f32 	%f383, %f381, %f382;
	ld.shared.f32 	%f384, [_ZZN3cub18CUB_300001_SM_10006detail6reduce28DeviceReduceSingleTileKernelINS2_10policy_hubIfjN4cuda3std3__44plusIfEEE10Policy1000EPfSC_iS9_ffNS7_10__identityEEEvT0_T1_T2_T3_T4_T6_E12temp_storage+60];
	add.f32 	%f385, %f383, %f384;
	ld.shared.f32 	%f386, [_ZZN3cub18CUB_300001_SM_10006detail6reduce28DeviceReduceSingleTileKernelINS2_10policy_hubIfjN4cuda3std3__44plusIfEEE10Policy1000EPfSC_iS9_ffNS7_10__identityEEEvT0_T1_T2_T3_T4_T6_E12temp_storage+64];
	add.f32 	%f387, %f385, %f386;
	ld.shared.f32 	%f388, [_ZZN3cub18CUB_300001_SM_10006detail6reduce28DeviceReduceSingleTileKernelINS2_10policy_hubIfjN4cuda3std3__44plusIfEEE10Policy1000EPfSC_iS9_ffNS7_10__identityEEEvT0_T1_T2_T3_T4_T6_E12temp_storage+68];
	add.f32 	%f389, %f387, %f388;
	ld.shared.f32 	%f390, [_ZZN3cub18CUB_300001_SM_10006detail6reduce28DeviceReduceSingleTileKernelINS2_10policy_hubIfjN4cuda3std3__44plusIfEEE10Policy1000EPfSC_iS9_ffNS7_10__identityEEEvT0_T1_T2_T3_T4_T6_E12temp_storage+72];
	add.f32 	%f391, %f389, %f390;
	ld.shared.f32 	%f392, [_ZZN3cub18CUB_300001_SM_10006detail6reduce28DeviceReduceSingleTileKernelINS2_10policy_hubIfjN4cuda3std3__44plusIfEEE10Policy1000EPfSC_iS9_ffNS7_10__identityEEEvT0_T1_T2_T3_T4_T6_E12temp_storage+76];
	add.f32 	%f530, %f391, %f392;
	bra.uni 	$L__BB5_72;
$L__BB5_38:
	setp.gt.s32 	%p3, %r67, 8191;
	@%p3 bra 	$L__BB5_56;
	mov.u32 	%r34, %tid.x;
	setp.ge.s32 	%p20, %r34, %r67;
	mov.f32 	%f522, 0f00000000;
	mov.u32 	%r397, %r34;
	@%p20 bra 	$L__BB5_41;
	mul.wide.u32 	%rd66, %r34, 4;
	add.s64 	%rd65, %rd16, %rd66;
	// begin inline asm
	ld.global.nc.u32 %r144, [%rd65];
	// end inline asm
	mov.b32 	%f522, %r144;
	add.s32 	%r397, %r34, 512;
$L__BB5_41:
	setp.ge.s32 	%p21, %r397, %r67;
	@%p21 bra 	$L__BB5_47;
	not.b32 	%r145, %r397;
	add.s32 	%r37, %r67, %r145;
	and.b32  	%r146, %r37, 1536;
	setp.eq.s32 	%p22, %r146, 1536;
	@%p22 bra 	$L__BB5_45;
	mul.wide.u32 	%rd67, %r397, 4;
	add.s64 	%rd131, %rd16, %rd67;
	shr.u32 	%r147, %r37, 9;
	add.s32 	%r148, %r147, 1;
	and.b32  	%r149, %r148, 3;
	neg.s32 	%r395, %r149;
$L__BB5_44:
	.pragma "nounroll";
	// begin inline asm
	ld.global.nc.u32 %r150, [%rd131];
	// end inline asm
	mov.b32 	%f173, %r150;
	add.f32 	%f522, %f522, %f173;
	add.s32 	%r397, %r397, 512;
	add.s64 	%rd131, %rd131, 2048;
	add.s32 	%r395, %r395, 1;
	setp.ne.s32 	%p23, %r395, 0;
	@%p23 bra 	$L__BB5_44;
$L__BB5_45:
	setp.lt.u32 	%p24, %r37, 1536;
	@%p24 bra 	$L__BB5_47;
$L__BB5_46:
	mul.wide.s32 	%rd73, %r397, 4;
	add.s64 	%rd69, %rd16, %rd73;
	// begin inline asm
	ld.global.nc.u32 %r151, [%rd69];
	// end inline asm
	mov.b32 	%f174, %r151;
	add.f32 	%f175, %f522, %f174;
	add.s64 	%rd70, %rd69, 2048;
	// begin inline asm
	ld.global.nc.u32 %r152, [%rd70];
	// end inline asm
	mov.b32 	%f176, %r152;
	add.f32 	%f177, %f175, %f176;
	add.s64 	%rd71, %rd69, 4096;
	// begin inline asm
	ld.global.nc.u32 %r153, [%rd71];
	// end inline asm
	mov.b32 	%f178, %r153;
	add.f32 	%f179, %f177, %f178;
	add.s64 	%rd72, %rd69, 6144;
	// begin inline asm
	ld.global.nc.u32 %r154, [%rd72];
	// end inline asm
	mov.b32 	%f180, %r154;
	add.f32 	%f522, %f179, %f180;
	add.s32 	%r397, %r397, 2048;
	setp.lt.s32 	%p25, %r397, %r67;
	@%p25 bra 	$L__BB5_46;
$L__BB5_47:
	setp.lt.s32 	%p26, %r67, 512;
	@%p26 bra 	$L__BB5_52;
	// begin inline asm
	mov.u32 %r193, %laneid;
	// end inline asm
	mov.b32 	%r195, %f522;
	mov.b32 	%r196, 1;
	mov.b32 	%r217, 31;
	mov.b32 	%r218, -1;
	// begin inline asm
	shfl.sync.down.b32 %r194, %r195, %r196, %r217, %r218;
	// end inline asm
	setp.gt.s32 	%p50, %r193, 30;
	mov.b32 	%f239, %r194;
	add.f32 	%f240, %f522, %f239;
	selp.f32 	%f241, %f522, %f240, %p50;
	mov.b32 	%r200, %f241;
	mov.b32 	%r201, 2;
	// begin inline asm
	shfl.sync.down.b32 %r199, %r200, %r201, %r217, %r218;
	// end inline asm
	setp.gt.s32 	%p51, %r193, 29;
	mov.b32 	%f242, %r199;
	add.f32 	%f243, %f241, %f242;
	selp.f32 	%f244, %f241, %f243, %p51;
	mov.b32 	%r205, %f244;
	mov.b32 	%r206, 4;
	// begin inline asm
	shfl.sync.down.b32 %r204, %r205, %r206, %r217, %r218;
	// end inline asm
	setp.gt.s32 	%p52, %r193, 27;
	mov.b32 	%f245, %r204;
	add.f32 	%f246, %f244, %f245;
	selp.f32 	%f247, %f244, %f246, %p52;
	mov.b32 	%r210, %f247;
	mov.b32 	%r211, 8;
	// begin inline asm
	shfl.sync.down.b32 %r209, %r210, %r211, %r217, %r218;
	// end inline asm
	setp.gt.s32 	%p53, %r193, 23;
	mov.b32 	%f248, %r209;
	add.f32 	%f249, %f247, %f248;
	selp.f32 	%f250, %f247, %f249, %p53;
	mov.b32 	%r215, %f250;
	mov.b32 	%r216, 16;
	// begin inline asm
	shfl.sync.down.b32 %r214, %r215, %r216, %r217, %r218;
	// end inline asm
	setp.gt.s32 	%p54, %r193, 15;
	mov.b32 	%f251, %r214;
	add.f32 	%f38, %f250, %f251;
	selp.f32 	%f530, %f250, %f38, %p54;
	setp.ne.s32 	%p55, %r193, 0;
	@%p55 bra 	$L__BB5_50;
	shr.u32 	%r219, %r34, 3;
	and.b32  	%r220, %r219, 124;
	mov.u32 	%r221, _ZZN3cub18CUB_300001_SM_10006detail6reduce28DeviceReduceSingleTileKernelINS2_10policy_hubIfjN4cuda3std3__44plusIfEEE10Policy1000EPfSC_iS9_ffNS7_10__identityEEEvT0_T1_T2_T3_T4_T6_E12temp_storage;
	add.s32 	%r222, %r221, %r220;
	st.shared.f32 	[%r222+16], %f38;
$L__BB5_50:
	bar.sync 	0;
	setp.ne.s32 	%p56, %r34, 0;
	@%p56 bra 	$L__BB5_72;
	ld.shared.f32 	%f252, [_ZZN3cub18CUB_300001_SM_10006detail6reduce28DeviceReduceSingleTileKernelINS2_10policy_hubIfjN4cuda3std3__44plusIfEEE10Policy1000EPfSC_iS9_ffNS7_10__identityEEEvT0_T1_T2_T3_T4_T6_E12temp_storage+20];
	add.f32 	%f253, %f530, %f252;
	ld.shared.f32 	%f254, [_ZZN3cub18CUB_300001_SM_10006detail6reduce28DeviceReduceSingleTileKernelINS2_10policy_hubIfjN4cuda3std3__44plusIfEEE10Policy1000EPfSC_iS9_ffNS7_10__identityEEEvT0_T1_T2_T3_T4_T6_E12temp_storage+24];
	add.f32 	%f255, %f253, %f254;
	ld.shared.f32 	%f256, [_ZZN3cub18CUB_300001_SM_10006detail6reduce28DeviceReduceSingleTileKernelINS2_10policy_hubIfjN4cuda3std3__44plusIfEEE10Policy1000EPfSC_iS9_ffNS7_10__identityEEEvT0_T1_T2_T3_T4_T6_E12temp_storage+28];
	add.f32 	%f257, %f255, %f256;
	ld.shared.f32 	%f258, [_ZZN3cub18CUB_300001_SM_10006detail6reduce28DeviceReduceSingleTileKernelINS2_10policy_hubIfjN4cuda3std3__44plusIfEEE10Policy1000EPfSC_iS9_ffNS7_10__identityEEEvT0_T1_T2_T3_T4_T6_E12temp_storage+32];
	add.f32 	%f259, %f257, %f258;
	ld.shared.f32 	%f260, [_ZZN3cub18CUB_300001_SM_10006detail6reduce28DeviceReduceSingleTileKernelINS2_10policy_hubIfjN4cuda3std3__44plusIfEEE10Policy1000EPfSC_iS9_ffNS7_10__identityEEEvT0_T1_T2_T3_T4_T6_E12temp_storage+36];
	add.f32 	%f261, %f259, %f260;
	ld.shared.f32 	%f262, [_ZZN3cub18CUB_300001_SM_10006detail6reduce28DeviceReduceSingleTileKernelINS2_10policy_hubIfjN4cuda3std3__44plusIfEEE10Policy1000EPfSC_iS9_ffNS7_10__identityEEEvT0_T1_T2_T3_T4_T6_E12temp_storage+40];
	add.f32 	%f263, %f261, %f262;
	ld.shared.f32 	%f264, [_ZZN3cub18CUB_300001_SM_10006detail6reduce28DeviceReduceSingleTileKernelINS2_10policy_hubIfjN4cuda3std3__44plusIfEEE10Policy1000EPfSC_iS9_ffNS7_10__identityEEEvT0_T1_T2_T3_T4_T6_E12temp_storage+44];
	add.f32 	%f265, %f263, %f264;
	ld.shared.f32 	%f266, [_ZZN3cub18CUB_300001_SM_10006detail6reduce28DeviceReduceSingleTileKernelINS2_10policy_hubIfjN4cuda3std3__44plusIfEEE10Policy1000EPfSC_iS9_ffNS7_10__identityEEEvT0_T1_T2_T3_T4_T6_E12temp_storage+48];
	add.f32 	%f267, %f265, %f266;
	ld.shared.f32 	%f268, [_ZZN3cub18CUB_300001_SM_10006detail6reduce28DeviceReduceSingleTileKernelINS2_10policy_hubIfjN4cuda3std3__44plusIfEEE10Policy1000EPfSC_iS9_ffNS7_10__identityEEEvT0_T1_T2_T3_T4_T6_E12temp_storage+52];
	add.f32 	%f269, %f267, %f268;
	ld.shared.f32 	%f270, [_ZZN3cub18CUB_300001_SM_10006detail6reduce28DeviceReduceSingleTileKernelINS2_10policy_hubIfjN4cuda3std3__44plusIfEEE10Policy1000EPfSC_iS9_ffNS7_10__identityEEEvT0_T1_T2_T3_T4_T6_E12temp_storage+56];
	add.f32 	%f271, %f269, %f270;
	ld.shared.f32 	%f272, [_ZZN3cub18CUB_300001_SM_10006detail6reduce28DeviceReduceSingleTileKernelINS2_10policy_hubIfjN4cuda3std3__44plusIfEEE10Policy1000EPfSC_iS9_ffNS7_10__identityEEEvT0_T1_T2_T3_T4_T6_E12temp_storage+60];
	add.f32 	%f273, %f271, %f272;
	ld.shared.f32 	%f274, [_ZZN3cub18CUB_300001_SM_10006detail6reduce28DeviceReduceSingleTileKernelINS2_10policy_hubIfjN4cuda3std3__44plusIfEEE10Policy1000EPfSC_iS9_ffNS7_10__identityEEEvT0_T1_T2_T3_T4_T6_E12temp_storage+64];
	add.f32 	%f275, %f273, %f274;
	ld.shared.f32 	%f276, [_ZZN3cub18CUB_300001_SM_10006detail6reduce28DeviceReduceSingleTileKernelINS2_10policy_hubIfjN4cuda3std3__44plusIfEEE10Policy1000EPfSC_iS9_ffNS7_10__identityEEEvT0_T1_T2_T3_T4_T6_E12temp_storage+68];
	add.f32 	%f277, %f275, %f276;
	ld.shared.f32 	%f278, [_ZZN3cub18CUB_300001_SM_10006detail6reduce28DeviceReduceSingleTileKernelINS2_10policy_hubIfjN4cuda3std3__44plusIfEEE10Policy1000EPfSC_iS9_ffNS7_10__identityEEEvT0_T1_T2_T3_T4_T6_E12temp_storage+72];
	add.f32 	%f279, %f277, %f278;
	ld.shared.f32 	%f280, [_ZZN3cub18CUB_300001_SM_10006detail6reduce28DeviceReduceSingleTileKernelINS2_10policy_hubIfjN4cuda3std3__44plusIfEEE10Policy1000EPfSC_iS9_ffNS7_10__identityEEEvT0_T1_T2_T3_T4_T6_E12temp_storage+76];
	add.f32 	%f530, %f279, %f280;
	bra.uni 	$L__BB5_72;
$L__BB5_52:
	// begin inline asm
	mov.u32 %r155, %laneid;
	// end inline asm
	and.b32  	%r181, %r34, 992;
	add.s32 	%r182, %r181, 32;
	setp.gt.s32 	%p27, %r182, %r67;
	not.b32 	%r183, %r181;
	add.s32 	%r184, %r67, %r183;
	selp.b32 	%r179, %r184, 31, %p27;
	mov.b32 	%r157, %f522;
	mov.b32 	%r158, 1;
	mov.b32 	%r180, -1;
	// begin inline asm
	shfl.sync.down.b32 %r156, %r157, %r158, %r179, %r180;
	// end inline asm
	setp.lt.s32 	%p28, %r155, %r179;
	mov.b32 	%f181, %r156;
	add.f32 	%f182, %f522, %f181;
	selp.f32 	%f183, %f182, %f522, %p28;
	mov.b32 	%r162, %f183;
	mov.b32 	%r163, 2;
	// begin inline asm
	shfl.sync.down.b32 %r161, %r162, %r163, %r179, %r180;
	// end inline asm
	add.s32 	%r185, %r155, 2;
	setp.gt.s32 	%p29, %r185, %r179;
	mov.b32 	%f184, %r161;
	add.f32 	%f185, %f183, %f184;
	selp.f32 	%f186, %f183, %f185, %p29;
	mov.b32 	%r167, %f186;
	mov.b32 	%r168, 4;
	// begin inline asm
	shfl.sync.down.b32 %r166, %r167, %r168, %r179, %r180;
	// end inline asm
	add.s32 	%r186, %r155, 4;
	setp.gt.s32 	%p30, %r186, %r179;
	mov.b32 	%f187, %r166;
	add.f32 	%f188, %f186, %f187;
	selp.f32 	%f189, %f186, %f188, %p30;
	mov.b32 	%r172, %f189;
	mov.b32 	%r173, 8;
	// begin inline asm
	shfl.sync.down.b32 %r171, %r172, %r173, %r179, %r180;
	// end inline asm
	add.s32 	%r187, %r155, 8;
	setp.gt.s32 	%p31, %r187, %r179;
	mov.b32 	%f190, %r171;
	add.f32 	%f191, %f189, %f190;
	selp.f32 	%f192, %f189, %f191, %p31;
	mov.b32 	%r177, %f192;
	mov.b32 	%r178, 16;
	// begin inline asm
	shfl.sync.down.b32 %r176, %r177, %r178, %r179, %r180;
	// end inline asm
	add.s32 	%r188, %r155, 16;
	setp.gt.s32 	%p32, %r188, %r179;
	mov.b32 	%f193, %r176;
	add.f32 	%f194, %f192, %f193;
	selp.f32 	%f530, %f192, %f194, %p32;
	setp.ne.s32 	%p33, %r155, 0;
	@%p33 bra 	$L__BB5_54;
	shr.u32 	%r189, %r34, 3;
	and.b32  	%r190, %r189, 124;
	mov.u32 	%r191, _ZZN3cub18CUB_300001_SM_10006detail6reduce28DeviceReduceSingleTileKernelINS2_10policy_hubIfjN4cuda3std3__44plusIfEEE10Policy1000EPfSC_iS9_ffNS7_10__identityEEEvT0_T1_T2_T3_T4_T6_E12temp_storage;
	add.s32 	%r192, %r191, %r190;
	st.shared.f32 	[%r192+16], %f530;
$L__BB5_54:
	bar.sync 	0;
	setp.ne.s32 	%p34, %r34, 0;
	@%p34 bra 	$L__BB5_72;
	setp.gt.s32 	%p35, %r67, 32;
	ld.shared.f32 	%f195, [_ZZN3cub18CUB_300001_SM_10006detail6reduce28DeviceReduceSingleTileKernelINS2_10policy_hubIfjN4cuda3std3__44plusIfEEE10Policy1000EPfSC_iS9_ffNS7_10__identityEEEvT0_T1_T2_T3_T4_T6_E12temp_storage+20];
	add.f32 	%f196, %f530, %f195;
	selp.f32 	%f197, %f196, %f530, %p35;
	setp.gt.s32 	%p36, %r67, 64;
	ld.shared.f32 	%f198, [_ZZN3cub18CUB_300001_SM_10006detail6reduce28DeviceReduceSingleTileKernelINS2_10policy_hubIfjN4cuda3std3__44plusIfEEE10Policy1000EPfSC_iS9_ffNS7_10__identityEEEvT0_T1_T2_T3_T4_T6_E12temp_storage+24];
	add.f32 	%f199, %f198, %f197;
	selp.f32 	%f200, %f199, %f197, %p36;
	setp.gt.s32 	%p37, %r67, 96;
	ld.shared.f32 	%f201, [_ZZN3cub18CUB_300001_SM_10006detail6reduce28DeviceReduceSingleTileKernelINS2_10policy_hubIfjN4cuda3std3__44plusIfEEE10Policy1000EPfSC_iS9_ffNS7_10__identityEEEvT0_T1_T2_T3_T4_T6_E12temp_storage+28];
	add.f32 	%f202, %f201, %f200;
	selp.f32 	%f203, %f202, %f200, %p37;
	setp.gt.s32 	%p38, %r67, 128;
	ld.shared.f32 	%f204, [_ZZN3cub18CUB_300001_SM_10006detail6reduce28DeviceReduceSingleTileKernelINS2_10policy_hubIfjN4cuda3std3__44plusIfEEE10Policy1000EPfSC_iS9_ffNS7_10__identityEEEvT0_T1_T2_T3_T4_T6_E12temp_storage+32];
	add.f32 	%f205, %f204, %f203;
	selp.f32 	%f206, %f205, %f203, %p38;
	setp.gt.s32 	%p39, %r67, 160;
	ld.shared.f32 	%f207, [_ZZN3cub18CUB_300001_SM_10006detail6reduce28DeviceReduceSingleTileKernelINS2_10policy_hubIfjN4cuda3std3__44plusIfEEE10Policy1000EPfSC_iS9_ffNS7_10__identityEEEvT0_T1_T2_T3_T4_T6_E12temp_storage+36];
	add.f32 	%f208, %f207, %f206;
	selp.f32 	%f209, %f208, %f206, %p39;
	setp.gt.s32 	%p40, %r67, 192;
	ld.shared.f32 	%f210, [_ZZN3cub18CUB_300001_SM_10006detail6reduce28DeviceReduceSingleTileKernelINS2_10policy_hubIfjN4cuda3std3__44plusIfEEE10Policy1000EPfSC_iS9_ffNS7_10__identityEEEvT0_T1_T2_T3_T4_T6_E12temp_storage+40];
	add.f32 	%f211, %f210, %f209;
	selp.f32 	%f212, %f211, %f209, %p40;
	setp.gt.s32 	%p41, %r67, 224;
	ld.shared.f32 	%f213, [_ZZN3cub18CUB_300001_SM_10006detail6reduce28DeviceReduceSingleTileKernelINS2_10policy_hubIfjN4cuda3std3__44plusIfEEE10Policy1000EPfSC_iS9_ffNS7_10__identityEEEvT0_T1_T2_T3_T4_T6_E12temp_storage+44];
	add.f32 	%f214, %f213, %f212;
	selp.f32 	%f215, %f214, %f212, %p41;
	setp.gt.s32 	%p42, %r67, 256;
	ld.shared.f32 	%f216, [_ZZN3cub18CUB_300001_SM_10006detail6reduce28DeviceReduceSingleTileKernelINS2_10policy_hubIfjN4cuda3std3__44plusIfEEE10Policy1000EPfSC_iS9_ffNS7_10__identityEEEvT0_T1_T2_T3_T4_T6_E12temp_storage+48];
	add.f32 	%f217, %f216, %f215;
	selp.f32 	%f218, %f217, %f215, %p42;
	setp.gt.s32 	%p43, %r67, 288;
	ld.shared.f32 	%f219, [_ZZN3cub18CUB_300001_SM_10006detail6reduce28DeviceReduceSingleTileKernelINS2_10policy_hubIfjN4cuda3std3__44plusIfEEE10Policy1000EPfSC_iS9_ffNS7_10__identityEEEvT0_T1_T2_T3_T4_T6_E12temp_storage+52];
	add.f32 	%f220, %f219, %f218;
	selp.f32 	%f221, %f220, %f218, %p43;
	setp.gt.s32 	%p44, %r67, 320;
	ld.shared.f32 	%f222, [_ZZN3cub18CUB_300001_SM_10006detail6reduce28DeviceReduceSingleTileKernelINS2_10policy_hubIfjN4cuda3std3__44plusIfEEE10Policy1000EPfSC_iS9_ffNS7_10__identityEEEvT0_T1_T2_T3_T4_T6_E12temp_storage+56];
	add.f32 	%f223, %f222, %f221;
	selp.f32 	%f224, %f223, %f221, %p44;
	setp.gt.s32 	%p45, %r67, 352;
	ld.shared.f32 	%f225, [_ZZN3cub18CUB_300001_SM_10006detail6reduce28DeviceReduceSingleTileKernelINS2_10policy_hubIfjN4cuda3std3__44plusIfEEE10Policy1000EPfSC_iS9_ffNS7_10__identityEEEvT0_T1_T2_T3_T4_T6_E12temp_storage+60];
	add.f32 	%f226, %f225, %f224;
	selp.f32 	%f227, %f226, %f224, %p45;
	setp.gt.s32 	%p46, %r67, 384;
	ld.shared.f32 	%f228, [_ZZN3cub18CUB_300001_SM_10006detail6reduce28DeviceReduceSingleTileKernelINS2_10policy_hubIfjN4cuda3std3__44plusIfEEE10Policy1000EPfSC_iS9_ffNS7_10__identityEEEvT0_T1_T2_T3_T4_T6_E12temp_storage+64];
	add.f32 	%f229, %f228, %f227;
	selp.f32 	%f230, %f229, %f227, %p46;
	setp.gt.s32 	%p47, %r67, 416;
	ld.shared.f32 	%f231, [_ZZN3cub18CUB_300001_SM_10006detail6reduce28DeviceReduceSingleTileKernelINS2_10policy_hubIfjN4cuda3std3__44plusIfEEE10Policy1000EPfSC_iS9_ffNS7_10__identityEEEvT0_T1_T2_T3_T4_T6_E12temp_storage+68];
	add.f32 	%f232, %f231, %f230;
	selp.f32 	%f233, %f232, %f230, %p47;
	setp.gt.s32 	%p48, %r67, 448;
	ld.shared.f32 	%f234, [_ZZN3cub18CUB_300001_SM_10006detail6reduce28DeviceReduceSingleTileKernelINS2_10policy_hubIfjN4cuda3std3__44plusIfEEE10Policy1000EPfSC_iS9_ffNS7_10__identityEEEvT0_T1_T2_T3_T4_T6_E12temp_storage+72];
	add.f32 	%f235, %f234, %f233;
	selp.f32 	%f236, %f235, %f233, %p48;
	setp.gt.s32 	%p49, %r67, 480;
	ld.shared.f32 	%f237, [_ZZN3cub18CUB_300001_SM_10006detail6reduce28DeviceReduceSingleTileKernelINS2_10policy_hubIfjN4cuda3std3__44plusIfEEE10Policy1000EPfSC_iS9_ffNS7_10__identityEEEvT0_T1_T2_T3_T4_T6_E12temp_storage+76];
	add.f32 	%f238, %f237, %f236;
	selp.f32 	%f530, %f238, %f236, %p49;
	bra.uni 	$L__BB5_72;
$L__BB5_56:
	mov.u32 	%r46, %tid.x;
	mul.wide.u32 	%rd35, %r46, 4;
	add.s64 	%rd19, %rd16, %rd35;
	// begin inline asm
	ld.global.nc.u32 %r68, [%rd19];
	// end inline asm
	mov.b32 	%f59, %r68;
	add.s64 	%rd20, %rd19, 2048;
	// begin inline asm
	ld.global.nc.u32 %r69, [%rd20];
	// end inline asm
	mov.b32 	%f60, %r69;
	add.s64 	%rd21, %rd19, 4096;
	// begin inline asm
	ld.global.nc.u32 %r70, [%rd21];
	// end inline asm
	mov.b32 	%f61, %r70;
	add.s64 	%rd22, %rd19, 6144;
	// begin inline asm
	ld.global.nc.u32 %r71, [%rd22];
	// end inline asm
	mov.b32 	%f62, %r71;
	add.s64 	%rd23, %rd19, 8192;
	// begin inline asm
	ld.global.nc.u32 %r72, [%rd23];
	// end inline asm
	mov.b32 	%f63, %r72;
	add.s64 	%rd24, %rd19, 10240;
	// begin inline asm
	ld.global.nc.u32 %r73, [%rd24];
	// end inline asm
	mov.b32 	%f64, %r73;
	add.s64 	%rd25, %rd19, 12288;
	// begin inline asm
	ld.global.nc.u32 %r74, [%rd25];
	// end inline asm
	mov.b32 	%f65, %r74;
	add.s64 	%rd26, %rd19, 14336;
	// begin inline asm
	ld.global.nc.u32 %r75, [%rd26];
	// end inline asm
	mov.b32 	%f66, %r75;
	add.s64 	%rd27, %rd19, 16384;
	// begin inline asm
	ld.global.nc.u32 %r76, [%rd27];
	// end inline asm
	mov.b32 	%f67, %r76;
	add.s64 	%rd28, %rd19, 18432;
	// begin inline asm
	ld.global.nc.u32 %r77, [%rd28];
	// end inline asm
	mov.b32 	%f68, %r77;
	add.s64 	%rd29, %rd19, 20480;
	// begin inline asm
	ld.global.nc.u32 %r78, [%rd29];
	// end inline asm
	mov.b32 	%f69, %r78;
	add.s64 	%rd30, %rd19, 22528;
	// begin inline asm
	ld.global.nc.u32 %r79, [%rd30];
	// end inline asm
	mov.b32 	%f70, %r79;
	add.s64 	%rd31, %rd19, 24576;
	// begin inline asm
	ld.global.nc.u32 %r80, [%rd31];
	// end inline asm
	mov.b32 	%f71, %r80;
	add.s64 	%rd32, %rd19, 26624;
	// begin inline asm
	ld.global.nc.u32 %r81, [%rd32];
	// end inline asm
	mov.b32 	%f72, %r81;
	add.s64 	%rd33, %rd19, 28672;
	// begin inline asm
	ld.global.nc.u32 %r82, [%rd33];
	// end inline asm
	mov.b32 	%f73, %r82;
	add.s64 	%rd34, %rd19, 30720;
	// begin inline asm
	ld.global.nc.u32 %r83, [%rd34];
	// end inline asm
	mov.b32 	%f74, %r83;
	add.f32 	%f75, %f59, %f60;
	add.f32 	%f76, %f61, %f62;
	add.f32 	%f77, %f63, %f64;
	add.f32 	%f78, %f65, %f66;
	add.f32 	%f79, %f67, %f68;
	add.f32 	%f80, %f69, %f70;
	add.f32 	%f81, %f71, %f72;
	add.f32 	%f82, %f73, %f74;
	add.f32 	%f83, %f75, %f76;
	add.f32 	%f84, %f77, %f78;
	add.f32 	%f85, %f79, %f80;
	add.f32 	%f86, %f81, %f82;
	add.f32 	%f87, %f83, %f84;
	add.f32 	%f88, %f85, %f86;
	add.f32 	%f529, %f87, %f88;
	setp.lt.u32 	%p4, %r67, 16384;
	mov.b32 	%r400, 8192;
	@%p4 bra 	$L__BB5_60;
	add.s32 	%r47, %r67, -8192;
	mov.b32 	%r400, 8192;
$L__BB5_58:
	mul.wide.s32 	%rd52, %r400, 4;
	add.s64 	%rd36, %rd19, %rd52;
	// begin inline asm
	ld.global.nc.u32 %r86, [%rd36];
	// end inline asm
	mov.b32 	%f89, %r86;
	add.s64 	%rd37, %rd36, 2048;
	// begin inline asm
	ld.global.nc.u32 %r87, [%rd37];
	// end inline asm
	mov.b32 	%f90, %r87;
	add.s64 	%rd38, %rd36, 4096;
	// begin inline asm
	ld.global.nc.u32 %r88, [%rd38];
	// end inline asm
	mov.b32 	%f91, %r88;
	add.s64 	%rd39, %rd36, 6144;
	// begin inline asm
	ld.global.nc.u32 %r89, [%rd39];
	// end inline asm
	mov.b32 	%f92, %r89;
	add.s64 	%rd40, %rd36, 8192;
	// begin inline asm
	ld.global.nc.u32 %r90, [%rd40];
	// end inline asm
	mov.b32 	%f93, %r90;
	add.s64 	%rd41, %rd36, 10240;
	// begin inline asm
	ld.global.nc.u32 %r91, [%rd41];
	// end inline asm
	mov.b32 	%f94, %r91;
	add.s64 	%rd42, %rd36, 12288;
	// begin inline asm
	ld.global.nc.u32 %r92, [%rd42];
	// end inline asm
	mov.b32 	%f95, %r92;
	add.s64 	%rd43, %rd36, 14336;
	// begin inline asm
	ld.global.nc.u32 %r93, [%rd43];
	// end inline asm
	mov.b32 	%f96, %r93;
	add.s64 	%rd44, %rd36, 16384;
	// begin inline asm
	ld.global.nc.u32 %r94, [%rd44];
	// end inline asm
	mov.b32 	%f97, %r94;
	add.s64 	%rd45, %rd36, 18432;
	// begin inline asm
	ld.global.nc.u32 %r95, [%rd45];
	// end inline asm
	mov.b32 	%f98, %r95;
	add.s64 	%rd46, %rd36, 20480;
	// begin inline asm
	ld.global.nc.u32 %r96, [%rd46];
	// end inline asm
	mov.b32 	%f99, %r96;
	add.s64 	%rd47, %rd36, 22528;
	// begin inline asm
	ld.global.nc.u32 %r97, [%rd47];
	// end inline asm
	mov.b32 	%f100, %r97;
	add.s64 	%rd48, %rd36, 24576;
	// begin inline asm
	ld.global.nc.u32 %r98, [%rd48];
	// end inline asm
	mov.b32 	%f101, %r98;
	add.s64 	%rd49, %rd36, 26624;
	// begin inline asm
	ld.global.nc.u32 %r99, [%rd49];
	// end inline asm
	mov.b32 	%f102, %r99;
	add.s64 	%rd50, %rd36, 28672;
	// begin inline asm
	ld.global.nc.u32 %r100, [%rd50];
	// end inline asm
	mov.b32 	%f103, %r100;
	add.s64 	%rd51, %rd36, 30720;
	// begin inline asm
	ld.global.nc.u32 %r101, [%rd51];
	// end inline asm
	mov.b32 	%f104, %r101;
	add.f32 	%f105, %f529, %f89;
	add.f32 	%f106, %f90, %f91;
	add.f32 	%f107, %f92, %f93;
	add.f32 	%f108, %f94, %f95;
	add.f32 	%f109, %f96, %f97;
	add.f32 	%f110, %f98, %f99;
	add.f32 	%f111, %f100, %f101;
	add.f32 	%f112, %f102, %f103;
	add.f32 	%f113, %f105, %f106;
	add.f32 	%f114, %f107, %f108;
	add.f32 	%f115, %f109, %f110;
	add.f32 	%f116, %f111, %f112;
	add.f32 	%f117, %f113, %f114;
	add.f32 	%f118, %f115, %f116;
	add.f32 	%f119, %f117, %f118;
	add.f32 	%f529, %f119, %f104;
	sub.s32 	%r102, %r67, %r400;
	setp.lt.s32 	%p5, %r102, 8192;
	@%p5 bra 	$L__BB5_68;
	add.s32 	%r400, %r400, 8192;
	setp.le.s32 	%p6, %r400, %r47;
	@%p6 bra 	$L__BB5_58;
$L__BB5_60:
	setp.le.s32 	%p7, %r67, %r400;
	@%p7 bra 	$L__BB5_68;
	sub.s32 	%r51, %r67, %r400;
	setp.ge.s32 	%p8, %r46, %r51;
	@%p8 bra 	$L__BB5_68;
	not.b32 	%r103, %r46;
	add.s32 	%r104, %r67, %r103;
	sub.s32 	%r52, %r104, %r400;
	and.b32  	%r105, %r52, 1536;
	setp.eq.s32 	%p9, %r105, 1536;
	mov.u32 	%r404, %r46;
	@%p9 bra 	$L__BB5_65;
	add.s32 	%r402, %r46, %r400;
	shr.u32 	%r106, %r52, 9;
	add.s32 	%r107, %r106, 1;
	and.b32  	%r108, %r107, 3;
	neg.s32 	%r401, %r108;
	mov.u32 	%r404, %r46;
$L__BB5_64:
	.pragma "nounroll";
	mul.wide.u32 	%rd54, %r402, 4;
	add.s64 	%rd53, %rd16, %rd54;
	// begin inline asm
	ld.global.nc.u32 %r109, [%rd53];
	// end inline asm
	mov.b32 	%f121, %r109;
	add.f32 	%f529, %f529, %f121;
	add.s32 	%r404, %r404, 512;
	add.s32 	%r402, %r402, 512;
	add.s32 	%r401, %r401, 1;
	setp.ne.s32 	%p10, %r401, 0;
	@%p10 bra 	$L__BB5_64;
$L__BB5_65:
	setp.lt.u32 	%p11, %r52, 1536;
	@%p11 bra 	$L__BB5_68;
	cvt.u64.u32 	%rd55, %r404;
	cvt.u64.u32 	%rd56, %r400;
	add.s64 	%rd57, %rd55, %rd56;
	shl.b64 	%rd58, %rd57, 2;
	add.s64 	%rd59, %rd58, %rd16;
	add.s64 	%rd132, %rd59, 4096;
	add.s32 	%r405, %r404, %r400;
$L__BB5_67:
	mul.wide.u32 	%rd64, %r405, 4;
	add.s64 	%rd60, %rd16, %rd64;
	// begin inline asm
	ld.global.nc.u32 %r110, [%rd60];
	// end inline asm
	mov.b32 	%f122, %r110;
	add.f32 	%f123, %f529, %f122;
	add.s64 	%rd61, %rd132, -2048;
	// begin inline asm
	ld.global.nc.u32 %r111, [%rd61];
	// end inline asm
	mov.b32 	%f124, %r111;
	add.f32 	%f125, %f123, %f124;
	// begin inline asm
	ld.global.nc.u32 %r112, [%rd132];
	// end inline asm
	mov.b32 	%f126, %r112;
	add.f32 	%f127, %f125, %f126;
	add.s64 	%rd63, %rd132, 2048;
	// begin inline asm
	ld.global.nc.u32 %r113, [%rd63];
	// end inline asm
	mov.b32 	%f128, %r113;
	add.f32 	%f529, %f127, %f128;
	add.s32 	%r404, %r404, 2048;
	add.s64 	%rd132, %rd132, 8192;
	add.s32 	%r405, %r405, 2048;
	setp.lt.s32 	%p12, %r404, %r51;
	@%p12 bra 	$L__BB5_67;
$L__BB5_68:
	// begin inline asm
	mov.u32 %r114, %laneid;
	// end inline asm
	mov.b32 	%r116, %f529;
	mov.b32 	%r117, 1;
	mov.b32 	%r138, 31;
	mov.b32 	%r139, -1;
	// begin inline asm
	shfl.sync.down.b32 %r115, %r116, %r117, %r138, %r139;
	// end inline asm
	setp.gt.s32 	%p13, %r114, 30;
	mov.b32 	%f129, %r115;
	add.f32 	%f130, %f529, %f129;
	selp.f32 	%f131, %f529, %f130, %p13;
	mov.b32 	%r121, %f131;
	mov.b32 	%r122, 2;
	// begin inline asm
	shfl.sync.down.b32 %r120, %r121, %r122, %r138, %r139;
	// end inline asm
	setp.gt.s32 	%p14, %r114, 29;
	mov.b32 	%f132, %r120;
	add.f32 	%f133, %f131, %f132;
	selp.f32 	%f134, %f131, %f133, %p14;
	mov.b32 	%r126, %f134;
	mov.b32 	%r127, 4;
	// begin inline asm
	shfl.sync.down.b32 %r125, %r126, %r127, %r138, %r139;
	// end inline asm
	setp.gt.s32 	%p15, %r114, 27;
	mov.b32 	%f135, %r125;
	add.f32 	%f136, %f134, %f135;
	selp.f32 	%f137, %f134, %f136, %p15;
	mov.b32 	%r131, %f137;
	mov.b32 	%r132, 8;
	// begin inline asm
	shfl.sync.down.b32 %r130, %r131, %r132, %r138, %r139;
	// end inline asm
	setp.gt.s32 	%p16, %r114, 23;
	mov.b32 	%f138, %r130;
	add.f32 	%f139, %f137, %f138;
	selp.f32 	%f140, %f137, %f139, %p16;
	mov.b32 	%r136, %f140;
	mov.b32 	%r137, 16;
	// begin inline asm
	shfl.sync.down.b32 %r135, %r136, %r137, %r138, %r139;
	// end inline asm
	setp.gt.s32 	%p17, %r114, 15;
	mov.b32 	%f141, %r135;
	add.f32 	%f54, %f140, %f141;
	selp.f32 	%f530, %f140, %f54, %p17;
	setp.ne.s32 	%p18, %r114, 0;
	@%p18 bra 	$L__BB5_70;
	shr.u32 	%r140, %r46, 3;
	and.b32  	%r141, %r140, 124;
	mov.u32 	%r142, _ZZN3cub18CUB_300001_SM_10006detail6reduce28DeviceReduceSingleTileKernelINS2_10policy_hubIfjN4cuda3std3__44plusIfEEE10Policy1000EPfSC_iS9_ffNS7_10__identityEEEvT0_T1_T2_T3_T4_T6_E12temp_storage;
	add.s32 	%r143, %r142, %r141;
	st.shared.f32 	[%r143+16], %f54;
$L__BB5_70:
	bar.sync 	0;
	setp.ne.s32 	%p19, %r46, 0;
	@%p19 bra 	$L__BB5_72;
	ld.shared.f32 	%f142, [_ZZN3cub18CUB_300001_SM_10006detail6reduce28DeviceReduceSingleTileKernelINS2_10policy_hubIfjN4cuda3std3__44plusIfEEE10Policy1000EPfSC_iS9_ffNS7_10__identityEEEvT0_T1_T2_T3_T4_T6_E12temp_storage+20];
	add.f32 	%f143, %f530, %f142;
	ld.shared.f32 	%f144, [_ZZN3cub18CUB_300001_SM_10006detail6reduce28DeviceReduceSingleTileKernelINS2_10policy_hubIfjN4cuda3std3__44plusIfEEE10Policy1000EPfSC_iS9_ffNS7_10__identityEEEvT0_T1_T2_T3_T4_T6_E12temp_storage+24];
	add.f32 	%f145, %f143, %f144;
	ld.shared.f32 	%f146, [_ZZN3cub18CUB_300001_SM_10006detail6reduce28DeviceReduceSingleTileKernelINS2_10policy_hubIfjN4cuda3std3__44plusIfEEE10Policy1000EPfSC_iS9_ffNS7_10__identityEEEvT0_T1_T2_T3_T4_T6_E12temp_storage+28];
	add.f32 	%f147, %f145, %f146;
	ld.shared.f32 	%f148, [_ZZN3cub18CUB_300001_SM_10006detail6reduce28DeviceReduceSingleTileKernelINS2_10policy_hubIfjN4cuda3std3__44plusIfEEE10Policy1000EPfSC_iS9_ffNS7_10__identityEEEvT0_T1_T2_T3_T4_T6_E12temp_storage+32];
	add.f32 	%f149, %f147, %f148;
	ld.shared.f32 	%f150, [_ZZN3cub18CUB_300001_SM_10006detail6reduce28DeviceReduceSingleTileKernelINS2_10policy_hubIfjN4cuda3std3__44plusIfEEE10Policy1000EPfSC_iS9_ffNS7_10__identityEEEvT0_T1_T2_T3_T4_T6_E12temp_storage+36];
	add.f32 	%f151, %f149, %f150;
	ld.shared.f32 	%f152, [_ZZN3cub18CUB_300001_SM_10006detail6reduce28DeviceReduceSingleTileKernelINS2_10policy_hubIfjN4cuda3std3__44plusIfEEE10Policy1000EPfSC_iS9_ffNS7_10__identityEEEvT0_T1_T2_T3_T4_T6_E12temp_storage+40];
	add.f32 	%f153, %f151, %f152;
	ld.shared.f32 	%f154, [_ZZN3cub18CUB_300001_SM_10006detail6reduce28DeviceReduceSingleTileKernelINS2_10policy_hubIfjN4cuda3std3__44plusIfEEE10Policy1000EPfSC_iS9_ffNS7_10__identityEEEvT0_T1_T2_T3_T4_T6_E12temp_storage+44];
	add.f32 	%f155, %f153, %f154;
	ld.shared.f32 	%f156, [_ZZN3cub18CUB_300001_SM_10006detail6reduce28DeviceReduceSingleTileKernelINS2_10policy_hubIfjN4cuda3std3__44plusIfEEE10Policy1000EPfSC_iS9_ffNS7_10__identityEEEvT0_T1_T2_T3_T4_T6_E12temp_storage+48];
	add.f32 	%f157, %f155, %f156;
	ld.shared.f32 	%f158, [_ZZN3cub18CUB_300001_SM_10006detail6reduce28DeviceReduceSingleTileKernelINS2_10policy_hubIfjN4cuda3std3__44plusIfEEE10Policy1000EPfSC_iS9_ffNS7_10__identityEEEvT0_T1_T2_T3_T4_T6_E12temp_storage+52];
	add.f32 	%f159, %f157, %f158;
	ld.shared.f32 	%f160, [_ZZN3cub18CUB_300001_SM_10006detail6reduce28DeviceReduceSingleTileKernelINS2_10policy_hubIfjN4cuda3std3__44plusIfEEE10Policy1000EPfSC_iS9_ffNS7_10__identityEEEvT0_T1_T2_T3_T4_T6_E12temp_storage+56];
	add.f32 	%f161, %f159, %f160;
	ld.shared.f32 	%f162, [_ZZN3cub18CUB_300001_SM_10006detail6reduce28DeviceReduceSingleTileKernelINS2_10policy_hubIfjN4cuda3std3__44plusIfEEE10Policy1000EPfSC_iS9_ffNS7_10__identityEEEvT0_T1_T2_T3_T4_T6_E12temp_storage+60];
	add.f32 	%f163, %f161, %f162;
	ld.shared.f32 	%f164, [_ZZN3cub18CUB_300001_SM_10006detail6reduce28DeviceReduceSingleTileKernelINS2_10policy_hubIfjN4cuda3std3__44plusIfEEE10Policy1000EPfSC_iS9_ffNS7_10__identityEEEvT0_T1_T2_T3_T4_T6_E12temp_storage+64];
	add.f32 	%f165, %f163, %f164;
	ld.shared.f32 	%f166, [_ZZN3cub18CUB_300001_SM_10006detail6reduce28DeviceReduceSingleTileKernelINS2_10policy_hubIfjN4cuda3std3__44plusIfEEE10Policy1000EPfSC_iS9_ffNS7_10__identityEEEvT0_T1_T2_T3_T4_T6_E12temp_storage+68];
	add.f32 	%f167, %f165, %f166;
	ld.shared.f32 	%f168, [_ZZN3cub18CUB_300001_SM_10006detail6reduce28DeviceReduceSingleTileKernelINS2_10policy_hubIfjN4cuda3std3__44plusIfEEE10Policy1000EPfSC_iS9_ffNS7_10__identityEEEvT0_T1_T2_T3_T4_T6_E12temp_storage+72];
	add.f32 	%f169, %f167, %f168;
	ld.shared.f32 	%f170, [_ZZN3cub18CUB_300001_SM_10006detail6reduce28DeviceReduceSingleTileKernelINS2_10policy_hubIfjN4cuda3std3__44plusIfEEE10Policy1000EPfSC_iS9_ffNS7_10__identityEEEvT0_T1_T2_T3_T4_T6_E12temp_storage+76];
	add.f32 	%f530, %f169, %f170;
$L__BB5_72:
	mov.u32 	%r379, %tid.x;
	setp.ne.s32 	%p111, %r379, 0;
	@%p111 bra 	$L__BB5_74;
	add.f32 	%f503, %f58, %f530;
	st.global.f32 	[%rd1], %f503;
$L__BB5_74:
	ret;

}
	// .globl	_ZN3cub18CUB_300001_SM_10006detail6reduce28DeviceReduceSingleTileKernelINS2_10policy_hubIfyN4cuda3std3__44plusIfEEE10Policy1000EN6thrust24THRUST_300001_SM_1000_NS6detail15normal_iteratorINSD_10device_ptrIfEEEEPfyS9_ffNS7_10__identityEEEvT0_T1_T2_T3_T4_T6_
.visible .entry _ZN3cub18CUB_300001_SM_10006detail6reduce28DeviceReduceSingleTileKernelINS2_10policy_hubIfyN4cuda3std3__44plusIfEEE10Policy1000EN6thrust24THRUST_300001_SM_1000_NS6detail15normal_iteratorINSD_10device_ptrIfEEEEPfyS9_ffNS7_10__identityEEEvT0_T1_T2_T3_T4_T6_(
	.param .align 8 .b8 _ZN3cub18CUB_300001_SM_10006detail6reduce28DeviceReduceSingleTileKernelINS2_10policy_hubIfyN4cuda3std3__44plusIfEEE10Policy1000EN6thrust24THRUST_300001_SM_1000_NS6detail15normal_iteratorINSD_10device_ptrIfEEEEPfyS9_ffNS7_10__identityEEEvT0_T1_T2_T3_T4_T6__param_0[8],
	.param .u64 .ptr .align 1 _ZN3cub18CUB_300001_SM_10006detail6reduce28DeviceReduceSingleTileKernelINS2_10policy_hubIfyN4cuda3std3__44plusIfEEE10Policy1000EN6thrust24THRUST_300001_SM_1000_NS6detail15normal_iteratorINSD_10device_ptrIfEEEEPfyS9_ffNS7_10__identityEEEvT0_T1_T2_T3_T4_T6__param_1,
	.param .u64 _ZN3cub18CUB_300001_SM_10006detail6reduce28DeviceReduceSingleTileKernelINS2_10policy_hubIfyN4cuda3std3__44plusIfEEE10Policy1000EN6thrust24THRUST_300001_SM_1000_NS6detail15normal_iteratorINSD_10device_ptrIfEEEEPfyS9_ffNS7_10__identityEEEvT0_T1_T2_T3_T4_T6__param_2,
	.param .align 1 .b8 _ZN3cub18CUB_300001_SM_10006detail6reduce28DeviceReduceSingleTileKernelINS2_10policy_hubIfyN4cuda3std3__44plusIfEEE10Policy1000EN6thrust24THRUST_300001_SM_1000_NS6detail15normal_iteratorINSD_10device_ptrIfEEEEPfyS9_ffNS7_10__identityEEEvT0_T1_T2_T3_T4_T6__param_3[1],
	.param .f32 _ZN3cub18CUB_300001_SM_10006detail6reduce28DeviceReduceSingleTileKernelINS2_10policy_hubIfyN4cuda3std3__44plusIfEEE10Policy1000EN6thrust24THRUST_300001_SM_1000_NS6detail15normal_iteratorINSD_10device_ptrIfEEEEPfyS9_ffNS7_10__identityEEEvT0_T1_T2_T3_T4_T6__param_4,
	.param .align 1 .b8 _ZN3cub18CUB_300001_SM_10006detail6reduce28DeviceReduceSingleTileKernelINS2_10policy_hubIfyN4cuda3std3__44plusIfEEE10Policy1000EN6thrust24THRUST_300001_SM_1000_NS6detail15normal_iteratorINSD_10device_ptrIfEEEEPfyS9_ffNS7_10__identityEEEvT0_T1_T2_T3_T4_T6__param_5[1]
)
.maxntid 256
.minnctapersm 1
{
	.reg .pred 	%p<59>;
	.reg .b32 	%r<171>;
	.reg .b32 	%f<328>;
	.reg .b64 	%rd<56>;
	// demoted variable
	.shared .align 4 .b8 _ZZN3cub18CUB_300001_SM_10006detail6reduce28DeviceReduceSingleTileKernelINS2_10policy_hubIfyN4cuda3std3__44plusIfEEE10Policy1000EN6thrust24THRUST_300001_SM_1000_NS6detail15normal_iteratorINSD_10device_ptrIfEEEEPfyS9_ffNS7_10__identityEEEvT0_T1_T2_T3_T4_T6_E12temp_storage[44];
	ld.param.u64 	%rd18, [_ZN3cub18CUB_300001_SM_10006detail6reduce28DeviceReduceSingleTileKernelINS2_10policy_hubIfyN4cuda3std3__44plusIfEEE10Policy1000EN6thrust24THRUST_300001_SM_1000_NS6detail15normal_iteratorINSD_10device_ptrIfEEEEPfyS9_ffNS7_10__identityEEEvT0_T1_T2_T3_T4_T6__param_0];
	ld.param.u64 	%rd20, [_ZN3cub18CUB_300001_SM_10006detail6reduce28DeviceReduceSingleTileKernelINS2_10policy_hubIfyN4cuda3std3__44plusIfEEE10Policy1000EN6thrust24THRUST_300001_SM_1000_NS6detail15normal_iteratorINSD_10device_ptrIfEEEEPfyS9_ffNS7_10__identityEEEvT0_T1_T2_T3_T4_T6__param_1];
	ld.param.u64 	%rd19, [_ZN3cub18CUB_300001_SM_10006detail6reduce28DeviceReduceSingleTileKernelINS2_10policy_hubIfyN4cuda3std3__44plusIfEEE10Policy1000EN6thrust24THRUST_300001_SM_1000_NS6detail15normal_iteratorINSD_10device_ptrIfEEEEPfyS9_ffNS7_10__identityEEEvT0_T1_T2_T3_T4_T6__param_2];
	ld.param.f32 	%f42, [_ZN3cub18CUB_300001_SM_10006detail6reduce28DeviceReduceSingleTileKernelINS2_10policy_hubIfyN4cuda3std3__44plusIfEEE10Policy1000EN6thrust24THRUST_300001_SM_1000_NS6detail15normal_iteratorINSD_10device_ptrIfEEEEPfyS9_ffNS7_10__identityEEEvT0_T1_T2_T3_T4_T6__param_4];
	cvta.to.global.u64 	%rd1, %rd20;
	setp.ne.s64 	%p1, %rd19, 0;
	@%p1 bra 	$L__BB6_3;
	mov.u32 	%r156, %tid.x;
	setp.ne.s32 	%p58, %r156, 0;
	@%p58 bra 	$L__BB6_51;
	st.global.f32 	[%rd1], %f42;
	bra.uni 	$L__BB6_51;
$L__BB6_3:
	cvta.to.global.u64 	%rd2, %rd18;
	setp.gt.u64 	%p2, %rd19, 4095;
	@%p2 bra 	$L__BB6_28;
	cvt.u32.u64 	%r1, %rd19;
	mov.u32 	%r2, %tid.x;
	setp.ge.u32 	%p24, %r2, %r1;
	mov.f32 	%f315, 0f00000000;
	mov.u32 	%r160, %r2;
	@%p24 bra 	$L__BB6_6;
	mul.wide.u32 	%rd41, %r2, 4;
	add.s64 	%rd42, %rd2, %rd41;
	ld.global.f32 	%f315, [%rd42];
	add.s32 	%r160, %r2, 256;
$L__BB6_6:
	setp.ge.u32 	%p25, %r160, %r1;
	@%p25 bra 	$L__BB6_19;
	not.b32 	%r83, %r160;
	add.s32 	%r84, %r83, %r1;
	shr.u32 	%r85, %r84, 8;
	add.s32 	%r5, %r85, 1;
	and.b32  	%r6, %r5, 15;
	setp.lt.u32 	%p26, %r84, 3840;
	@%p26 bra 	$L__BB6_10;
	and.b32  	%r86, %r5, 33554416;
	neg.s32 	%r158, %r86;
	mul.wide.u32 	%rd43, %r160, 4;
	add.s64 	%rd44, %rd43, %rd2;
	add.s64 	%rd51, %rd44, 8192;
$L__BB6_9:
	.pragma "nounroll";
	ld.global.f32 	%f189, [%rd51+-8192];
	add.f32 	%f190, %f315, %f189;
	ld.global.f32 	%f191, [%rd51+-7168];
	add.f32 	%f192, %f190, %f191;
	ld.global.f32 	%f193, [%rd51+-6144];
	add.f32 	%f194, %f192, %f193;
	ld.global.f32 	%f195, [%rd51+-5120];
	add.f32 	%f196, %f194, %f195;
	ld.global.f32 	%f197, [%rd51+-4096];
	add.f32 	%f198, %f196, %f197;
	ld.global.f32 	%f199, [%rd51+-3072];
	add.f32 	%f200, %f198, %f199;
	ld.global.f32 	%f201, [%rd51+-2048];
	add.f32 	%f202, %f200, %f201;
	ld.global.f32 	%f203, [%rd51+-1024];
	add.f32 	%f204, %f202, %f203;
	ld.global.f32 	%f205, [%rd51];
	add.f32 	%f206, %f204, %f205;
	ld.global.f32 	%f207, [%rd51+1024];
	add.f32 	%f208, %f206, %f207;
	ld.global.f32 	%f209, [%rd51+2048];
	add.f32 	%f210, %f208, %f209;
	ld.global.f32 	%f211, [%rd51+3072];
	add.f32 	%f212, %f210, %f211;
	ld.global.f32 	%f213, [%rd51+4096];
	add.f32 	%f214, %f212, %f213;
	ld.global.f32 	%f215, [%rd51+5120];
	add.f32 	%f216, %f214, %f215;
	ld.global.f32 	%f217, [%rd51+6144];
	add.f32 	%f218, %f216, %f217;
	ld.global.f32 	%f219, [%rd51+7168];
	add.f32 	%f315, %f218, %f219;
	add.s32 	%r160, %r160, 4096;
	add.s32 	%r158, %r158, 16;
	add.s64 	%rd51, %rd51, 16384;
	setp.ne.s32 	%p27, %r158, 0;
	@%p27 bra 	$L__BB6_9;
$L__BB6_10:
	setp.eq.s32 	%p28, %r6, 0;
	@%p28 bra 	$L__BB6_19;
	and.b32  	%r13, %r5, 7;
	setp.lt.u32 	%p29, %r6, 8;
	@%p29 bra 	$L__BB6_13;
	mul.wide.s32 	%rd45, %r160, 4;
	add.s64 	%rd46, %rd2, %rd45;
	ld.global.f32 	%f221, [%rd46];
	add.f32 	%f222, %f315, %f221;
	ld.global.f32 	%f223, [%rd46+1024];
	add.f32 	%f224, %f222, %f223;
	ld.global.f32 	%f225, [%rd46+2048];
	add.f32 	%f226, %f224, %f225;
	ld.global.f32 	%f227, [%rd46+3072];
	add.f32 	%f228, %f226, %f227;
	ld.global.f32 	%f229, [%rd46+4096];
	add.f32 	%f230, %f228, %f229;
	ld.global.f32 	%f231, [%rd46+5120];
	add.f32 	%f232, %f230, %f231;
	ld.global.f32 	%f233, [%rd46+6144];
	add.f32 	%f234, %f232, %f233;
	ld.global.f32 	%f235, [%rd46+7168];
	add.f32 	%f315, %f234, %f235;
	add.s32 	%r160, %r160, 2048;
$L__BB6_13:
	setp.eq.s32 	%p30, %r13, 0;
	@%p30 bra 	$L__BB6_19;
	and.b32  	%r16, %r5, 3;
	setp.lt.u32 	%p31, %r13, 4;
	@%p31 bra 	$L__BB6_16;
	mul.wide.s32 	%rd47, %r160, 4;
	add.s64 	%rd48, %rd2, %rd47;
	ld.global.f32 	%f237, [%rd48];
	add.f32 	%f238, %f315, %f237;
	ld.global.f32 	%f239, [%rd48+1024];
	add.f32 	%f240, %f238, %f239;
	ld.global.f32 	%f241, [%rd48+2048];
	add.f32 	%f242, %f240, %f241;
	ld.global.f32 	%f243, [%rd48+3072];
	add.f32 	%f315, %f242, %f243;
	add.s32 	%r160, %r160, 1024;
$L__BB6_16:
	setp.eq.s32 	%p32, %r16, 0;
	@%p32 bra 	$L__BB6_19;
	neg.s32 	%r163, %r16;
$L__BB6_18:
	.pragma "nounroll";
	mul.wide.s32 	%rd49, %r160, 4;
	add.s64 	%rd50, %rd2, %rd49;
	ld.global.f32 	%f244, [%rd50];
	add.f32 	%f315, %f315, %f244;
	add.s32 	%r160, %r160, 256;
	add.s32 	%r163, %r163, 1;
	setp.ne.s32 	%p33, %r163, 0;
	@%p33 bra 	$L__BB6_18;
$L__BB6_19:
	setp.lt.u64 	%p34, %rd19, 256;
	@%p34 bra 	$L__BB6_24;
	// begin inline asm
	mov.u32 %r125, %laneid;
	// end inline asm
	mov.b32 	%r127, %f315;
	mov.b32 	%r128, 1;
	mov.b32 	%r149, 31;
	mov.b32 	%r150, -1;
	// begin inline asm
	shfl.sync.down.b32 %r126, %r127, %r128, %r149, %r150;
	// end inline asm
	setp.gt.s32 	%p50, %r125, 30;
	mov.b32 	%f279, %r126;
	add.f32 	%f280, %f315, %f279;
	selp.f32 	%f281, %f315, %f280, %p50;
	mov.b32 	%r132, %f281;
	mov.b32 	%r133, 2;
	// begin inline asm
	shfl.sync.down.b32 %r131, %r132, %r133, %r149, %r150;
	// end inline asm
	setp.gt.s32 	%p51, %r125, 29;
	mov.b32 	%f282, %r131;
	add.f32 	%f283, %f281, %f282;
	selp.f32 	%f284, %f281, %f283, %p51;
	mov.b32 	%r137, %f284;
	mov.b32 	%r138, 4;
	// begin inline asm
	shfl.sync.down.b32 %r136, %r137, %r138, %r149, %r150;
	// end inline asm
	setp.gt.s32 	%p52, %r125, 27;
	mov.b32 	%f285, %r136;
	add.f32 	%f286, %f284, %f285;
	selp.f32 	%f287, %f284, %f286, %p52;
	mov.b32 	%r142, %f287;
	mov.b32 	%r143, 8;
	// begin inline asm
	shfl.sync.down.b32 %r141, %r142, %r143, %r149, %r150;
	// end inline asm
	setp.gt.s32 	%p53, %r125, 23;
	mov.b32 	%f288, %r141;
	add.f32 	%f289, %f287, %f288;
	selp.f32 	%f290, %f287, %f289, %p53;
	mov.b32 	%r147, %f290;
	mov.b32 	%r148, 16;
	// begin inline asm
	shfl.sync.down.b32 %r146, %r147, %r148, %r149, %r150;
	// end inline asm
	setp.gt.s32 	%p54, %r125, 15;
	mov.b32 	%f291, %r146;
	add.f32 	%f16, %f290, %f291;
	selp.f32 	%f327, %f290, %f16, %p54;
	setp.ne.s32 	%p55, %r125, 0;
	@%p55 bra 	$L__BB6_22;
	shr.u32 	%r151, %r2, 3;
	and.b32  	%r152, %r151, 124;
	mov.u32 	%r153, _ZZN3cub18CUB_300001_SM_10006detail6reduce28DeviceReduceSingleTileKernelINS2_10policy_hubIfyN4cuda3std3__44plusIfEEE10Policy1000EN6thrust24THRUST_300001_SM_1000_NS6detail15normal_iteratorINSD_10device_ptrIfEEEEPfyS9_ffNS7_10__identityEEEvT0_T1_T2_T3_T4_T6_E12temp_storage;
	add.s32 	%r154, %r153, %r152;
	st.shared.f32 	[%r154+8], %f16;
$L__BB6_22:
	bar.sync 	0;
	setp.ne.s32 	%p56, %r2, 0;
	@%p56 bra 	$L__BB6_49;
	ld.shared.f32 	%f292, [_ZZN3cub18CUB_300001_SM_10006detail6reduce28DeviceReduceSingleTileKernelINS2_10policy_hubIfyN4cuda3std3__44plusIfEEE10Policy1000EN6thrust24THRUST_300001_SM_1000_NS6detail15normal_iteratorINSD_10device_ptrIfEEEEPfyS9_ffNS7_10__identityEEEvT0_T1_T2_T3_T4_T6_E12temp_storage+12];
	add.f32 	%f293, %f327, %f292;
	ld.shared.f32 	%f294, [_ZZN3cub18CUB_300001_SM_10006detail6reduce28DeviceReduceSingleTileKernelINS2_10policy_hubIfyN4cuda3std3__44plusIfEEE10Policy1000EN6thrust24THRUST_300001_SM_1000_NS6detail15normal_iteratorINSD_10device_ptrIfEEEEPfyS9_ffNS7_10__identityEEEvT0_T1_T2_T3_T4_T6_E12temp_storage+16];
	add.f32 	%f295, %f293, %f294;
	ld.shared.f32 	%f296, [_ZZN3cub18CUB_300001_SM_10006detail6reduce28DeviceReduceSingleTileKernelINS2_10policy_hubIfyN4cuda3std3__44plusIfEEE10Policy1000EN6thrust24THRUST_300001_SM_1000_NS6detail15normal_iteratorINSD_10device_ptrIfEEEEPfyS9_ffNS7_10__identityEEEvT0_T1_T2_T3_T4_T6_E12temp_storage+20];
	add.f32 	%f297, %f295, %f296;
	ld.shared.f32 	%f298, [_ZZN3cub18CUB_300001_SM_10006detail6reduce28DeviceReduceSingleTileKernelINS2_10policy_hubIfyN4cuda3std3__44plusIfEEE10Policy1000EN6thrust24THRUST_300001_SM_1000_NS6detail15normal_iteratorINSD_10device_ptrIfEEEEPfyS9_ffNS7_10__identityEEEvT0_T1_T2_T3_T4_T6_E12temp_storage+24];
	add.f32 	%f299, %f297, %f298;
	ld.shared.f32 	%f300, [_ZZN3cub18CUB_300001_SM_10006detail6reduce28DeviceReduceSingleTileKernelINS2_10policy_hubIfyN4cuda3std3__44plusIfEEE10Policy1000EN6thrust24THRUST_300001_SM_1000_NS6detail15normal_iteratorINSD_10device_ptrIfEEEEPfyS9_ffNS7_10__identityEEEvT0_T1_T2_T3_T4_T6_E12temp_storage+28];
	add.f32 	%f301, %f299, %f300;
	ld.shared.f32 	%f302, [_ZZN3cub18CUB_300001_SM_10006detail6reduce28DeviceReduceSingleTileKernelINS2_10policy_hubIfyN4cuda3std3__44plusIfEEE10Policy1000EN6thrust24THRUST_300001_SM_1000_NS6detail15normal_iteratorINSD_10device_ptrIfEEEEPfyS9_ffNS7_10__identityEEEvT0_T1_T2_T3_T4_T6_E12temp_storage+32];
	add.f32 	%f303, %f301, %f302;
	ld.shared.f32 	%f304, [_ZZN3cub18CUB_300001_SM_10006detail6reduce28DeviceReduceSingleTileKernelINS2_10policy_hubIfyN4cuda3std3__44plusIfEEE10Policy1000EN6thrust24THRUST_300001_SM_1000_NS6detail15normal_iteratorINSD_10device_ptrIfEEEEPfyS9_ffNS7_10__identityEEEvT0_T1_T2_T3_T4_T6_E12temp_storage+36];
	add.f32 	%f327, %f303, %f304;
	bra.uni 	$L__BB6_49;
$L__BB6_24:
	// begin inline asm
	mov.u32 %r87, %laneid;
	// end inline asm
	and.b32  	%r113, %r2, 992;
	add.s32 	%r114, %r113, 32;
	setp.gt.u32 	%p35, %r114, %r1;
	not.b32 	%r115, %r113;
	add.s32 	%r116, %r1, %r115;
	selp.b32 	%r111, %r116, 31, %p35;
	mov.b32 	%r89, %f315;
	mov.b32 	%r90, 1;
	mov.b32 	%r112, -1;
	// begin inline asm
	shfl.sync.down.b32 %r88, %r89, %r90, %r111, %r112;
	// end inline asm
	setp.lt.s32 	%p36, %r87, %r111;
	mov.b32 	%f245, %r88;
	add.f32 	%f246, %f315, %f245;
	selp.f32 	%f247, %f246, %f315, %p36;
	mov.b32 	%r94, %f247;
	mov.b32 	%r95, 2;
	// begin inline asm
	shfl.sync.down.b32 %r93, %r94, %r95, %r111, %r112;
	// end inline asm
	add.s32 	%r117, %r87, 2;
	setp.gt.s32 	%p37, %r117, %r111;
	mov.b32 	%f248, %r93;
	add.f32 	%f249, %f247, %f248;
	selp.f32 	%f250, %f247, %f249, %p37;
	mov.b32 	%r99, %f250;
	mov.b32 	%r100, 4;
	// begin inline asm
	shfl.sync.down.b32 %r98, %r99, %r100, %r111, %r112;
	// end inline asm
	add.s32 	%r118, %r87, 4;
	setp.gt.s32 	%p38, %r118, %r111;
	mov.b32 	%f251, %r98;
	add.f32 	%f252, %f250, %f251;
	selp.f32 	%f253, %f250, %f252, %p38;
	mov.b32 	%r104, %f253;
	mov.b32 	%r105, 8;
	// begin inline asm
	shfl.sync.down.b32 %r103, %r104, %r105, %r111, %r112;
	// end inline asm
	add.s32 	%r119, %r87, 8;
	setp.gt.s32 	%p39, %r119, %r111;
	mov.b32 	%f254, %r103;
	add.f32 	%f255, %f253, %f254;
	selp.f32 	%f256, %f253, %f255, %p39;
	mov.b32 	%r109, %f256;
	mov.b32 	%r110, 16;
	// begin inline asm
	shfl.sync.down.b32 %r108, %r109, %r110, %r111, %r112;
	// end inline asm
	add.s32 	%r120, %r87, 16;
	setp.gt.s32 	%p40, %r120, %r111;
	mov.b32 	%f257, %r108;
	add.f32 	%f258, %f256, %f257;
	selp.f32 	%f327, %f256, %f258, %p40;
	setp.ne.s32 	%p41, %r87, 0;
	@%p41 bra 	$L__BB6_26;
	shr.u32 	%r121, %r2, 3;
	and.b32  	%r122, %r121, 124;
	mov.u32 	%r123, _ZZN3cub18CUB_300001_SM_10006detail6reduce28DeviceReduceSingleTileKernelINS2_10policy_hubIfyN4cuda3std3__44plusIfEEE10Policy1000EN6thrust24THRUST_300001_SM_1000_NS6detail15normal_iteratorINSD_10device_ptrIfEEEEPfyS9_ffNS7_10__identityEEEvT0_T1_T2_T3_T4_T6_E12temp_storage;
	add.s32 	%r124, %r123, %r122;
	st.shared.f32 	[%r124+8], %f327;
$L__BB6_26:
	bar.sync 	0;
	setp.ne.s32 	%p42, %r2, 0;
	@%p42 bra 	$L__BB6_49;
	setp.gt.u64 	%p43, %rd19, 32;
	ld.shared.f32 	%f259, [_ZZN3cub18CUB_300001_SM_10006detail6reduce28DeviceReduceSingleTileKernelINS2_10policy_hubIfyN4cuda3std3__44plusIfEEE10Policy1000EN6thrust24THRUST_300001_SM_1000_NS6detail15normal_iteratorINSD_10device_ptrIfEEEEPfyS9_ffNS7_10__identityEEEvT0_T1_T2_T3_T4_T6_E12temp_storage+12];
	add.f32 	%f260, %f327, %f259;
	selp.f32 	%f261, %f260, %f327, %p43;
	setp.gt.u64 	%p44, %rd19, 64;
	ld.shared.f32 	%f262, [_ZZN3cub18CUB_300001_SM_10006detail6reduce28DeviceReduceSingleTileKernelINS2_10policy_hubIfyN4cuda3std3__44plusIfEEE10Policy1000EN6thrust24THRUST_300001_SM_1000_NS6detail15normal_iteratorINSD_10device_ptrIfEEEEPfyS9_ffNS7_10__identityEEEvT0_T1_T2_T3_T4_T6_E12temp_storage+16];
	add.f32 	%f263, %f262, %f261;
	selp.f32 	%f264, %f263, %f261, %p44;
	setp.gt.u64 	%p45, %rd19, 96;
	ld.shared.f32 	%f265, [_ZZN3cub18CUB_300001_SM_10006detail6reduce28DeviceReduceSingleTileKernelINS2_10policy_hubIfyN4cuda3std3__44plusIfEEE10Policy1000EN6thrust24THRUST_300001_SM_1000_NS6detail15normal_iteratorINSD_10device_ptrIfEEEEPfyS9_ffNS7_10__identityEEEvT0_T1_T2_T3_T4_T6_E12temp_storage+20];
	add.f32 	%f266, %f265, %f264;
	selp.f32 	%f267, %f266, %f264, %p45;
	setp.gt.u64 	%p46, %rd19, 128;
	ld.shared.f32 	%f268, [_ZZN3cub18CUB_300001_SM_10006detail6reduce28DeviceReduceSingleTileKernelINS2_10policy_hubIfyN4cuda3std3__44plusIfEEE10Policy1000EN6thrust24THRUST_300001_SM_1000_NS6detail15normal_iteratorINSD_10device_ptrIfEEEEPfyS9_ffNS7_10__identityEEEvT0_T1_T2_T3_T4_T6_E12temp_storage+24];
	add.f32 	%f269, %f268, %f267;
	selp.f32 	%f270, %f269, %f267, %p46;
	setp.gt.u64 	%p47, %rd19, 160;
	ld.shared.f32 	%f271, [_ZZN3cub18CUB_300001_SM_10006detail6reduce28DeviceReduceSingleTileKernelINS2_10policy_hubIfyN4cuda3std3__44plusIfEEE10Policy1000EN6thrust24THRUST_300001_SM_1000_NS6detail15normal_iteratorINSD_10device_ptrIfEEEEPfyS9_ffNS7_10__identityEEEvT0_T1_T2_T3_T4_T6_E12temp_storage+28];
	add.f32 	%f272, %f271, %f270;
	selp.f32 	%f273, %f272, %f270, %p47;
	setp.gt.u64 	%p48, %rd19, 192;
	ld.shared.f32 	%f274, [_ZZN3cub18CUB_300001_SM_10006detail6reduce28DeviceReduceSingleTileKernelINS2_10policy_hubIfyN4cuda3std3__44plusIfEEE10Policy1000EN6thrust24THRUST_300001_SM_1000_NS6detail15normal_iteratorINSD_10device_ptrIfEEEEPfyS9_ffNS7_10__identityEEEvT0_T1_T2_T3_T4_T6_E12temp_storage+32];
	add.f32 	%f275, %f274, %f273;
	selp.f32 	%f276, %f275, %f273, %p48;
	setp.gt.u64 	%p49, %rd19, 224;
	ld.shared.f32 	%f277, [_ZZN3cub18CUB_300001_SM_10006detail6reduce28DeviceReduceSingleTileKernelINS2_10policy_hubIfyN4cuda3std3__44plusIfEEE10Policy1000EN6thrust24THRUST_300001_SM_1000_NS6detail15normal_iteratorINSD_10device_ptrIfEEEEPfyS9_ffNS7_10__identityEEEvT0_T1_T2_T3_T4_T6_E12temp_storage+36];
	add.f32 	%f278, %f277, %f276;
	selp.f32 	%f327, %f278, %f276, %p49;
	bra.uni 	$L__BB6_49;
$L__BB6_28:
	mov.u32 	%r24, %tid.x;
	cvt.u64.u32 	%rd6, %r24;
	mul.wide.u32 	%rd22, %r24, 4;
	add.s64 	%rd7, %rd2, %rd22;
	ld.global.f32 	%f43, [%rd7];
	ld.global.f32 	%f44, [%rd7+1024];
	ld.global.f32 	%f45, [%rd7+2048];
	ld.global.f32 	%f46, [%rd7+3072];
	ld.global.f32 	%f47, [%rd7+4096];
	ld.global.f32 	%f48, [%rd7+5120];
	ld.global.f32 	%f49, [%rd7+6144];
	ld.global.f32 	%f50, [%rd7+7168];
	ld.global.f32 	%f51, [%rd7+8192];
	ld.global.f32 	%f52, [%rd7+9216];
	ld.global.f32 	%f53, [%rd7+10240];
	ld.global.f32 	%f54, [%rd7+11264];
	ld.global.f32 	%f55, [%rd7+12288];
	ld.global.f32 	%f56, [%rd7+13312];
	ld.global.f32 	%f57, [%rd7+14336];
	ld.global.f32 	%f58, [%rd7+15360];
	add.f32 	%f59, %f43, %f44;
	add.f32 	%f60, %f45, %f46;
	add.f32 	%f61, %f47, %f48;
	add.f32 	%f62, %f49, %f50;
	add.f32 	%f63, %f51, %f52;
	add.f32 	%f64, %f53, %f54;
	add.f32 	%f65, %f55, %f56;
	add.f32 	%f66, %f57, %f58;
	add.f32 	%f67, %f59, %f60;
	add.f32 	%f68, %f61, %f62;
	add.f32 	%f69, %f63, %f64;
	add.f32 	%f70, %f65, %f66;
	add.f32 	%f71, %f67, %f68;
	add.f32 	%f72, %f69, %f70;
	add.f32 	%f326, %f71, %f72;
	add.s64 	%rd8, %rd19, -4096;
	setp.lt.u64 	%p3, %rd8, 4096;
	mov.b64 	%rd53, 4096;
	@%p3 bra 	$L__BB6_32;
	mov.b64 	%rd53, 4096;
$L__BB6_30:
	shl.b64 	%rd24, %rd53, 2;
	add.s64 	%rd25, %rd7, %rd24;
	ld.global.f32 	%f73, [%rd25];
	ld.global.f32 	%f74, [%rd25+1024];
	ld.global.f32 	%f75, [%rd25+2048];
	ld.global.f32 	%f76, [%rd25+3072];
	ld.global.f32 	%f77, [%rd25+4096];
	ld.global.f32 	%f78, [%rd25+5120];
	ld.global.f32 	%f79, [%rd25+6144];
	ld.global.f32 	%f80, [%rd25+7168];
	ld.global.f32 	%f81, [%rd25+8192];
	ld.global.f32 	%f82, [%rd25+9216];
	ld.global.f32 	%f83, [%rd25+10240];
	ld.global.f32 	%f84, [%rd25+11264];
	ld.global.f32 	%f85, [%rd25+12288];
	ld.global.f32 	%f86, [%rd25+13312];
	ld.global.f32 	%f87, [%rd25+14336];
	ld.global.f32 	%f88, [%rd25+15360];
	add.f32 	%f89, %f326, %f73;
	add.f32 	%f90, %f74, %f75;
	add.f32 	%f91, %f76, %f77;
	add.f32 	%f92, %f78, %f79;
	add.f32 	%f93, %f80, %f81;
	add.f32 	%f94, %f82, %f83;
	add.f32 	%f95, %f84, %f85;
	add.f32 	%f96, %f86, %f87;
	add.f32 	%f97, %f89, %f90;
	add.f32 	%f98, %f91, %f92;
	add.f32 	%f99, %f93, %f94;
	add.f32 	%f100, %f95, %f96;
	add.f32 	%f101, %f97, %f98;
	add.f32 	%f102, %f99, %f100;
	add.f32 	%f103, %f101, %f102;
	add.f32 	%f326, %f103, %f88;
	sub.s64 	%rd26, %rd19, %rd53;
	setp.lt.u64 	%p4, %rd26, 4096;
	@%p4 bra 	$L__BB6_45;
	add.s64 	%rd53, %rd53, 4096;
	setp.le.u64 	%p5, %rd53, %rd8;
	@%p5 bra 	$L__BB6_30;
$L__BB6_32:
	setp.le.u64 	%p6, %rd19, %rd53;
	cvt.u32.u64 	%r42, %rd53;
	cvt.u32.u64 	%r43, %rd19;
	sub.s32 	%r44, %r43, %r42;
	setp.ge.s32 	%p7, %r24, %r44;
	or.pred  	%p8, %p6, %p7;
	@%p8 bra 	$L__BB6_45;
	not.b32 	%r47, %r24;
	add.s32 	%r48, %r47, %r43;
	sub.s32 	%r50, %r48, %r42;
	shr.u32 	%r51, %r50, 8;
	add.s32 	%r25, %r51, 1;
	and.b32  	%r26, %r25, 15;
	setp.lt.u32 	%p9, %r50, 3840;
	mov.u32 	%r167, %r24;
	@%p9 bra 	$L__BB6_36;
	and.b32  	%r52, %r25, 33554416;
	neg.s32 	%r165, %r52;
	add.s64 	%rd27, %rd53, %rd6;
	shl.b64 	%rd28, %rd27, 2;
	add.s64 	%rd29, %rd28, %rd2;
	add.s64 	%rd54, %rd29, 8192;
	mov.u32 	%r167, %r24;
$L__BB6_35:
	.pragma "nounroll";
	ld.global.f32 	%f105, [%rd54+-8192];
	add.f32 	%f106, %f326, %f105;
	ld.global.f32 	%f107, [%rd54+-7168];
	add.f32 	%f108, %f106, %f107;
	ld.global.f32 	%f109, [%rd54+-6144];
	add.f32 	%f110, %f108, %f109;
	ld.global.f32 	%f111, [%rd54+-5120];
	add.f32 	%f112, %f110, %f111;
	ld.global.f32 	%f113, [%rd54+-4096];
	add.f32 	%f114, %f112, %f113;
	ld.global.f32 	%f115, [%rd54+-3072];
	add.f32 	%f116, %f114, %f115;
	ld.global.f32 	%f117, [%rd54+-2048];
	add.f32 	%f118, %f116, %f117;
	ld.global.f32 	%f119, [%rd54+-1024];
	add.f32 	%f120, %f118, %f119;
	ld.global.f32 	%f121, [%rd54];
	add.f32 	%f122, %f120, %f121;
	ld.global.f32 	%f123, [%rd54+1024];
	add.f32 	%f124, %f122, %f123;
	ld.global.f32 	%f125, [%rd54+2048];
	add.f32 	%f126, %f124, %f125;
	ld.global.f32 	%f127, [%rd54+3072];
	add.f32 	%f128, %f126, %f127;
	ld.global.f32 	%f129, [%rd54+4096];
	add.f32 	%f130, %f128, %f129;
	ld.global.f32 	%f131, [%rd54+5120];
	add.f32 	%f132, %f130, %f131;
	ld.global.f32 	%f133, [%rd54+6144];
	add.f32 	%f134, %f132, %f133;
	ld.global.f32 	%f135, [%rd54+7168];
	add.f32 	%f326, %f134, %f135;
	add.s32 	%r167, %r167, 4096;
	add.s32 	%r165, %r165, 16;
	add.s64 	%rd54, %rd54, 16384;
	setp.ne.s32 	%p10, %r165, 0;
	@%p10 bra 	$L__BB6_35;
$L__BB6_36:
	setp.eq.s32 	%p11, %r26, 0;
	@%p11 bra 	$L__BB6_45;
	and.b32  	%r33, %r25, 7;
	setp.lt.u32 	%p12, %r26, 8;
	@%p12 bra 	$L__BB6_39;
	cvt.u64.u32 	%rd30, %r167;
	add.s64 	%rd31, %rd53, %rd30;
	shl.b64 	%rd32, %rd31, 2;
	add.s64 	%rd33, %rd2, %rd32;
	ld.global.f32 	%f137, [%rd33];
	add.f32 	%f138, %f326, %f137;
	ld.global.f32 	%f139, [%rd33+1024];
	add.f32 	%f140, %f138, %f139;
	ld.global.f32 	%f141, [%rd33+2048];
	add.f32 	%f142, %f140, %f141;
	ld.global.f32 	%f143, [%rd33+3072];
	add.f32 	%f144, %f142, %f143;
	ld.global.f32 	%f145, [%rd33+4096];
	add.f32 	%f146, %f144, %f145;
	ld.global.f32 	%f147, [%rd33+5120];
	add.f32 	%f148, %f146, %f147;
	ld.global.f32 	%f149, [%rd33+6144];
	add.f32 	%f150, %f148, %f149;
	ld.global.f32 	%f151, [%rd33+7168];
	add.f32 	%f326, %f150, %f151;
	add.s32 	%r167, %r167, 2048;
$L__BB6_39:
	setp.eq.s32 	%p13, %r33, 0;
	@%p13 bra 	$L__BB6_45;
	and.b32  	%r36, %r25, 3;
	setp.lt.u32 	%p14, %r33, 4;
	@%p14 bra 	$L__BB6_42;
	cvt.u64.u32 	%rd34, %r167;
	add.s64 	%rd35, %rd53, %rd34;
	shl.b64 	%rd36, %rd35, 2;
	add.s64 	%rd37, %rd2, %rd36;
	ld.global.f32 	%f153, [%rd37];
	add.f32 	%f154, %f326, %f153;
	ld.global.f32 	%f155, [%rd37+1024];
	add.f32 	%f156, %f154, %f155;
	ld.global.f32 	%f157, [%rd37+2048];
	add.f32 	%f158, %f156, %f157;
	ld.global.f32 	%f159, [%rd37+3072];
	add.f32 	%f326, %f158, %f159;
	add.s32 	%r167, %r167, 1024;
$L__BB6_42:
	setp.eq.s32 	%p15, %r36, 0;
	@%p15 bra 	$L__BB6_45;
	cvt.u64.u32 	%rd38, %r167;
	add.s64 	%rd39, %rd53, %rd38;
	shl.b64 	%rd40, %rd39, 2;
	add.s64 	%rd55, %rd2, %rd40;
	neg.s32 	%r170, %r36;
$L__BB6_44:
	.pragma "nounroll";
	ld.global.f32 	%f160, [%rd55];
	add.f32 	%f326, %f326, %f160;
	add.s64 	%rd55, %rd55, 1024;
	add.s32 	%r170, %r170, 1;
	setp.ne.s32 	%p16, %r170, 0;
	@%p16 bra 	$L__BB6_44;
$L__BB6_45:
	// begin inline asm
	mov.u32 %r53, %laneid;
	// end inline asm
	mov.b32 	%r55, %f326;
	mov.b32 	%r56, 1;
	mov.b32 	%r77, 31;
	mov.b32 	%r78, -1;
	// begin inline asm
	shfl.sync.down.b32 %r54, %r55, %r56, %r77, %r78;
	// end inline asm
	setp.gt.s32 	%p17, %r53, 30;
	mov.b32 	%f161, %r54;
	add.f32 	%f162, %f326, %f161;
	selp.f32 	%f163, %f326, %f162, %p17;
	mov.b32 	%r60, %f163;
	mov.b32 	%r61, 2;
	// begin inline asm
	shfl.sync.down.b32 %r59, %r60, %r61, %r77, %r78;
	// end inline asm
	setp.gt.s32 	%p18, %r53, 29;
	mov.b32 	%f164, %r59;
	add.f32 	%f165, %f163, %f164;
	selp.f32 	%f166, %f163, %f165, %p18;
	mov.b32 	%r65, %f166;
	mov.b32 	%r66, 4;
	// begin inline asm
	shfl.sync.down.b32 %r64, %r65, %r66, %r77, %r78;
	// end inline asm
	setp.gt.s32 	%p19, %r53, 27;
	mov.b32 	%f167, %r64;
	add.f32 	%f168, %f166, %f167;
	selp.f32 	%f169, %f166, %f168, %p19;
	mov.b32 	%r70, %f169;
	mov.b32 	%r71, 8;
	// begin inline asm
	shfl.sync.down.b32 %r69, %r70, %r71, %r77, %r78;
	// end inline asm
	setp.gt.s32 	%p20, %r53, 23;
	mov.b32 	%f170, %r69;
	add.f32 	%f171, %f169, %f170;
	selp.f32 	%f172, %f169, %f171, %p20;
	mov.b32 	%r75, %f172;
	mov.b32 	%r76, 16;
	// begin inline asm
	shfl.sync.down.b32 %r74, %r75, %r76, %r77, %r78;
	// end inline asm
	setp.gt.s32 	%p21, %r53, 15;
	mov.b32 	%f173, %r74;
	add.f32 	%f38, %f172, %f173;
	selp.f32 	%f327, %f172, %f38, %p21;
	setp.ne.s32 	%p22, %r53, 0;
	@%p22 bra 	$L__BB6_47;
	shr.u32 	%r79, %r24, 3;
	and.b32  	%r80, %r79, 124;
	mov.u32 	%r81, _ZZN3cub18CUB_300001_SM_10006detail6reduce28DeviceReduceSingleTileKernelINS2_10policy_hubIfyN4cuda3std3__44plusIfEEE10Policy1000EN6thrust24THRUST_300001_SM_1000_NS6detail15normal_iteratorINSD_10device_ptrIfEEEEPfyS9_ffNS7_10__identityEEEvT0_T1_T2_T3_T4_T6_E12temp_storage;
	add.s32 	%r82, %r81, %r80;
	st.shared.f32 	[%r82+8], %f38;
$L__BB6_47:
	bar.sync 	0;
	setp.ne.s32 	%p23, %r24, 0;
	@%p23 bra 	$L__BB6_49;
	ld.shared.f32 	%f174, [_ZZN3cub18CUB_300001_SM_10006detail6reduce28DeviceReduceSingleTileKernelINS2_10policy_hubIfyN4cuda3std3__44plusIfEEE10Policy1000EN6thrust24THRUST_300001_SM_1000_NS6detail15normal_iteratorINSD_10device_ptrIfEEEEPfyS9_ffNS7_10__identityEEEvT0_T1_T2_T3_T4_T6_E12temp_storage+12];
	add.f32 	%f175, %f327, %f174;
	ld.shared.f32 	%f176, [_ZZN3cub18CUB_300001_SM_10006detail6reduce28DeviceReduceSingleTileKernelINS2_10policy_hubIfyN4cuda3std3__44plusIfEEE10Policy1000EN6thrust24THRUST_300001_SM_1000_NS6detail15normal_iteratorINSD_10device_ptrIfEEEEPfyS9_ffNS7_10__identityEEEvT0_T1_T2_T3_T4_T6_E12temp_storage+16];
	add.f32 	%f177, %f175, %f176;
	ld.shared.f32 	%f178, [_ZZN3cub18CUB_300001_SM_10006detail6reduce28DeviceReduceSingleTileKernelINS2_10policy_hubIfyN4cuda3std3__44plusIfEEE10Policy1000EN6thrust24THRUST_300001_SM_1000_NS6detail15normal_iteratorINSD_10device_ptrIfEEEEPfyS9_ffNS7_10__identityEEEvT0_T1_T2_T3_T4_T6_E12temp_storage+20];
	add.f32 	%f179, %f177, %f178;
	ld.shared.f32 	%f180, [_ZZN3cub18CUB_300001_SM_10006detail6reduce28DeviceReduceSingleTileKernelINS2_10policy_hubIfyN4cuda3std3__44plusIfEEE10Policy1000EN6thrust24THRUST_300001_SM_1000_NS6detail15normal_iteratorINSD_10device_ptrIfEEEEPfyS9_ffNS7_10__identityEEEvT0_T1_T2_T3_T4_T6_E12temp_storage+24];
	add.f32 	%f181, %f179, %f180;
	ld.shared.f32 	%f182, [_ZZN3cub18CUB_300001_SM_10006detail6reduce28DeviceReduceSingleTileKernelINS2_10policy_hubIfyN4cuda3std3__44plusIfEEE10Policy1000EN6thrust24THRUST_300001_SM_1000_NS6detail15normal_iteratorINSD_10device_ptrIfEEEEPfyS9_ffNS7_10__identityEEEvT0_T1_T2_T3_T4_T6_E12temp_storage+28];
	add.f32 	%f183, %f181, %f182;
	ld.shared.f32 	%f184, [_ZZN3cub18CUB_300001_SM_10006detail6reduce28DeviceReduceSingleTileKernelINS2_10policy_hubIfyN4cuda3std3__44plusIfEEE10Policy1000EN6thrust24THRUST_300001_SM_1000_NS6detail15normal_iteratorINSD_10device_ptrIfEEEEPfyS9_ffNS7_10__identityEEEvT0_T1_T2_T3_T4_T6_E12temp_storage+32];
	add.f32 	%f185, %f183, %f184;
	ld.shared.f32 	%f186, [_ZZN3cub18CUB_300001_SM_10006detail6reduce28DeviceReduceSingleTileKernelINS2_10policy_hubIfyN4cuda3std3__44plusIfEEE10Policy1000EN6thrust24THRUST_300001_SM_1000_NS6detail15normal_iteratorINSD_10device_ptrIfEEEEPfyS9_ffNS7_10__identityEEEvT0_T1_T2_T3_T4_T6_E12temp_storage+36];
	add.f32 	%f327, %f185, %f186;
$L__BB6_49:
	mov.u32 	%r155, %tid.x;
	setp.ne.s32 	%p57, %r155, 0;
	@%p57 bra 	$L__BB6_51;
	add.f32 	%f305, %f42, %f327;
	st.global.f32 	[%rd1], %f305;
$L__BB6_51:
	ret;

}
	// .globl	_ZN3cub18CUB_300001_SM_10006detail6reduce18DeviceReduceKernelINS2_10policy_hubIfyN4cuda3std3__44plusIfEEE10Policy1000EN6thrust24THRUST_300001_SM_1000_NS6detail15normal_iteratorINSD_10device_ptrIfEEEEyS9_fNS7_10__identityEEEvT0_PT3_T1_NS0_13GridEvenShareISN_EET2_T4_
.visible .entry _ZN3cub18CUB_300001_SM_10006detail6reduce18DeviceReduceKernelINS2_10policy_hubIfyN4cuda3std3__44plusIfEEE10Policy1000EN6thrust24THRUST_300001_SM_1000_NS6detail15normal_iteratorINSD_10device_ptrIfEEEEyS9_fNS7_10__identityEEEvT0_PT3_T1_NS0_13GridEvenShareISN_EET2_T4_(
	.param .align 8 .b8 _ZN3cub18CUB_300001_SM_10006detail6reduce18DeviceReduceKernelINS2_10policy_hubIfyN4cuda3std3__44plusIfEEE10Policy1000EN6thrust24THRUST_300001_SM_1000_NS6detail15normal_iteratorINSD_10device_ptrIfEEEEyS9_fNS7_10__identityEEEvT0_PT3_T1_NS0_13GridEvenShareISN_EET2_T4__param_0[8],
	.param .u64 .ptr .align 1 _ZN3cub18CUB_300001_SM_10006detail6reduce18DeviceReduceKernelINS2_10policy_hubIfyN4cuda3std3__44plusIfEEE10Policy1000EN6thrust24THRUST_300001_SM_1000_NS6detail15normal_iteratorINSD_10device_ptrIfEEEEyS9_fNS7_10__identityEEEvT0_PT3_T1_NS0_13GridEvenShareISN_EET2_T4__param_1,
	.param .u64 _ZN3cub18CUB_300001_SM_10006detail6reduce18DeviceReduceKernelINS2_10policy_hubIfyN4cuda3std3__44plusIfEEE10Policy1000EN6thrust24THRUST_300001_SM_1000_NS6detail15normal_iteratorINSD_10device_ptrIfEEEEyS9_fNS7_10__identityEEEvT0_PT3_T1_NS0_13GridEvenShareISN_EET2_T4__param_2,
	.param .align 8 .b8 _ZN3cub18CUB_300001_SM_10006detail6reduce18DeviceReduceKernelINS2_10policy_hubIfyN4cuda3std3__44plusIfEEE10Policy1000EN6thrust24THRUST_300001_SM_1000_NS6detail15normal_iteratorINSD_10device_ptrIfEEEEyS9_fNS7_10__identityEEEvT0_PT3_T1_NS0_13GridEvenShareISN_EET2_T4__param_3[72],
	.param .align 1 .b8 _ZN3cub18CUB_300001_SM_10006detail6reduce18DeviceReduceKernelINS2_10policy_hubIfyN4cuda3std3__44plusIfEEE10Policy1000EN6thrust24THRUST_300001_SM_1000_NS6detail15normal_iteratorINSD_10device_ptrIfEEEEyS9_fNS7_10__identityEEEvT0_PT3_T1_NS0_13GridEvenShareISN_EET2_T4__param_4[1],
	.param .align 1 .b8 _ZN3cub18CUB_300001_SM_10006detail6reduce18DeviceReduceKernelINS2_10policy_hubIfyN4cuda3std3__44plusIfEEE10Policy1000EN6thrust24THRUST_300001_SM_1000_NS6detail15normal_iteratorINSD_10device_ptrIfEEEEyS9_fNS7_10__identityEEEvT0_PT3_T1_NS0_13GridEvenShareISN_EET2_T4__param_5[1]
)
.maxntid 256
{
	.reg .pred 	%p<57>;
	.reg .b16 	%rs<4>;
	.reg .b32 	%r<206>;
	.reg .b32 	%f<324>;
	.reg .b64 	%rd<78>;
	// demoted variable
	.shared .align 4 .b8 _ZZN3cub18CUB_300001_SM_10006detail6reduce18DeviceReduceKernelINS2_10policy_hubIfyN4cuda3std3__44plusIfEEE10Policy1000EN6thrust24THRUST_300001_SM_1000_NS6detail15normal_iteratorINSD_10device_ptrIfEEEEyS9_fNS7_10__identityEEEvT0_PT3_T1_NS0_13GridEvenShareISN_EET2_T4_E12temp_storage[44];
	ld.param.u64 	%rd1, [_ZN3cub18CUB_300001_SM_10006detail6reduce18DeviceReduceKernelINS2_10policy_hubIfyN4cuda3std3__44plusIfEEE10Policy1000EN6thrust24THRUST_300001_SM_1000_NS6detail15normal_iteratorINSD_10device_ptrIfEEEEyS9_fNS7_10__identityEEEvT0_PT3_T1_NS0_13GridEvenShareISN_EET2_T4__param_3+32];
	ld.param.u32 	%r1, [_ZN3cub18CUB_300001_SM_10006detail6reduce18DeviceReduceKernelINS2_10policy_hubIfyN4cuda3std3__44plusIfEEE10Policy1000EN6thrust24THRUST_300001_SM_1000_NS6detail15normal_iteratorINSD_10device_ptrIfEEEEyS9_fNS7_10__identityEEEvT0_PT3_T1_NS0_13GridEvenShareISN_EET2_T4__param_3+40];
	ld.param.u64 	%rd25, [_ZN3cub18CUB_300001_SM_10006detail6reduce18DeviceReduceKernelINS2_10policy_hubIfyN4cuda3std3__44plusIfEEE10Policy1000EN6thrust24THRUST_300001_SM_1000_NS6detail15normal_iteratorINSD_10device_ptrIfEEEEyS9_fNS7_10__identityEEEvT0_PT3_T1_NS0_13GridEvenShareISN_EET2_T4__param_0];
	cvta.to.global.u64 	%rd2, %rd25;
	mov.u32 	%r2, %ctaid.x;
	shl.b32 	%r50, %r1, 12;
	cvt.s64.s32 	%rd3, %r50;
	shl.b32 	%r51, %r2, 12;
	cvt.u64.u32 	%rd4, %r51;
	sub.s64 	%rd5, %rd1, %rd4;
	setp.gt.u64 	%p1, %rd5, 4095;
	@%p1 bra 	$L__BB7_25;
	cvt.u32.u64 	%r112, %rd4;
	cvt.u32.u64 	%r3, %rd1;
	sub.s32 	%r4, %r3, %r112;
	mov.u32 	%r5, %tid.x;
	setp.ge.s32 	%p23, %r5, %r4;
	mov.f32 	%f312, 0f00000000;
	mov.u32 	%r193, %r5;
	@%p23 bra 	$L__BB7_3;
	add.s32 	%r114, %r112, %r5;
	mul.wide.u32 	%rd51, %r114, 4;
	add.s64 	%rd52, %rd2, %rd51;
	ld.global.f32 	%f312, [%rd52];
	add.s32 	%r193, %r5, 256;
$L__BB7_3:
	setp.ge.s32 	%p24, %r193, %r4;
	@%p24 bra 	$L__BB7_16;
	not.b32 	%r116, %r193;
	add.s32 	%r117, %r116, %r3;
	sub.s32 	%r118, %r117, %r112;
	shr.u32 	%r119, %r118, 8;
	add.s32 	%r8, %r119, 1;
	and.b32  	%r9, %r8, 15;
	setp.lt.u32 	%p25, %r118, 3840;
	@%p25 bra 	$L__BB7_7;
	and.b32  	%r120, %r8, 33554416;
	neg.s32 	%r191, %r120;
	mul.wide.u32 	%rd53, %r2, 16384;
	mul.wide.u32 	%rd54, %r193, 4;
	or.b64  	%rd55, %rd53, %rd54;
	add.s64 	%rd56, %rd55, %rd2;
	add.s64 	%rd72, %rd56, 8192;
$L__BB7_6:
	.pragma "nounroll";
	ld.global.f32 	%f187, [%rd72+-8192];
	add.f32 	%f188, %f312, %f187;
	ld.global.f32 	%f189, [%rd72+-7168];
	add.f32 	%f190, %f188, %f189;
	ld.global.f32 	%f191, [%rd72+-6144];
	add.f32 	%f192, %f190, %f191;
	ld.global.f32 	%f193, [%rd72+-5120];
	add.f32 	%f194, %f192, %f193;
	ld.global.f32 	%f195, [%rd72+-4096];
	add.f32 	%f196, %f194, %f195;
	ld.global.f32 	%f197, [%rd72+-3072];
	add.f32 	%f198, %f196, %f197;
	ld.global.f32 	%f199, [%rd72+-2048];
	add.f32 	%f200, %f198, %f199;
	ld.global.f32 	%f201, [%rd72+-1024];
	add.f32 	%f202, %f200, %f201;
	ld.global.f32 	%f203, [%rd72];
	add.f32 	%f204, %f202, %f203;
	ld.global.f32 	%f205, [%rd72+1024];
	add.f32 	%f206, %f204, %f205;
	ld.global.f32 	%f207, [%rd72+2048];
	add.f32 	%f208, %f206, %f207;
	ld.global.f32 	%f209, [%rd72+3072];
	add.f32 	%f210, %f208, %f209;
	ld.global.f32 	%f211, [%rd72+4096];
	add.f32 	%f212, %f210, %f211;
	ld.global.f32 	%f213, [%rd72+5120];
	add.f32 	%f214, %f212, %f213;
	ld.global.f32 	%f215, [%rd72+6144];
	add.f32 	%f216, %f214, %f215;
	ld.global.f32 	%f217, [%rd72+7168];
	add.f32 	%f312, %f216, %f217;
	add.s32 	%r193, %r193, 4096;
	add.s32 	%r191, %r191, 16;
	add.s64 	%rd72, %rd72, 16384;
	setp.ne.s32 	%p26, %r191, 0;
	@%p26 bra 	$L__BB7_6;
$L__BB7_7:
	setp.eq.s32 	%p27, %r9, 0;
	@%p27 bra 	$L__BB7_16;
	and.b32  	%r16, %r8, 7;
	setp.lt.u32 	%p28, %r9, 8;
	@%p28 bra 	$L__BB7_10;
	cvt.s64.s32 	%rd57, %r193;
	add.s64 	%rd58, %rd57, %rd4;
	shl.b64 	%rd59, %rd58, 2;
	add.s64 	%rd60, %rd2, %rd59;
	ld.global.f32 	%f219, [%rd60];
	add.f32 	%f220, %f312, %f219;
	ld.global.f32 	%f221, [%rd60+1024];
	add.f32 	%f222, %f220, %f221;
	ld.global.f32 	%f223, [%rd60+2048];
	add.f32 	%f224, %f222, %f223;
	ld.global.f32 	%f225, [%rd60+3072];
	add.f32 	%f226, %f224, %f225;
	ld.global.f32 	%f227, [%rd60+4096];
	add.f32 	%f228, %f226, %f227;
	ld.global.f32 	%f229, [%rd60+5120];
	add.f32 	%f230, %f228, %f229;
	ld.global.f32 	%f231, [%rd60+6144];
	add.f32 	%f232, %f230, %f231;
	ld.global.f32 	%f233, [%rd60+7168];
	add.f32 	%f312, %f232, %f233;
	add.s32 	%r193, %r193, 2048;
$L__BB7_10:
	setp.eq.s32 	%p29, %r16, 0;
	@%p29 bra 	$L__BB7_16;
	and.b32  	%r19, %r8, 3;
	setp.lt.u32 	%p30, %r16, 4;
	@%p30 bra 	$L__BB7_13;
	cvt.s64.s32 	%rd61, %r193;
	add.s64 	%rd62, %rd61, %rd4;
	shl.b64 	%rd63, %rd62, 2;
	add.s64 	%rd64, %rd2, %rd63;
	ld.global.f32 	%f235, [%rd64];
	add.f32 	%f236, %f312, %f235;
	ld.global.f32 	%f237, [%rd64+1024];
	add.f32 	%f238, %f236, %f237;
	ld.global.f32 	%f239, [%rd64+2048];
	add.f32 	%f240, %f238, %f239;
	ld.global.f32 	%f241, [%rd64+3072];
	add.f32 	%f312, %f240, %f241;
	add.s32 	%r193, %r193, 1024;
$L__BB7_13:
	setp.eq.s32 	%p31, %r19, 0;
	@%p31 bra 	$L__BB7_16;
	mul.wide.u32 	%rd65, %r2, 16384;
	add.s64 	%rd9, %rd2, %rd65;
	neg.s32 	%r196, %r19;
$L__BB7_15:
	.pragma "nounroll";
	mul.wide.s32 	%rd66, %r193, 4;
	add.s64 	%rd67, %rd9, %rd66;
	ld.global.f32 	%f242, [%rd67];
	add.f32 	%f312, %f312, %f242;
	add.s32 	%r193, %r193, 256;
	add.s32 	%r196, %r196, 1;
	setp.ne.s32 	%p32, %r196, 0;
	@%p32 bra 	$L__BB7_15;
$L__BB7_16:
	setp.lt.s32 	%p33, %r4, 256;
	@%p33 bra 	$L__BB7_21;
	// begin inline asm
	mov.u32 %r159, %laneid;
	// end inline asm
	mov.b32 	%r161, %f312;
	mov.b32 	%r162, 1;
	mov.b32 	%r183, 31;
	mov.b32 	%r184, -1;
	// begin inline asm
	shfl.sync.down.b32 %r160, %r161, %r162, %r183, %r184;
	// end inline asm
	setp.gt.s32 	%p49, %r159, 30;
	mov.b32 	%f277, %r160;
	add.f32 	%f278, %f312, %f277;
	selp.f32 	%f279, %f312, %f278, %p49;
	mov.b32 	%r166, %f279;
	mov.b32 	%r167, 2;
	// begin inline asm
	shfl.sync.down.b32 %r165, %r166, %r167, %r183, %r184;
	// end inline asm
	setp.gt.s32 	%p50, %r159, 29;
	mov.b32 	%f280, %r165;
	add.f32 	%f281, %f279, %f280;
	selp.f32 	%f282, %f279, %f281, %p50;
	mov.b32 	%r171, %f282;
	mov.b32 	%r172, 4;
	// begin inline asm
	shfl.sync.down.b32 %r170, %r171, %r172, %r183, %r184;
	// end inline asm
	setp.gt.s32 	%p51, %r159, 27;
	mov.b32 	%f283, %r170;
	add.f32 	%f284, %f282, %f283;
	selp.f32 	%f285, %f282, %f284, %p51;
	mov.b32 	%r176, %f285;
	mov.b32 	%r177, 8;
	// begin inline asm
	shfl.sync.down.b32 %r175, %r176, %r177, %r183, %r184;
	// end inline asm
	setp.gt.s32 	%p52, %r159, 23;
	mov.b32 	%f286, %r175;
	add.f32 	%f287, %f285, %f286;
	selp.f32 	%f288, %f285, %f287, %p52;
	mov.b32 	%r181, %f288;
	mov.b32 	%r182, 16;
	// begin inline asm
	shfl.sync.down.b32 %r180, %r181, %r182, %r183, %r184;
	// end inline asm
	setp.gt.s32 	%p53, %r159, 15;
	mov.b32 	%f289, %r180;
	add.f32 	%f16, %f288, %f289;
	selp.f32 	%f323, %f288, %f16, %p53;
	setp.ne.s32 	%p54, %r159, 0;
	@%p54 bra 	$L__BB7_19;
	shr.u32 	%r185, %r5, 3;
	and.b32  	%r186, %r185, 124;
	mov.u32 	%r187, _ZZN3cub18CUB_300001_SM_10006detail6reduce18DeviceReduceKernelINS2_10policy_hubIfyN4cuda3std3__44plusIfEEE10Policy1000EN6thrust24THRUST_300001_SM_1000_NS6detail15normal_iteratorINSD_10device_ptrIfEEEEyS9_fNS7_10__identityEEEvT0_PT3_T1_NS0_13GridEvenShareISN_EET2_T4_E12temp_storage;
	add.s32 	%r188, %r187, %r186;
	st.shared.f32 	[%r188+8], %f16;
$L__BB7_19:
	bar.sync 	0;
	setp.ne.s32 	%p55, %r5, 0;
	@%p55 bra 	$L__BB7_46;
	ld.shared.f32 	%f290, [_ZZN3cub18CUB_300001_SM_10006detail6reduce18DeviceReduceKernelINS2_10policy_hubIfyN4cuda3std3__44plusIfEEE10Policy1000EN6thrust24THRUST_300001_SM_1000_NS6detail15normal_iteratorINSD_10device_ptrIfEEEEyS9_fNS7_10__identityEEEvT0_PT3_T1_NS0_13GridEvenShareISN_EET2_T4_E12temp_storage+12];
	add.f32 	%f291, %f323, %f290;
	ld.shared.f32 	%f292, [_ZZN3cub18CUB_300001_SM_10006detail6reduce18DeviceReduceKernelINS2_10policy_hubIfyN4cuda3std3__44plusIfEEE10Policy1000EN6thrust24THRUST_300001_SM_1000_NS6detail15normal_iteratorINSD_10device_ptrIfEEEEyS9_fNS7_10__identityEEEvT0_PT3_T1_NS0_13GridEvenShareISN_EET2_T4_E12temp_storage+16];
	add.f32 	%f293, %f291, %f292;
	ld.shared.f32 	%f294, [_ZZN3cub18CUB_300001_SM_10006detail6reduce18DeviceReduceKernelINS2_10policy_hubIfyN4cuda3std3__44plusIfEEE10Policy1000EN6thrust24THRUST_300001_SM_1000_NS6detail15normal_iteratorINSD_10device_ptrIfEEEEyS9_fNS7_10__identityEEEvT0_PT3_T1_NS0_13GridEvenShareISN_EET2_T4_E12temp_storage+20];
	add.f32 	%f295, %f293, %f294;
	ld.shared.f32 	%f296, [_ZZN3cub18CUB_300001_SM_10006detail6reduce18DeviceReduceKernelINS2_10policy_hubIfyN4cuda3std3__44plusIfEEE10Policy1000EN6thrust24THRUST_300001_SM_1000_NS6detail15normal_iteratorINSD_10device_ptrIfEEEEyS9_fNS7_10__identityEEEvT0_PT3_T1_NS0_13GridEvenShareISN_EET2_T4_E12temp_storage+24];
	add.f32 	%f297, %f295, %f296;
	ld.shared.f32 	%f298, [_ZZN3cub18CUB_300001_SM_10006detail6reduce18DeviceReduceKernelINS2_10policy_hubIfyN4cuda3std3__44plusIfEEE10Policy1000EN6thrust24THRUST_300001_SM_1000_NS6detail15normal_iteratorINSD_10device_ptrIfEEEEyS9_fNS7_10__identityEEEvT0_PT3_T1_NS0_13GridEvenShareISN_EET2_T4_E12temp_storage+28];
	add.f32 	%f299, %f297, %f298;
	ld.shared.f32 	%f300, [_ZZN3cub18CUB_300001_SM_10006detail6reduce18DeviceReduceKernelINS2_10policy_hubIfyN4cuda3std3__44plusIfEEE10Policy1000EN6thrust24THRUST_300001_SM_1000_NS6detail15normal_iteratorINSD_10device_ptrIfEEEEyS9_fNS7_10__identityEEEvT0_PT3_T1_NS0_13GridEvenShareISN_EET2_T4_E12temp_storage+32];
	add.f32 	%f301, %f299, %f300;
	ld.shared.f32 	%f302, [_ZZN3cub18CUB_300001_SM_10006detail6reduce18DeviceReduceKernelINS2_10policy_hubIfyN4cuda3std3__44plusIfEEE10Policy1000EN6thrust24THRUST_300001_SM_1000_NS6detail15normal_iteratorINSD_10device_ptrIfEEEEyS9_fNS7_10__identityEEEvT0_PT3_T1_NS0_13GridEvenShareISN_EET2_T4_E12temp_storage+36];
	add.f32 	%f323, %f301, %f302;
	bra.uni 	$L__BB7_46;
$L__BB7_21:
	// begin inline asm
	mov.u32 %r121, %laneid;
	// end inline asm
	and.b32  	%r147, %r5, 992;
	add.s32 	%r148, %r147, 32;
	setp.gt.s32 	%p34, %r148, %r4;
	not.b32 	%r149, %r147;
	add.s32 	%r150, %r4, %r149;
	selp.b32 	%r145, %r150, 31, %p34;
	mov.b32 	%r123, %f312;
	mov.b32 	%r124, 1;
	mov.b32 	%r146, -1;
	// begin inline asm
	shfl.sync.down.b32 %r122, %r123, %r124, %r145, %r146;
	// end inline asm
	setp.lt.s32 	%p35, %r121, %r145;
	mov.b32 	%f243, %r122;
	add.f32 	%f244, %f312, %f243;
	selp.f32 	%f245, %f244, %f312, %p35;
	mov.b32 	%r128, %f245;
	mov.b32 	%r129, 2;
	// begin inline asm
	shfl.sync.down.b32 %r127, %r128, %r129, %r145, %r146;
	// end inline asm
	add.s32 	%r151, %r121, 2;
	setp.gt.s32 	%p36, %r151, %r145;
	mov.b32 	%f246, %r127;
	add.f32 	%f247, %f245, %f246;
	selp.f32 	%f248, %f245, %f247, %p36;
	mov.b32 	%r133, %f248;
	mov.b32 	%r134, 4;
	// begin inline asm
	shfl.sync.down.b32 %r132, %r133, %r134, %r145, %r146;
	// end inline asm
	add.s32 	%r152, %r121, 4;
	setp.gt.s32 	%p37, %r152, %r145;
	mov.b32 	%f249, %r132;
	add.f32 	%f250, %f248, %f249;
	selp.f32 	%f251, %f248, %f250, %p37;
	mov.b32 	%r138, %f251;
	mov.b32 	%r139, 8;
	// begin inline asm
	shfl.sync.down.b32 %r137, %r138, %r139, %r145, %r146;
	// end inline asm
	add.s32 	%r153, %r121, 8;
	setp.gt.s32 	%p38, %r153, %r145;
	mov.b32 	%f252, %r137;
	add.f32 	%f253, %f251, %f252;
	selp.f32 	%f254, %f251, %f253, %p38;
	mov.b32 	%r143, %f254;
	mov.b32 	%r144, 16;
	// begin inline asm
	shfl.sync.down.b32 %r142, %r143, %r144, %r145, %r146;
	// end inline asm
	add.s32 	%r154, %r121, 16;
	setp.gt.s32 	%p39, %r154, %r145;
	mov.b32 	%f255, %r142;
	add.f32 	%f256, %f254, %f255;
	selp.f32 	%f323, %f254, %f256, %p39;
	setp.ne.s32 	%p40, %r121, 0;
	@%p40 bra 	$L__BB7_23;
	shr.u32 	%r155, %r5, 3;
	and.b32  	%r156, %r155, 124;
	mov.u32 	%r157, _ZZN3cub18CUB_300001_SM_10006detail6reduce18DeviceReduceKernelINS2_10policy_hubIfyN4cuda3std3__44plusIfEEE10Policy1000EN6thrust24THRUST_300001_SM_1000_NS6detail15normal_iteratorINSD_10device_ptrIfEEEEyS9_fNS7_10__identityEEEvT0_PT3_T1_NS0_13GridEvenShareISN_EET2_T4_E12temp_storage;
	add.s32 	%r158, %r157, %r156;
	st.shared.f32 	[%r158+8], %f323;
$L__BB7_23:
	bar.sync 	0;
	setp.ne.s32 	%p41, %r5, 0;
	@%p41 bra 	$L__BB7_46;
	setp.gt.s32 	%p42, %r4, 32;
	ld.shared.f32 	%f257, [_ZZN3cub18CUB_300001_SM_10006detail6reduce18DeviceReduceKernelINS2_10policy_hubIfyN4cuda3std3__44plusIfEEE10Policy1000EN6thrust24THRUST_300001_SM_1000_NS6detail15normal_iteratorINSD_10device_ptrIfEEEEyS9_fNS7_10__identityEEEvT0_PT3_T1_NS0_13GridEvenShareISN_EET2_T4_E12temp_storage+12];
	add.f32 	%f258, %f323, %f257;
	selp.f32 	%f259, %f258, %f323, %p42;
	setp.gt.s32 	%p43, %r4, 64;
	ld.shared.f32 	%f260, [_ZZN3cub18CUB_300001_SM_10006detail6reduce18DeviceReduceKernelINS2_10policy_hubIfyN4cuda3std3__44plusIfEEE10Policy1000EN6thrust24THRUST_300001_SM_1000_NS6detail15normal_iteratorINSD_10device_ptrIfEEEEyS9_fNS7_10__identityEEEvT0_PT3_T1_NS0_13GridEvenShareISN_EET2_T4_E12temp_storage+16];
	add.f32 	%f261, %f260, %f259;
	selp.f32 	%f262, %f261, %f259, %p43;
	setp.gt.s32 	%p44, %r4, 96;
	ld.shared.f32 	%f263, [_ZZN3cub18CUB_300001_SM_10006detail6reduce18DeviceReduceKernelINS2_10policy_hubIfyN4cuda3std3__44plusIfEEE10Policy1000EN6thrust24THRUST_300001_SM_1000_NS6detail15normal_iteratorINSD_10device_ptrIfEEEEyS9_fNS7_10__identityEEEvT0_PT3_T1_NS0_13GridEvenShareISN_EET2_T4_E12temp_storage+20];
	add.f32 	%f264, %f263, %f262;
	selp.f32 	%f265, %f264, %f262, %p44;
	setp.gt.s32 	%p45, %r4, 128;
	ld.shared.f32 	%f266, [_ZZN3cub18CUB_300001_SM_10006detail6reduce18DeviceReduceKernelINS2_10policy_hubIfyN4cuda3std3__44plusIfEEE10Policy1000EN6thrust24THRUST_300001_SM_1000_NS6detail15normal_iteratorINSD_10device_ptrIfEEEEyS9_fNS7_10__identityEEEvT0_PT3_T1_NS0_13GridEvenShareISN_EET2_T4_E12temp_storage+24];
	add.f32 	%f267, %f266, %f265;
	selp.f32 	%f268, %f267, %f265, %p45;
	setp.gt.s32 	%p46, %r4, 160;
	ld.shared.f32 	%f269, [_ZZN3cub18CUB_300001_SM_10006detail6reduce18DeviceReduceKernelINS2_10policy_hubIfyN4cuda3std3__44plusIfEEE10Policy1000EN6thrust24THRUST_300001_SM_1000_NS6detail15normal_iteratorINSD_10device_ptrIfEEEEyS9_fNS7_10__identityEEEvT0_PT3_T1_NS0_13GridEvenShareISN_EET2_T4_E12temp_storage+28];
	add.f32 	%f270, %f269, %f268;
	selp.f32 	%f271, %f270, %f268, %p46;
	setp.gt.s32 	%p47, %r4, 192;
	ld.shared.f32 	%f272, [_ZZN3cub18CUB_300001_SM_10006detail6reduce18DeviceReduceKernelINS2_10policy_hubIfyN4cuda3std3__44plusIfEEE10Policy1000EN6thrust24THRUST_300001_SM_1000_NS6detail15normal_iteratorINSD_10device_ptrIfEEEEyS9_fNS7_10__identityEEEvT0_PT3_T1_NS0_13GridEvenShareISN_EET2_T4_E12temp_storage+32];
	add.f32 	%f273, %f272, %f271;
	selp.f32 	%f274, %f273, %f271, %p47;
	setp.gt.s32 	%p48, %r4, 224;
	ld.shared.f32 	%f275, [_ZZN3cub18CUB_300001_SM_10006detail6reduce18DeviceReduceKernelINS2_10policy_hubIfyN4cuda3std3__44plusIfEEE10Policy1000EN6thrust24THRUST_300001_SM_1000_NS6detail15normal_iteratorINSD_10device_ptrIfEEEEyS9_fNS7_10__identityEEEvT0_PT3_T1_NS0_13GridEvenShareISN_EET2_T4_E12temp_storage+36];
	add.f32 	%f276, %f275, %f274;
	selp.f32 	%f323, %f276, %f274, %p48;
	bra.uni 	$L__BB7_46;
$L__BB7_25:
	cvt.u32.u64 	%r52, %rd4;
	mov.u32 	%r27, %tid.x;
	add.s32 	%r53, %r27, %r52;
	mul.wide.u32 	%rd26, %r53, 4;
	add.s64 	%rd27, %rd2, %rd26;
	ld.global.f32 	%f41, [%rd27];
	ld.global.f32 	%f42, [%rd27+1024];
	ld.global.f32 	%f43, [%rd27+2048];
	ld.global.f32 	%f44, [%rd27+3072];
	ld.global.f32 	%f45, [%rd27+4096];
	ld.global.f32 	%f46, [%rd27+5120];
	ld.global.f32 	%f47, [%rd27+6144];
	ld.global.f32 	%f48, [%rd27+7168];
	ld.global.f32 	%f49, [%rd27+8192];
	ld.global.f32 	%f50, [%rd27+9216];
	ld.global.f32 	%f51, [%rd27+10240];
	ld.global.f32 	%f52, [%rd27+11264];
	ld.global.f32 	%f53, [%rd27+12288];
	ld.global.f32 	%f54, [%rd27+13312];
	ld.global.f32 	%f55, [%rd27+14336];
	ld.global.f32 	%f56, [%rd27+15360];
	add.f32 	%f57, %f41, %f42;
	add.f32 	%f58, %f43, %f44;
	add.f32 	%f59, %f45, %f46;
	add.f32 	%f60, %f47, %f48;
	add.f32 	%f61, %f49, %f50;
	add.f32 	%f62, %f51, %f52;
	add.f32 	%f63, %f53, %f54;
	add.f32 	%f64, %f55, %f56;
	add.f32 	%f65, %f57, %f58;
	add.f32 	%f66, %f59, %f60;
	add.f32 	%f67, %f61, %f62;
	add.f32 	%f68, %f63, %f64;
	add.f32 	%f69, %f65, %f66;
	add.f32 	%f70, %f67, %f68;
	add.f32 	%f322, %f69, %f70;
	setp.lt.u64 	%p2, %rd5, %rd3;
	@%p2 bra 	$L__BB7_42;
	cvt.u32.u64 	%r55, %rd3;
	cvt.u64.u32 	%rd28, %r27;
	add.s64 	%rd74, %rd4, %rd3;
	cvt.u32.u64 	%r28, %rd1;
	not.b32 	%r57, %r27;
	add.s32 	%r58, %r57, %r28;
	sub.s32 	%r59, %r58, %r55;
	sub.s32 	%r198, %r59, %r52;
	add.s64 	%rd29, %rd74, %rd28;
	shl.b64 	%rd30, %rd29, 2;
	add.s64 	%rd31, %rd30, %rd2;
	add.s64 	%rd73, %rd31, 8192;
	mov.b32 	%r199, 0;
	shl.b32 	%r60, %r1, 12;
	mov.u64 	%rd75, %rd4;
$L__BB7_27:
	cvt.s64.s32 	%rd15, %r60;
	add.s64 	%rd75, %rd75, %rd15;
	add.s64 	%rd32, %rd1, -4096;
	setp.gt.u64 	%p3, %rd75, %rd32;
	@%p3 bra 	$L__BB7_29;
	shl.b32 	%r61, %r1, 12;
	cvt.s64.s32 	%rd33, %r61;
	cvt.u64.u32 	%rd34, %r27;
	add.s64 	%rd35, %rd75, %rd34;
	shl.b64 	%rd36, %rd35, 2;
	add.s64 	%rd37, %rd2, %rd36;
	ld.global.f32 	%f71, [%rd37];
	ld.global.f32 	%f72, [%rd37+1024];
	ld.global.f32 	%f73, [%rd37+2048];
	ld.global.f32 	%f74, [%rd37+3072];
	ld.global.f32 	%f75, [%rd37+4096];
	ld.global.f32 	%f76, [%rd37+5120];
	ld.global.f32 	%f77, [%rd37+6144];
	ld.global.f32 	%f78, [%rd37+7168];
	ld.global.f32 	%f79, [%rd37+8192];
	ld.global.f32 	%f80, [%rd37+9216];
	ld.global.f32 	%f81, [%rd37+10240];
	ld.global.f32 	%f82, [%rd37+11264];
	ld.global.f32 	%f83, [%rd37+12288];
	ld.global.f32 	%f84, [%rd37+13312];
	ld.global.f32 	%f85, [%rd37+14336];
	ld.global.f32 	%f86, [%rd37+15360];
	add.f32 	%f87, %f322, %f71;
	add.f32 	%f88, %f72, %f73;
	add.f32 	%f89, %f74, %f75;
	add.f32 	%f90, %f76, %f77;
	add.f32 	%f91, %f78, %f79;
	add.f32 	%f92, %f80, %f81;
	add.f32 	%f93, %f82, %f83;
	add.f32 	%f94, %f84, %f85;
	add.f32 	%f95, %f87, %f88;
	add.f32 	%f96, %f89, %f90;
	add.f32 	%f97, %f91, %f92;
	add.f32 	%f98, %f93, %f94;
	add.f32 	%f99, %f95, %f96;
	add.f32 	%f100, %f97, %f98;
	add.f32 	%f101, %f99, %f100;
	add.f32 	%f322, %f101, %f86;
	sub.s64 	%rd38, %rd1, %rd75;
	setp.lt.u64 	%p4, %rd38, %rd33;
	add.s32 	%r199, %r199, 1;
	add.s64 	%rd74, %rd74, %rd33;
	sub.s32 	%r198, %r198, %r61;
	mul.wide.s32 	%rd39, %r61, 4;
	add.s64 	%rd73, %rd73, %rd39;
	@%p4 bra 	$L__BB7_42;
	bra.uni 	$L__BB7_27;
$L__BB7_29:
	setp.le.u64 	%p5, %rd1, %rd75;
	cvt.u32.u64 	%r62, %rd75;
	cvt.u32.u64 	%r63, %rd1;
	sub.s32 	%r64, %r63, %r62;
	setp.ge.s32 	%p6, %r27, %r64;
	or.pred  	%p7, %p5, %p6;
	@%p7 bra 	$L__BB7_42;
	cvt.u32.u64 	%r66, %rd15;
	cvt.u32.u64 	%r67, %rd4;
	not.b32 	%r68, %r27;
	add.s32 	%r69, %r68, %r28;
	add.s32 	%r70, %r66, %r67;
	sub.s32 	%r71, %r69, %r70;
	mul.lo.s32 	%r72, %r1, %r199;
	shl.b32 	%r73, %r72, 12;
	sub.s32 	%r74, %r71, %r73;
	shr.u32 	%r75, %r74, 8;
	add.s32 	%r34, %r75, 1;
	and.b32  	%r35, %r34, 15;
	setp.lt.u32 	%p8, %r74, 3840;
	mov.u32 	%r202, %r27;
	@%p8 bra 	$L__BB7_33;
	shr.u32 	%r76, %r198, 8;
	add.s32 	%r77, %r76, 1;
	and.b32  	%r78, %r77, 33554416;
	neg.s32 	%r200, %r78;
	mov.u32 	%r202, %r27;
$L__BB7_32:
	.pragma "nounroll";
	ld.global.f32 	%f103, [%rd73+-8192];
	add.f32 	%f104, %f322, %f103;
	ld.global.f32 	%f105, [%rd73+-7168];
	add.f32 	%f106, %f104, %f105;
	ld.global.f32 	%f107, [%rd73+-6144];
	add.f32 	%f108, %f106, %f107;
	ld.global.f32 	%f109, [%rd73+-5120];
	add.f32 	%f110, %f108, %f109;
	ld.global.f32 	%f111, [%rd73+-4096];
	add.f32 	%f112, %f110, %f111;
	ld.global.f32 	%f113, [%rd73+-3072];
	add.f32 	%f114, %f112, %f113;
	ld.global.f32 	%f115, [%rd73+-2048];
	add.f32 	%f116, %f114, %f115;
	ld.global.f32 	%f117, [%rd73+-1024];
	add.f32 	%f118, %f116, %f117;
	ld.global.f32 	%f119, [%rd73];
	add.f32 	%f120, %f118, %f119;
	ld.global.f32 	%f121, [%rd73+1024];
	add.f32 	%f122, %f120, %f121;
	ld.global.f32 	%f123, [%rd73+2048];
	add.f32 	%f124, %f122, %f123;
	ld.global.f32 	%f125, [%rd73+3072];
	add.f32 	%f126, %f124, %f125;
	ld.global.f32 	%f127, [%rd73+4096];
	add.f32 	%f128, %f126, %f127;
	ld.global.f32 	%f129, [%rd73+5120];
	add.f32 	%f130, %f128, %f129;
	ld.global.f32 	%f131, [%rd73+6144];
	add.f32 	%f132, %f130, %f131;
	ld.global.f32 	%f133, [%rd73+7168];
	add.f32 	%f322, %f132, %f133;
	add.s32 	%r202, %r202, 4096;
	add.s32 	%r200, %r200, 16;
	add.s64 	%rd73, %rd73, 16384;
	setp.ne.s32 	%p9, %r200, 0;
	@%p9 bra 	$L__BB7_32;
$L__BB7_33:
	setp.eq.s32 	%p10, %r35, 0;
	@%p10 bra 	$L__BB7_42;
	and.b32  	%r42, %r34, 7;
	setp.lt.u32 	%p11, %r35, 8;
	@%p11 bra 	$L__BB7_36;
	cvt.u64.u32 	%rd40, %r202;
	add.s64 	%rd41, %rd75, %rd40;
	shl.b64 	%rd42, %rd41, 2;
	add.s64 	%rd43, %rd2, %rd42;
	ld.global.f32 	%f135, [%rd43];
	add.f32 	%f136, %f322, %f135;
	ld.global.f32 	%f137, [%rd43+1024];
	add.f32 	%f138, %f136, %f137;
	ld.global.f32 	%f139, [%rd43+2048];
	add.f32 	%f140, %f138, %f139;
	ld.global.f32 	%f141, [%rd43+3072];
	add.f32 	%f142, %f140, %f141;
	ld.global.f32 	%f143, [%rd43+4096];
	add.f32 	%f144, %f142, %f143;
	ld.global.f32 	%f145, [%rd43+5120];
	add.f32 	%f146, %f144, %f145;
	ld.global.f32 	%f147, [%rd43+6144];
	add.f32 	%f148, %f146, %f147;
	ld.global.f32 	%f149, [%rd43+7168];
	add.f32 	%f322, %f148, %f149;
	add.s32 	%r202, %r202, 2048;
$L__BB7_36:
	setp.eq.s32 	%p12, %r42, 0;
	@%p12 bra 	$L__BB7_42;
	setp.lt.u32 	%p13, %r42, 4;
	@%p13 bra 	$L__BB7_39;
	cvt.u64.u32 	%rd44, %r202;
	add.s64 	%rd45, %rd75, %rd44;
	shl.b64 	%rd46, %rd45, 2;
	add.s64 	%rd47, %rd2, %rd46;
	ld.global.f32 	%f151, [%rd47];
	add.f32 	%f152, %f322, %f151;
	ld.global.f32 	%f153, [%rd47+1024];
	add.f32 	%f154, %f152, %f153;
	ld.global.f32 	%f155, [%rd47+2048];
	add.f32 	%f156, %f154, %f155;
	ld.global.f32 	%f157, [%rd47+3072];
	add.f32 	%f322, %f156, %f157;
	add.s32 	%r202, %r202, 1024;
$L__BB7_39:
	and.b32  	%r79, %r34, 3;
	setp.eq.s32 	%p14, %r79, 0;
	@%p14 bra 	$L__BB7_42;
	cvt.u64.u32 	%rd48, %r202;
	add.s64 	%rd49, %rd48, %rd74;
	shl.b64 	%rd50, %rd49, 2;
	add.s64 	%rd77, %rd2, %rd50;
	cvt.u16.u32 	%rs1, %r198;
	shr.u16 	%rs2, %rs1, 8;
	add.s16 	%rs3, %rs2, 1;
	cvt.u32.u16 	%r80, %rs3;
	and.b32  	%r81, %r80, 3;
	neg.s32 	%r205, %r81;
$L__BB7_41:
	.pragma "nounroll";
	ld.global.f32 	%f158, [%rd77];
	add.f32 	%f322, %f322, %f158;
	add.s64 	%rd77, %rd77, 1024;
	add.s32 	%r205, %r205, 1;
	setp.ne.s32 	%p15, %r205, 0;
	@%p15 bra 	$L__BB7_41;
$L__BB7_42:
	// begin inline asm
	mov.u32 %r82, %laneid;
	// end inline asm
	mov.b32 	%r84, %f322;
	mov.b32 	%r85, 1;
	mov.b32 	%r106, 31;
	mov.b32 	%r107, -1;
	// begin inline asm
	shfl.sync.down.b32 %r83, %r84, %r85, %r106, %r107;
	// end inline asm
	setp.gt.s32 	%p16, %r82, 30;
	mov.b32 	%f159, %r83;
	add.f32 	%f160, %f322, %f159;
	selp.f32 	%f161, %f322, %f160, %p16;
	mov.b32 	%r89, %f161;
	mov.b32 	%r90, 2;
	// begin inline asm
	shfl.sync.down.b32 %r88, %r89, %r90, %r106, %r107;
	// end inline asm
	setp.gt.s32 	%p17, %r82, 29;
	mov.b32 	%f162, %r88;
	add.f32 	%f163, %f161, %f162;
	selp.f32 	%f164, %f161, %f163, %p17;
	mov.b32 	%r94, %f164;
	mov.b32 	%r95, 4;
	// begin inline asm
	shfl.sync.down.b32 %r93, %r94, %r95, %r106, %r107;
	// end inline asm
	setp.gt.s32 	%p18, %r82, 27;
	mov.b32 	%f165, %r93;
	add.f32 	%f166, %f164, %f165;
	selp.f32 	%f167, %f164, %f166, %p18;
	mov.b32 	%r99, %f167;
	mov.b32 	%r100, 8;
	// begin inline asm
	shfl.sync.down.b32 %r98, %r99, %r100, %r106, %r107;
	// end inline asm
	setp.gt.s32 	%p19, %r82, 23;
	mov.b32 	%f168, %r98;
	add.f32 	%f169, %f167, %f168;
	selp.f32 	%f170, %f167, %f169, %p19;
	mov.b32 	%r104, %f170;
	mov.b32 	%r105, 16;
	// begin inline asm
	shfl.sync.down.b32 %r103, %r104, %r105, %r106, %r107;
	// end inline asm
	setp.gt.s32 	%p20, %r82, 15;
	mov.b32 	%f171, %r103;
	add.f32 	%f37, %f170, %f171;
	selp.f32 	%f323, %f170, %f37, %p20;
	setp.ne.s32 	%p21, %r82, 0;
	@%p21 bra 	$L__BB7_44;
	shr.u32 	%r108, %r27, 3;
	and.b32  	%r109, %r108, 124;
	mov.u32 	%r110, _ZZN3cub18CUB_300001_SM_10006detail6reduce18DeviceReduceKernelINS2_10policy_hubIfyN4cuda3std3__44plusIfEEE10Policy1000EN6thrust24THRUST_300001_SM_1000_NS6detail15normal_iteratorINSD_10device_ptrIfEEEEyS9_fNS7_10__identityEEEvT0_PT3_T1_NS0_13GridEvenShareISN_EET2_T4_E12temp_storage;
	add.s32 	%r111, %r110, %r109;
	st.shared.f32 	[%r111+8], %f37;
$L__BB7_44:
	bar.sync 	0;
	setp.ne.s32 	%p22, %r27, 0;
	@%p22 bra 	$L__BB7_46;
	ld.shared.f32 	%f172, [_ZZN3cub18CUB_300001_SM_10006detail6reduce18DeviceReduceKernelINS2_10policy_hubIfyN4cuda3std3__44plusIfEEE10Policy1000EN6thrust24THRUST_300001_SM_1000_NS6detail15normal_iteratorINSD_10device_ptrIfEEEEyS9_fNS7_10__identityEEEvT0_PT3_T1_NS0_13GridEvenShareISN_EET2_T4_E12temp_storage+12];
	add.f32 	%f173, %f323, %f172;
	ld.shared.f32 	%f174, [_ZZN3cub18CUB_300001_SM_10006detail6reduce18DeviceReduceKernelINS2_10policy_hubIfyN4cuda3std3__44plusIfEEE10Policy1000EN6thrust24THRUST_300001_SM_1000_NS6detail15normal_iteratorINSD_10device_ptrIfEEEEyS9_fNS7_10__identityEEEvT0_PT3_T1_NS0_13GridEvenShareISN_EET2_T4_E12temp_storage+16];
	add.f32 	%f175, %f173, %f174;
	ld.shared.f32 	%f176, [_ZZN3cub18CUB_300001_SM_10006detail6reduce18DeviceReduceKernelINS2_10policy_hubIfyN4cuda3std3__44plusIfEEE10Policy1000EN6thrust24THRUST_300001_SM_1000_NS6detail15normal_iteratorINSD_10device_ptrIfEEEEyS9_fNS7_10__identityEEEvT0_PT3_T1_NS0_13GridEvenShareISN_EET2_T4_E12temp_storage+20];
	add.f32 	%f177, %f175, %f176;
	ld.shared.f32 	%f178, [_ZZN3cub18CUB_300001_SM_10006detail6reduce18DeviceReduceKernelINS2_10policy_hubIfyN4cuda3std3__44plusIfEEE10Policy1000EN6thrust24THRUST_300001_SM_1000_NS6detail15normal_iteratorINSD_10device_ptrIfEEEEyS9_fNS7_10__identityEEEvT0_PT3_T1_NS0_13GridEvenShareISN_EET2_T4_E12temp_storage+24];
	add.f32 	%f179, %f177, %f178;
	ld.shared.f32 	%f180, [_ZZN3cub18CUB_300001_SM_10006detail6reduce18DeviceReduceKernelINS2_10policy_hubIfyN4cuda3std3__44plusIfEEE10Policy1000EN6thrust24THRUST_300001_SM_1000_NS6detail15normal_iteratorINSD_10device_ptrIfEEEEyS9_fNS7_10__identityEEEvT0_PT3_T1_NS0_13GridEvenShareISN_EET2_T4_E12temp_storage+28];
	add.f32 	%f181, %f179, %f180;
	ld.shared.f32 	%f182, [_ZZN3cub18CUB_300001_SM_10006detail6reduce18DeviceReduceKernelINS2_10policy_hubIfyN4cuda3std3__44plusIfEEE10Policy1000EN6thrust24THRUST_300001_SM_1000_NS6detail15normal_iteratorINSD_10device_ptrIfEEEEyS9_fNS7_10__identityEEEvT0_PT3_T1_NS0_13GridEvenShareISN_EET2_T4_E12temp_storage+32];
	add.f32 	%f183, %f181, %f182;
	ld.shared.f32 	%f184, [_ZZN3cub18CUB_300001_SM_10006detail6reduce18DeviceReduceKernelINS2_10policy_hubIfyN4cuda3std3__44plusIfEEE10Policy1000EN6thrust24THRUST_300001_SM_1000_NS6detail15normal_iteratorINSD_10device_ptrIfEEEEyS9_fNS7_10__identityEEEvT0_PT3_T1_NS0_13GridEvenShareISN_EET2_T4_E12temp_storage+36];
	add.f32 	%f323, %f183, %f184;
$L__BB7_46:
	mov.u32 	%r189, %tid.x;
	setp.ne.s32 	%p56, %r189, 0;
	@%p56 bra 	$L__BB7_48;
	ld.param.u64 	%rd71, [_ZN3cub18CUB_300001_SM_10006detail6reduce18DeviceReduceKernelINS2_10policy_hubIfyN4cuda3std3__44plusIfEEE10Policy1000EN6thrust24THRUST_300001_SM_1000_NS6detail15normal_iteratorINSD_10device_ptrIfEEEEyS9_fNS7_10__identityEEEvT0_PT3_T1_NS0_13GridEvenShareISN_EET2_T4__param_1];
	cvta.to.global.u64 	%rd68, %rd71;
	mul.wide.u32 	%rd69, %r2, 4;
	add.s64 	%rd70, %rd68, %rd69;
	st.global.f32 	[%rd70], %f323;
$L__BB7_48:
	ret;

}
	// .globl	_ZN3cub18CUB_300001_SM_10006detail6reduce28DeviceReduceSingleTileKernelINS2_10policy_hubIfyN4cuda3std3__44plusIfEEE10Policy1000EPfSC_iS9_ffNS7_10__identityEEEvT0_T1_T2_T3_T4_T6_
.visible .entry _ZN3cub18CUB_300001_SM_10006detail6reduce28DeviceReduceSingleTileKernelINS2_10policy_hubIfyN4cuda3std3__44plusIfEEE10Policy1000EPfSC_iS9_ffNS7_10__identityEEEvT0_T1_T2_T3_T4_T6_(
	.param .u64 .ptr .align 1 _ZN3cub18CUB_300001_SM_10006detail6reduce28DeviceReduceSingleTileKernelINS2_10policy_hubIfyN4cuda3std3__44plusIfEEE10Policy1000EPfSC_iS9_ffNS7_10__identityEEEvT0_T1_T2_T3_T4_T6__param_0,
	.param .u64 .ptr .align 1 _ZN3cub18CUB_300001_SM_10006detail6reduce28DeviceReduceSingleTileKernelINS2_10policy_hubIfyN4cuda3std3__44plusIfEEE10Policy1000EPfSC_iS9_ffNS7_10__identityEEEvT0_T1_T2_T3_T4_T6__param_1,
	.param .u32 _ZN3cub18CUB_300001_SM_10006detail6reduce28DeviceReduceSingleTileKernelINS2_10policy_hubIfyN4cuda3std3__44plusIfEEE10Policy1000EPfSC_iS9_ffNS7_10__identityEEEvT0_T1_T2_T3_T4_T6__param_2,
	.param .align 1 .b8 _ZN3cub18CUB_300001_SM_10006detail6reduce28DeviceReduceSingleTileKernelINS2_10policy_hubIfyN4cuda3std3__44plusIfEEE10Policy1000EPfSC_iS9_ffNS7_10__identityEEEvT0_T1_T2_T3_T4_T6__param_3[1],
	.param .f32 _ZN3cub18CUB_300001_SM_10006detail6reduce28DeviceReduceSingleTileKernelINS2_10policy_hubIfyN4cuda3std3__44plusIfEEE10Policy1000EPfSC_iS9_ffNS7_10__identityEEEvT0_T1_T2_T3_T4_T6__param_4,
	.param .align 1 .b8 _ZN3cub18CUB_300001_SM_10006detail6reduce28DeviceReduceSingleTileKernelINS2_10policy_hubIfyN4cuda3std3__44plusIfEEE10Policy1000EPfSC_iS9_ffNS7_10__identityEEEvT0_T1_T2_T3_T4_T6__param_5[1]
)
.maxntid 256
.minnctapersm 1
{
	.reg .pred 	%p<97>;
	.reg .b32 	%r<407>;
	.reg .b32 	%f<419>;
	.reg .b64 	%rd<125>;
	// demoted variable
	.shared .align 4 .b8 _ZZN3cub18CUB_300001_SM_10006detail6reduce28DeviceReduceSingleTileKernelINS2_10policy_hubIfyN4cuda3std3__44plusIfEEE10Policy1000EPfSC_iS9_ffNS7_10__identityEEEvT0_T1_T2_T3_T4_T6_E12temp_storage[44];
	ld.param.u64 	%rd16, [_ZN3cub18CUB_300001_SM_10006detail6reduce28DeviceReduceSingleTileKernelINS2_10policy_hubIfyN4cuda3std3__44plusIfEEE10Policy1000EPfSC_iS9_ffNS7_10__identityEEEvT0_T1_T2_T3_T4_T6__param_0];
	ld.param.u64 	%rd17, [_ZN3cub18CUB_300001_SM_10006detail6reduce28DeviceReduceSingleTileKernelINS2_10policy_hubIfyN4cuda3std3__44plusIfEEE10Policy1000EPfSC_iS9_ffNS7_10__identityEEEvT0_T1_T2_T3_T4_T6__param_1];
	ld.param.u32 	%r67, [_ZN3cub18CUB_300001_SM_10006detail6reduce28DeviceReduceSingleTileKernelINS2_10policy_hubIfyN4cuda3std3__44plusIfEEE10Policy1000EPfSC_iS9_ffNS7_10__identityEEEvT0_T1_T2_T3_T4_T6__param_2];
	ld.param.f32 	%f58, [_ZN3cub18CUB_300001_SM_10006detail6reduce28DeviceReduceSingleTileKernelINS2_10policy_hubIfyN4cuda3std3__44plusIfEEE10Policy1000EPfSC_iS9_ffNS7_10__identityEEEvT0_T1_T2_T3_T4_T6__param_4];
	cvta.to.global.u64 	%rd1, %rd17;
	setp.ne.s32 	%p1, %r67, 0;
	@%p1 bra 	$L__BB8_3;
	mov.u32 	%r380, %tid.x;
	setp.ne.s32 	%p96, %r380, 0;
	@%p96 bra 	$L__BB8_74;
	st.global.f32 	[%rd1], %f58;
	bra.uni 	$L__BB8_74;
$L__BB8_3:
	and.b64  	%rd18, %rd16, 15;
	setp.ne.s64 	%p2, %rd18, 0;
	@%p2 bra 	$L__BB8_38;
	setp.gt.s32 	%p49, %r67, 4095;
	@%p49 bra 	$L__BB8_22;
	mov.u32 	%r1, %tid.x;
	setp.ge.s32 	%p66, %r1, %r67;
	mov.f32 	%f397, 0f00000000;
	mov.u32 	%r384, %r1;
	@%p66 bra 	$L__BB8_7;
	mul.wide.u32 	%rd113, %r1, 4;
	add.s64 	%rd112, %rd16, %rd113;
	// begin inline asm
	ld.global.nc.u32 %r300, [%rd112];
	// end inline asm
	mov.b32 	%f397, %r300;
	add.s32 	%r384, %r1, 256;
$L__BB8_7:
	setp.ge.s32 	%p67, %r384, %r67;
	@%p67 bra 	$L__BB8_13;
	not.b32 	%r301, %r384;
	add.s32 	%r4, %r67, %r301;
	and.b32  	%r302, %r4, 768;
	setp.eq.s32 	%p68, %r302, 768;
	@%p68 bra 	$L__BB8_11;
	mul.wide.u32 	%rd114, %r384, 4;
	add.s64 	%rd121, %rd16, %rd114;
	shr.u32 	%r303, %r4, 8;
	add.s32 	%r304, %r303, 1;
	and.b32  	%r305, %r304, 3;
	neg.s32 	%r382, %r305;
$L__BB8_10:
	.pragma "nounroll";
	// begin inline asm
	ld.global.nc.u32 %r306, [%rd121];
	// end inline asm
	mov.b32 	%f323, %r306;
	add.f32 	%f397, %f397, %f323;
	add.s32 	%r384, %r384, 256;
	add.s64 	%rd121, %rd121, 1024;
	add.s32 	%r382, %r382, 1;
	setp.ne.s32 	%p69, %r382, 0;
	@%p69 bra 	$L__BB8_10;
$L__BB8_11:
	setp.lt.u32 	%p70, %r4, 768;
	@%p70 bra 	$L__BB8_13;
$L__BB8_12:
	mul.wide.s32 	%rd120, %r384, 4;
	add.s64 	%rd116, %rd16, %rd120;
	// begin inline asm
	ld.global.nc.u32 %r307, [%rd116];
	// end inline asm
	mov.b32 	%f324, %r307;
	add.f32 	%f325, %f397, %f324;
	add.s64 	%rd117, %rd116, 1024;
	// begin inline asm
	ld.global.nc.u32 %r308, [%rd117];
	// end inline asm
	mov.b32 	%f326, %r308;
	add.f32 	%f327, %f325, %f326;
	add.s64 	%rd118, %rd116, 2048;
	// begin inline asm
	ld.global.nc.u32 %r309, [%rd118];
	// end inline asm
	mov.b32 	%f328, %r309;
	add.f32 	%f329, %f327, %f328;
	add.s64 	%rd119, %rd116, 3072;
	// begin inline asm
	ld.global.nc.u32 %r310, [%rd119];
	// end inline asm
	mov.b32 	%f330, %r310;
	add.f32 	%f397, %f329, %f330;
	add.s32 	%r384, %r384, 1024;
	setp.lt.s32 	%p71, %r384, %r67;
	@%p71 bra 	$L__BB8_12;
$L__BB8_13:
	setp.lt.s32 	%p72, %r67, 256;
	@%p72 bra 	$L__BB8_18;
	// begin inline asm
	mov.u32 %r349, %laneid;
	// end inline asm
	mov.b32 	%r351, %f397;
	mov.b32 	%r352, 1;
	mov.b32 	%r373, 31;
	mov.b32 	%r374, -1;
	// begin inline asm
	shfl.sync.down.b32 %r350, %r351, %r352, %r373, %r374;
	// end inline asm
	setp.gt.s32 	%p88, %r349, 30;
	mov.b32 	%f365, %r350;
	add.f32 	%f366, %f397, %f365;
	selp.f32 	%f367, %f397, %f366, %p88;
	mov.b32 	%r356, %f367;
	mov.b32 	%r357, 2;
	// begin inline asm
	shfl.sync.down.b32 %r355, %r356, %r357, %r373, %r374;
	// end inline asm
	setp.gt.s32 	%p89, %r349, 29;
	mov.b32 	%f368, %r355;
	add.f32 	%f369, %f367, %f368;
	selp.f32 	%f370, %f367, %f369, %p89;
	mov.b32 	%r361, %f370;
	mov.b32 	%r362, 4;
	// begin inline asm
	shfl.sync.down.b32 %r360, %r361, %r362, %r373, %r374;
	// end inline asm
	setp.gt.s32 	%p90, %r349, 27;
	mov.b32 	%f371, %r360;
	add.f32 	%f372, %f370, %f371;
	selp.f32 	%f373, %f370, %f372, %p90;
	mov.b32 	%r366, %f373;
	mov.b32 	%r367, 8;
	// begin inline asm
	shfl.sync.down.b32 %r365, %r366, %r367, %r373, %r374;
	// end inline asm
	setp.gt.s32 	%p91, %r349, 23;
	mov.b32 	%f374, %r365;
	add.f32 	%f375, %f373, %f374;
	selp.f32 	%f376, %f373, %f375, %p91;
	mov.b32 	%r371, %f376;
	mov.b32 	%r372, 16;
	// begin inline asm
	shfl.sync.down.b32 %r370, %r371, %r372, %r373, %r374;
	// end inline asm
	setp.gt.s32 	%p92, %r349, 15;
	mov.b32 	%f377, %r370;
	add.f32 	%f10, %f376, %f377;
	selp.f32 	%f418, %f376, %f10, %p92;
	setp.ne.s32 	%p93, %r349, 0;
	@%p93 bra 	$L__BB8_16;
	shr.u32 	%r375, %r1, 3;
	and.b32  	%r376, %r375, 124;
	mov.u32 	%r377, _ZZN3cub18CUB_300001_SM_10006detail6reduce28DeviceReduceSingleTileKernelINS2_10policy_hubIfyN4cuda3std3__44plusIfEEE10Policy1000EPfSC_iS9_ffNS7_10__identityEEEvT0_T1_T2_T3_T4_T6_E12temp_storage;
	add.s32 	%r378, %r377, %r376;
	st.shared.f32 	[%r378+8], %f10;
$L__BB8_16:
	bar.sync 	0;
	setp.ne.s32 	%p94, %r1, 0;
	@%p94 bra 	$L__BB8_72;
	ld.shared.f32 	%f378, [_ZZN3cub18CUB_300001_SM_10006detail6reduce28DeviceReduceSingleTileKernelINS2_10policy_hubIfyN4cuda3std3__44plusIfEEE10Policy1000EPfSC_iS9_ffNS7_10__identityEEEvT0_T1_T2_T3_T4_T6_E12temp_storage+12];
	add.f32 	%f379, %f418, %f378;
	ld.shared.f32 	%f380, [_ZZN3cub18CUB_300001_SM_10006detail6reduce28DeviceReduceSingleTileKernelINS2_10policy_hubIfyN4cuda3std3__44plusIfEEE10Policy1000EPfSC_iS9_ffNS7_10__identityEEEvT0_T1_T2_T3_T4_T6_E12temp_storage+16];
	add.f32 	%f381, %f379, %f380;
	ld.shared.f32 	%f382, [_ZZN3cub18CUB_300001_SM_10006detail6reduce28DeviceReduceSingleTileKernelINS2_10policy_hubIfyN4cuda3std3__44plusIfEEE10Policy1000EPfSC_iS9_ffNS7_10__identityEEEvT0_T1_T2_T3_T4_T6_E12temp_storage+20];
	add.f32 	%f383, %f381, %f382;
	ld.shared.f32 	%f384, [_ZZN3cub18CUB_300001_SM_10006detail6reduce28DeviceReduceSingleTileKernelINS2_10policy_hubIfyN4cuda3std3__44plusIfEEE10Policy1000EPfSC_iS9_ffNS7_10__identityEEEvT0_T1_T2_T3_T4_T6_E12temp_storage+24];
	add.f32 	%f385, %f383, %f384;
	ld.shared.f32 	%f386, [_ZZN3cub18CUB_300001_SM_10006detail6reduce28DeviceReduceSingleTileKernelINS2_10policy_hubIfyN4cuda3std3__44plusIfEEE10Policy1000EPfSC_iS9_ffNS7_10__identityEEEvT0_T1_T2_T3_T4_T6_E12temp_storage+28];
	add.f32 	%f387, %f385, %f386;
	ld.shared.f32 	%f388, [_ZZN3cub18CUB_300001_SM_10006detail6reduce28DeviceReduceSingleTileKernelINS2_10policy_hubIfyN4cuda3std3__44plusIfEEE10Policy1000EPfSC_iS9_ffNS7_10__identityEEEvT0_T1_T2_T3_T4_T6_E12temp_storage+32];
	add.f32 	%f389, %f387, %f388;
	ld.shared.f32 	%f390, [_ZZN3cub18CUB_300001_SM_10006detail6reduce28DeviceReduceSingleTileKernelINS2_10policy_hubIfyN4cuda3std3__44plusIfEEE10Policy1000EPfSC_iS9_ffNS7_10__identityEEEvT0_T1_T2_T3_T4_T6_E12temp_storage+36];
	add.f32 	%f418, %f389, %f390;
	bra.uni 	$L__BB8_72;
$L__BB8_18:
	// begin inline asm
	mov.u32 %r311, %laneid;
	// end inline asm
	and.b32  	%r337, %r1, 992;
	add.s32 	%r338, %r337, 32;
	setp.gt.s32 	%p73, %r338, %r67;
	not.b32 	%r339, %r337;
	add.s32 	%r340, %r67, %r339;
	selp.b32 	%r335, %r340, 31, %p73;
	mov.b32 	%r313, %f397;
	mov.b32 	%r314, 1;
	mov.b32 	%r336, -1;
	// begin inline asm
	shfl.sync.down.b32 %r312, %r313, %r314, %r335, %r336;
	// end inline asm
	setp.lt.s32 	%p74, %r311, %r335;
	mov.b32 	%f331, %r312;
	add.f32 	%f332, %f397, %f331;
	selp.f32 	%f333, %f332, %f397, %p74;
	mov.b32 	%r318, %f333;
	mov.b32 	%r319, 2;
	// begin inline asm
	shfl.sync.down.b32 %r317, %r318, %r319, %r335, %r336;
	// end inline asm
	add.s32 	%r341, %r311, 2;
	setp.gt.s32 	%p75, %r341, %r335;
	mov.b32 	%f334, %r317;
	add.f32 	%f335, %f333, %f334;
	selp.f32 	%f336, %f333, %f335, %p75;
	mov.b32 	%r323, %f336;
	mov.b32 	%r324, 4;
	// begin inline asm
	shfl.sync.down.b32 %r322, %r323, %r324, %r335, %r336;
	// end inline asm
	add.s32 	%r342, %r311, 4;
	setp.gt.s32 	%p76, %r342, %r335;
	mov.b32 	%f337, %r322;
	add.f32 	%f338, %f336, %f337;
	selp.f32 	%f339, %f336, %f338, %p76;
	mov.b32 	%r328, %f339;
	mov.b32 	%r329, 8;
	// begin inline asm
	shfl.sync.down.b32 %r327, %r328, %r329, %r335, %r336;
	// end inline asm
	add.s32 	%r343, %r311, 8;
	setp.gt.s32 	%p77, %r343, %r335;
	mov.b32 	%f340, %r327;
	add.f32 	%f341, %f339, %f340;
	selp.f32 	%f342, %f339, %f341, %p77;
	mov.b32 	%r333, %f342;
	mov.b32 	%r334, 16;
	// begin inline asm
	shfl.sync.down.b32 %r332, %r333, %r334, %r335, %r336;
	// end inline asm
	add.s32 	%r344, %r311, 16;
	setp.gt.s32 	%p78, %r344, %r335;
	mov.b32 	%f343, %r332;
	add.f32 	%f344, %f342, %f343;
	selp.f32 	%f418, %f342, %f344, %p78;
	setp.ne.s32 	%p79, %r311, 0;
	@%p79 bra 	$L__BB8_20;
	shr.u32 	%r345, %r1, 3;
	and.b32  	%r346, %r345, 124;
	mov.u32 	%r347, _ZZN3cub18CUB_300001_SM_10006detail6reduce28DeviceReduceSingleTileKernelINS2_10policy_hubIfyN4cuda3std3__44plusIfEEE10Policy1000EPfSC_iS9_ffNS7_10__identityEEEvT0_T1_T2_T3_T4_T6_E12temp_storage;
	add.s32 	%r348, %r347, %r346;
	st.shared.f32 	[%r348+8], %f418;
$L__BB8_20:
	bar.sync 	0;
	setp.ne.s32 	%p80, %r1, 0;
	@%p80 bra 	$L__BB8_72;
	setp.gt.s32 	%p81, %r67, 32;
	ld.shared.f32 	%f345, [_ZZN3cub18CUB_300001_SM_10006detail6reduce28DeviceReduceSingleTileKernelINS2_10policy_hubIfyN4cuda3std3__44plusIfEEE10Policy1000EPfSC_iS9_ffNS7_10__identityEEEvT0_T1_T2_T3_T4_T6_E12temp_storage+12];
	add.f32 	%f346, %f418, %f345;
	selp.f32 	%f347, %f346, %f418, %p81;
	setp.gt.s32 	%p82, %r67, 64;
	ld.shared.f32 	%f348, [_ZZN3cub18CUB_300001_SM_10006detail6reduce28DeviceReduceSingleTileKernelINS2_10policy_hubIfyN4cuda3std3__44plusIfEEE10Policy1000EPfSC_iS9_ffNS7_10__identityEEEvT0_T1_T2_T3_T4_T6_E12temp_storage+16];
	add.f32 	%f349, %f348, %f347;
	selp.f32 	%f350, %f349, %f347, %p82;
	setp.gt.s32 	%p83, %r67, 96;
	ld.shared.f32 	%f351, [_ZZN3cub18CUB_300001_SM_10006detail6reduce28DeviceReduceSingleTileKernelINS2_10policy_hubIfyN4cuda3std3__44plusIfEEE10Policy1000EPfSC_iS9_ffNS7_10__identityEEEvT0_T1_T2_T3_T4_T6_E12temp_storage+20];
	add.f32 	%f352, %f351, %f350;
	selp.f32 	%f353, %f352, %f350, %p83;
	setp.gt.s32 	%p84, %r67, 128;
	ld.shared.f32 	%f354, [_ZZN3cub18CUB_300001_SM_10006detail6reduce28DeviceReduceSingleTileKernelINS2_10policy_hubIfyN4cuda3std3__44plusIfEEE10Policy1000EPfSC_iS9_ffNS7_10__identityEEEvT0_T1_T2_T3_T4_T6_E12temp_storage+24];
	add.f32 	%f355, %f354, %f353;
	selp.f32 	%f356, %f355, %f353, %p84;
	setp.gt.s32 	%p85, %r67, 160;
	ld.shared.f32 	%f357, [_ZZN3cub18CUB_300001_SM_10006detail6reduce28DeviceReduceSingleTileKernelINS2_10policy_hubIfyN4cuda3std3__44plusIfEEE10Policy1000EPfSC_iS9_ffNS7_10__identityEEEvT0_T1_T2_T3_T4_T6_E12temp_storage+28];
	add.f32 	%f358, %f357, %f356;
	selp.f32 	%f359, %f358, %f356, %p85;
	setp.gt.s32 	%p86, %r67, 192;
	ld.shared.f32 	%f360, [_ZZN3cub18CUB_300001_SM_10006detail6reduce28DeviceReduceSingleTileKernelINS2_10policy_hubIfyN4cuda3std3__44plusIfEEE10Policy1000EPfSC_iS9_ffNS7_10__identityEEEvT0_T1_T2_T3_T4_T6_E12temp_storage+32];
	add.f32 	%f361, %f360, %f359;
	selp.f32 	%f362, %f361, %f359, %p86;
	setp.gt.s32 	%p87, %r67, 224;
	ld.shared.f32 	%f363, [_ZZN3cub18CUB_300001_SM_10006detail6reduce28DeviceReduceSingleTileKernelINS2_10policy_hubIfyN4cuda3std3__44plusIfEEE10Policy1000EPfSC_iS9_ffNS7_10__identityEEEvT0_T1_T2_T3_T4_T6_E12temp_storage+36];
	add.f32 	%f364, %f363, %f362;
	selp.f32 	%f418, %f364, %f362, %p87;
	bra.uni 	$L__BB8_72;
$L__BB8_22:
	mov.u32 	%r13, %tid.x;
	shl.b32 	%r224, %r13, 2;
	mul.wide.u32 	%rd86, %r224, 4;
	add.s64 	%rd76, %rd16, %rd86;
	// begin inline asm
	ld.global.nc.v2.u64 {%rd74, %rd75}, [%rd76];
	// end inline asm
	mov.b64 	{%r225, %r226}, %rd75;
	mov.b64 	{%r227, %r228}, %rd74;
	mov.b32 	%f225, %r228;
	mov.b32 	%f226, %r227;
	mov.b32 	%f227, %r226;
	mov.b32 	%f228, %r225;
	add.s64 	%rd79, %rd76, 4096;
	// begin inline asm
	ld.global.nc.v2.u64 {%rd77, %rd78}, [%rd79];
	// end inline asm
	mov.b64 	{%r229, %r230}, %rd78;
	mov.b64 	{%r231, %r232}, %rd77;
	mov.b32 	%f229, %r232;
	mov.b32 	%f230, %r231;
	mov.b32 	%f231, %r230;
	mov.b32 	%f232, %r229;
	add.s64 	%rd82, %rd76, 8192;
	// begin inline asm
	ld.global.nc.v2.u64 {%rd80, %rd81}, [%rd82];
	// end inline asm
	mov.b64 	{%r233, %r234}, %rd81;
	mov.b64 	{%r235, %r236}, %rd80;
	mov.b32 	%f233, %r236;
	mov.b32 	%f234, %r235;
	mov.b32 	%f235, %r234;
	mov.b32 	%f236, %r233;
	add.s64 	%rd85, %rd76, 12288;
	// begin inline asm
	ld.global.nc.v2.u64 {%rd83, %rd84}, [%rd85];
	// end inline asm
	mov.b64 	{%r237, %r238}, %rd84;
	mov.b64 	{%r239, %r240}, %rd83;
	mov.b32 	%f237, %r240;
	mov.b32 	%f238, %r239;
	mov.b32 	%f239, %r238;
	mov.b32 	%f240, %r237;
	add.f32 	%f241, %f226, %f225;
	add.f32 	%f242, %f228, %f227;
	add.f32 	%f243, %f230, %f229;
	add.f32 	%f244, %f232, %f231;
	add.f32 	%f245, %f234, %f233;
	add.f32 	%f246, %f236, %f235;
	add.f32 	%f247, %f238, %f237;
	add.f32 	%f248, %f240, %f239;
	add.f32 	%f249, %f241, %f242;
	add.f32 	%f250, %f243, %f244;
	add.f32 	%f251, %f245, %f246;
	add.f32 	%f252, %f247, %f248;
	add.f32 	%f253, %f249, %f250;
	add.f32 	%f254, %f251, %f252;
	add.f32 	%f404, %f253, %f254;
	setp.lt.u32 	%p50, %r67, 8192;
	mov.b32 	%r387, 4096;
	@%p50 bra 	$L__BB8_26;
	add.s32 	%r14, %r67, -4096;
	mov.b32 	%r387, 4096;
$L__BB8_24:
	mul.wide.s32 	%rd99, %r387, 4;
	add.s64 	%rd89, %rd76, %rd99;
	// begin inline asm
	ld.global.nc.v2.u64 {%rd87, %rd88}, [%rd89];
	// end inline asm
	mov.b64 	{%r242, %r243}, %rd88;
	mov.b64 	{%r244, %r245}, %rd87;
	mov.b32 	%f255, %r245;
	mov.b32 	%f256, %r244;
	mov.b32 	%f257, %r243;
	mov.b32 	%f258, %r242;
	add.s64 	%rd92, %rd89, 4096;
	// begin inline asm
	ld.global.nc.v2.u64 {%rd90, %rd91}, [%rd92];
	// end inline asm
	mov.b64 	{%r246, %r247}, %rd91;
	mov.b64 	{%r248, %r249}, %rd90;
	mov.b32 	%f259, %r249;
	mov.b32 	%f260, %r248;
	mov.b32 	%f261, %r247;
	mov.b32 	%f262, %r246;
	add.s64 	%rd95, %rd89, 8192;
	// begin inline asm
	ld.global.nc.v2.u64 {%rd93, %rd94}, [%rd95];
	// end inline asm
	mov.b64 	{%r250, %r251}, %rd94;
	mov.b64 	{%r252, %r253}, %rd93;
	mov.b32 	%f263, %r253;
	mov.b32 	%f264, %r252;
	mov.b32 	%f265, %r251;
	mov.b32 	%f266, %r250;
	add.s64 	%rd98, %rd89, 12288;
	// begin inline asm
	ld.global.nc.v2.u64 {%rd96, %rd97}, [%rd98];
	// end inline asm
	mov.b64 	{%r254, %r255}, %rd97;
	mov.b64 	{%r256, %r257}, %rd96;
	mov.b32 	%f267, %r257;
	mov.b32 	%f268, %r256;
	mov.b32 	%f269, %r255;
	mov.b32 	%f270, %r254;
	add.f32 	%f271, %f404, %f256;
	add.f32 	%f272, %f255, %f258;
	add.f32 	%f273, %f257, %f260;
	add.f32 	%f274, %f259, %f262;
	add.f32 	%f275, %f261, %f264;
	add.f32 	%f276, %f263, %f266;
	add.f32 	%f277, %f265, %f268;
	add.f32 	%f278, %f267, %f270;
	add.f32 	%f279, %f271, %f272;
	add.f32 	%f280, %f273, %f274;
	add.f32 	%f281, %f275, %f276;
	add.f32 	%f282, %f277, %f278;
	add.f32 	%f283, %f279, %f280;
	add.f32 	%f284, %f281, %f282;
	add.f32 	%f285, %f283, %f284;
	add.f32 	%f404, %f285, %f269;
	sub.s32 	%r258, %r67, %r387;
	setp.lt.s32 	%p51, %r258, 4096;
	@%p51 bra 	$L__BB8_34;
	add.s32 	%r387, %r387, 4096;
	setp.le.s32 	%p52, %r387, %r14;
	@%p52 bra 	$L__BB8_24;
$L__BB8_26:
	setp.le.s32 	%p53, %r67, %r387;
	@%p53 bra 	$L__BB8_34;
	sub.s32 	%r18, %r67, %r387;
	setp.ge.s32 	%p54, %r13, %r18;
	@%p54 bra 	$L__BB8_34;
	not.b32 	%r259, %r13;
	add.s32 	%r260, %r67, %r259;
	sub.s32 	%r19, %r260, %r387;
	and.b32  	%r261, %r19, 768;
	setp.eq.s32 	%p55, %r261, 768;
	mov.u32 	%r391, %r13;
	@%p55 bra 	$L__BB8_31;
	add.s32 	%r389, %r13, %r387;
	shr.u32 	%r262, %r19, 8;
	add.s32 	%r263, %r262, 1;
	and.b32  	%r264, %r263, 3;
	neg.s32 	%r388, %r264;
	mov.u32 	%r391, %r13;
$L__BB8_30:
	.pragma "nounroll";
	mul.wide.u32 	%rd101, %r389, 4;
	add.s64 	%rd100, %rd16, %rd101;
	// begin inline asm
	ld.global.nc.u32 %r265, [%rd100];
	// end inline asm
	mov.b32 	%f287, %r265;
	add.f32 	%f404, %f404, %f287;
	add.s32 	%r391, %r391, 256;
	add.s32 	%r389, %r389, 256;
	add.s32 	%r388, %r388, 1;
	setp.ne.s32 	%p56, %r388, 0;
	@%p56 bra 	$L__BB8_30;
$L__BB8_31:
	setp.lt.u32 	%p57, %r19, 768;
	@%p57 bra 	$L__BB8_34;
	cvt.u64.u32 	%rd102, %r391;
	cvt.u64.u32 	%rd103, %r387;
	add.s64 	%rd104, %rd102, %rd103;
	shl.b64 	%rd105, %rd104, 2;
	add.s64 	%rd106, %rd105, %rd16;
	add.s64 	%rd122, %rd106, 2048;
	add.s32 	%r392, %r391, %r387;
$L__BB8_33:
	mul.wide.u32 	%rd111, %r392, 4;
	add.s64 	%rd107, %rd16, %rd111;
	// begin inline asm
	ld.global.nc.u32 %r266, [%rd107];
	// end inline asm
	mov.b32 	%f288, %r266;
	add.f32 	%f289, %f404, %f288;
	add.s64 	%rd108, %rd122, -1024;
	// begin inline asm
	ld.global.nc.u32 %r267, [%rd108];
	// end inline asm
	mov.b32 	%f290, %r267;
	add.f32 	%f291, %f289, %f290;
	// begin inline asm
	ld.global.nc.u32 %r268, [%rd122];
	// end inline asm
	mov.b32 	%f292, %r268;
	add.f32 	%f293, %f291, %f292;
	add.s64 	%rd110, %rd122, 1024;
	// begin inline asm
	ld.global.nc.u32 %r269, [%rd110];
	// end inline asm
	mov.b32 	%f294, %r269;
	add.f32 	%f404, %f293, %f294;
	add.s32 	%r391, %r391, 1024;
	add.s64 	%rd122, %rd122, 4096;
	add.s32 	%r392, %r392, 1024;
	setp.lt.s32 	%p58, %r391, %r18;
	@%p58 bra 	$L__BB8_33;
$L__BB8_34:
	// begin inline asm
	mov.u32 %r270, %laneid;
	// end inline asm
	mov.b32 	%r272, %f404;
	mov.b32 	%r273, 1;
	mov.b32 	%r294, 31;
	mov.b32 	%r295, -1;
	// begin inline asm
	shfl.sync.down.b32 %r271, %r272, %r273, %r294, %r295;
	// end inline asm
	setp.gt.s32 	%p59, %r270, 30;
	mov.b32 	%f295, %r271;
	add.f32 	%f296, %f404, %f295;
	selp.f32 	%f297, %f404, %f296, %p59;
	mov.b32 	%r277, %f297;
	mov.b32 	%r278, 2;
	// begin inline asm
	shfl.sync.down.b32 %r276, %r277, %r278, %r294, %r295;
	// end inline asm
	setp.gt.s32 	%p60, %r270, 29;
	mov.b32 	%f298, %r276;
	add.f32 	%f299, %f297, %f298;
	selp.f32 	%f300, %f297, %f299, %p60;
	mov.b32 	%r282, %f300;
	mov.b32 	%r283, 4;
	// begin inline asm
	shfl.sync.down.b32 %r281, %r282, %r283, %r294, %r295;
	// end inline asm
	setp.gt.s32 	%p61, %r270, 27;
	mov.b32 	%f301, %r281;
	add.f32 	%f302, %f300, %f301;
	selp.f32 	%f303, %f300, %f302, %p61;
	mov.b32 	%r287, %f303;
	mov.b32 	%r288, 8;
	// begin inline asm
	shfl.sync.down.b32 %r286, %r287, %r288, %r294, %r295;
	// end inline asm
	setp.gt.s32 	%p62, %r270, 23;
	mov.b32 	%f304, %r286;
	add.f32 	%f305, %f303, %f304;
	selp.f32 	%f306, %f303, %f305, %p62;
	mov.b32 	%r292, %f306;
	mov.b32 	%r293, 16;
	// begin inline asm
	shfl.sync.down.b32 %r291, %r292, %r293, %r294, %r295;
	// end inline asm
	setp.gt.s32 	%p63, %r270, 15;
	mov.b32 	%f307, %r291;
	add.f32 	%f26, %f306, %f307;
	selp.f32 	%f418, %f306, %f26, %p63;
	setp.ne.s32 	%p64, %r270, 0;
	@%p64 bra 	$L__BB8_36;
	shr.u32 	%r296, %r13, 3;
	and.b32  	%r297, %r296, 124;
	mov.u32 	%r298, _ZZN3cub18CUB_300001_SM_10006detail6reduce28DeviceReduceSingleTileKernelINS2_10policy_hubIfyN4cuda3std3__44plusIfEEE10Policy1000EPfSC_iS9_ffNS7_10__identityEEEvT0_T1_T2_T3_T4_T6_E12temp_storage;
	add.s32 	%r299, %r298, %r297;
	st.shared.f32 	[%r299+8], %f26;
$L__BB8_36:
	bar.sync 	0;
	setp.ne.s32 	%p65, %r13, 0;
	@%p65 bra 	$L__BB8_72;
	ld.shared.f32 	%f308, [_ZZN3cub18CUB_300001_SM_10006detail6reduce28DeviceReduceSingleTileKernelINS2_10policy_hubIfyN4cuda3std3__44plusIfEEE10Policy1000EPfSC_iS9_ffNS7_10__identityEEEvT0_T1_T2_T3_T4_T6_E12temp_storage+12];
	add.f32 	%f309, %f418, %f308;
	ld.shared.f32 	%f310, [_ZZN3cub18CUB_300001_SM_10006detail6reduce28DeviceReduceSingleTileKernelINS2_10policy_hubIfyN4cuda3std3__44plusIfEEE10Policy1000EPfSC_iS9_ffNS7_10__identityEEEvT0_T1_T2_T3_T4_T6_E12temp_storage+16];
	add.f32 	%f311, %f309, %f310;
	ld.shared.f32 	%f312, [_ZZN3cub18CUB_300001_SM_10006detail6reduce28DeviceReduceSingleTileKernelINS2_10policy_hubIfyN4cuda3std3__44plusIfEEE10Policy1000EPfSC_iS9_ffNS7_10__identityEEEvT0_T1_T2_T3_T4_T6_E12temp_storage+20];
	add.f32 	%f313, %f311, %f312;
	ld.shared.f32 	%f314, [_ZZN3cub18CUB_300001_SM_10006detail6reduce28DeviceReduceSingleTileKernelINS2_10policy_hubIfyN4cuda3std3__44plusIfEEE10Policy1000EPfSC_iS9_ffNS7_10__identityEEEvT0_T1_T2_T3_T4_T6_E12temp_storage+24];
	add.f32 	%f315, %f313, %f314;
	ld.shared.f32 	%f316, [_ZZN3cub18CUB_300001_SM_10006detail6reduce28DeviceReduceSingleTileKernelINS2_10policy_hubIfyN4cuda3std3__44plusIfEEE10Policy1000EPfSC_iS9_ffNS7_10__identityEEEvT0_T1_T2_T3_T4_T6_E12temp_storage+28];
	add.f32 	%f317, %f315, %f316;
	ld.shared.f32 	%f318, [_ZZN3cub18CUB_300001_SM_10006detail6reduce28DeviceReduceSingleTileKernelINS2_10policy_hubIfyN4cuda3std3__44plusIfEEE10Policy1000EPfSC_iS9_ffNS7_10__identityEEEvT0_T1_T2_T3_T4_T6_E12temp_storage+32];
	add.f32 	%f319, %f317, %f318;
	ld.shared.f32 	%f320, [_ZZN3cub18CUB_300001_SM_10006detail6reduce28DeviceReduceSingleTileKernelINS2_10policy_hubIfyN4cuda3std3__44plusIfEEE10Policy1000EPfSC_iS9_ffNS7_10__identityEEEvT0_T1_T2_T3_T4_T6_E12temp_storage+36];
	add.f32 	%f418, %f319, %f320;
	bra.uni 	$L__BB8_72;
$L__BB8_38:
	setp.gt.s32 	%p3, %r67, 4095;
	@%p3 bra 	$L__BB8_56;
	mov.u32 	%r34, %tid.x;
	setp.ge.s32 	%p20, %r34, %r67;
	mov.f32 	%f410, 0f00000000;
	mov.u32 	%r397, %r34;
	@%p20 bra 	$L__BB8_41;
	mul.wide.u32 	%rd66, %r34, 4;
	add.s64 	%rd65, %rd16, %rd66;
	// begin inline asm
	ld.global.nc.u32 %r144, [%rd65];
	// end inline asm
	mov.b32 	%f410, %r144;
	add.s32 	%r397, %r34, 256;
$L__BB8_41:
	setp.ge.s32 	%p21, %r397, %r67;
	@%p21 bra 	$L__BB8_47;
	not.b32 	%r145, %r397;
	add.s32 	%r37, %r67, %r145;
	and.b32  	%r146, %r37, 768;
	setp.eq.s32 	%p22, %r146, 768;
	@%p22 bra 	$L__BB8_45;
	mul.wide.u32 	%rd67, %r397, 4;
	add.s64 	%rd123, %rd16, %rd67;
	shr.u32 	%r147, %r37, 8;
	add.s32 	%r148, %r147, 1;
	and.b32  	%r149, %r148, 3;
	neg.s32 	%r395, %r149;
$L__BB8_44:
	.pragma "nounroll";
	// begin inline asm
	ld.global.nc.u32 %r150, [%rd123];
	// end inline asm
	mov.b32 	%f157, %r150;
	add.f32 	%f410, %f410, %f157;
	add.s32 	%r397, %r397, 256;
	add.s64 	%rd123, %rd123, 1024;
	add.s32 	%r395, %r395, 1;
	setp.ne.s32 	%p23, %r395, 0;
	@%p23 bra 	$L__BB8_44;
$L__BB8_45:
	setp.lt.u32 	%p24, %r37, 768;
	@%p24 bra 	$L__BB8_47;
$L__BB8_46:
	mul.wide.s32 	%rd73, %r397, 4;
	add.s64 	%rd69, %rd16, %rd73;
	// begin inline asm
	ld.global.nc.u32 %r151, [%rd69];
	// end inline asm
	mov.b32 	%f158, %r151;
	add.f32 	%f159, %f410, %f158;
	add.s64 	%rd70, %rd69, 1024;
	// begin inline asm
	ld.global.nc.u32 %r152, [%rd70];
	// end inline asm
	mov.b32 	%f160, %r152;
	add.f32 	%f161, %f159, %f160;
	add.s64 	%rd71, %rd69, 2048;
	// begin inline asm
	ld.global.nc.u32 %r153, [%rd71];
	// end inline asm
	mov.b32 	%f162, %r153;
	add.f32 	%f163, %f161, %f162;
	add.s64 	%rd72, %rd69, 3072;
	// begin inline asm
	ld.global.nc.u32 %r154, [%rd72];
	// end inline asm
	mov.b32 	%f164, %r154;
	add.f32 	%f410, %f163, %f164;
	add.s32 	%r397, %r397, 1024;
	setp.lt.s32 	%p25, %r397, %r67;
	@%p25 bra 	$L__BB8_46;
$L__BB8_47:
	setp.lt.s32 	%p26, %r67, 256;
	@%p26 bra 	$L__BB8_52;
	// begin inline asm
	mov.u32 %r193, %laneid;
	// end inline asm
	mov.b32 	%r195, %f410;
	mov.b32 	%r196, 1;
	mov.b32 	%r217, 31;
	mov.b32 	%r218, -1;
	// begin inline asm
	shfl.sync.down.b32 %r194, %r195, %r196, %r217, %r218;
	// end inline asm
	setp.gt.s32 	%p42, %r193, 30;
	mov.b32 	%f199, %r194;
	add.f32 	%f200, %f410, %f199;
	selp.f32 	%f201, %f410, %f200, %p42;
	mov.b32 	%r200, %f201;
	mov.b32 	%r201, 2;
	// begin inline asm
	shfl.sync.down.b32 %r199, %r200, %r201, %r217, %r218;
	// end inline asm
	setp.gt.s32 	%p43, %r193, 29;
	mov.b32 	%f202, %r199;
	add.f32 	%f203, %f201, %f202;
	selp.f32 	%f204, %f201, %f203, %p43;
	mov.b32 	%r205, %f204;
	mov.b32 	%r206, 4;
	// begin inline asm
	shfl.sync.down.b32 %r204, %r205, %r206, %r217, %r218;
	// end inline asm
	setp.gt.s32 	%p44, %r193, 27;
	mov.b32 	%f205, %r204;
	add.f32 	%f206, %f204, %f205;
	selp.f32 	%f207, %f204, %f206, %p44;
	mov.b32 	%r210, %f207;
	mov.b32 	%r211, 8;
	// begin inline asm
	shfl.sync.down.b32 %r209, %r210, %r211, %r217, %r218;
	// end inline asm
	setp.gt.s32 	%p45, %r193, 23;
	mov.b32 	%f208, %r209;
	add.f32 	%f209, %f207, %f208;
	selp.f32 	%f210, %f207, %f209, %p45;
	mov.b32 	%r215, %f210;
	mov.b32 	%r216, 16;
	// begin inline asm
	shfl.sync.down.b32 %r214, %r215, %r216, %r217, %r218;
	// end inline asm
	setp.gt.s32 	%p46, %r193, 15;
	mov.b32 	%f211, %r214;
	add.f32 	%f38, %f210, %f211;
	selp.f32 	%f418, %f210, %f38, %p46;
	setp.ne.s32 	%p47, %r193, 0;
	@%p47 bra 	$L__BB8_50;
	shr.u32 	%r219, %r34, 3;
	and.b32  	%r220, %r219, 124;
	mov.u32 	%r221, _ZZN3cub18CUB_300001_SM_10006detail6reduce28DeviceReduceSingleTileKernelINS2_10policy_hubIfyN4cuda3std3__44plusIfEEE10Policy1000EPfSC_iS9_ffNS7_10__identityEEEvT0_T1_T2_T3_T4_T6_E12temp_storage;
	add.s32 	%r222, %r221, %r220;
	st.shared.f32 	[%r222+8], %f38;
$L__BB8_50:
	bar.sync 	0;
	setp.ne.s32 	%p48, %r34, 0;
	@%p48 bra 	$L__BB8_72;
	ld.shared.f32 	%f212, [_ZZN3cub18CUB_300001_SM_10006detail6reduce28DeviceReduceSingleTileKernelINS2_10policy_hubIfyN4cuda3std3__44plusIfEEE10Policy1000EPfSC_iS9_ffNS7_10__identityEEEvT0_T1_T2_T3_T4_T6_E12temp_storage+12];
	add.f32 	%f213, %f418, %f212;
	ld.shared.f32 	%f214, [_ZZN3cub18CUB_300001_SM_10006detail6reduce28DeviceReduceSingleTileKernelINS2_10policy_hubIfyN4cuda3std3__44plusIfEEE10Policy1000EPfSC_iS9_ffNS7_10__identityEEEvT0_T1_T2_T3_T4_T6_E12temp_storage+16];
	add.f32 	%f215, %f213, %f214;
	ld.shared.f32 	%f216, [_ZZN3cub18CUB_300001_SM_10006detail6reduce28DeviceReduceSingleTileKernelINS2_10policy_hubIfyN4cuda3std3__44plusIfEEE10Policy1000EPfSC_iS9_ffNS7_10__identityEEEvT0_T1_T2_T3_T4_T6_E12temp_storage+20];
	add.f32 	%f217, %f215, %f216;
	ld.shared.f32 	%f218, [_ZZN3cub18CUB_300001_SM_10006detail6reduce28DeviceReduceSingleTileKernelINS2_10policy_hubIfyN4cuda3std3__44plusIfEEE10Policy1000EPfSC_iS9_ffNS7_10__identityEEEvT0_T1_T2_T3_T4_T6_E12temp_storage+24];
	add.f32 	%f219, %f217, %f218;
	ld.shared.f32 	%f220, [_ZZN3cub18CUB_300001_SM_10006detail6reduce28DeviceReduceSingleTileKernelINS2_10policy_hubIfyN4cuda3std3__44plusIfEEE10Policy1000EPfSC_iS9_ffNS7_10__identityEEEvT0_T1_T2_T3_T4_T6_E12temp_storage+28];
	add.f32 	%f221, %f219, %f220;
	ld.shared.f32 	%f222, [_ZZN3cub18CUB_300001_SM_10006detail6reduce28DeviceReduceSingleTileKernelINS2_10policy_hubIfyN4cuda3std3__44plusIfEEE10Policy1000EPfSC_iS9_ffNS7_10__identityEEEvT0_T1_T2_T3_T4_T6_E12temp_storage+32];
	add.f32 	%f223, %f221, %f222;
	ld.shared.f32 	%f224, [_ZZN3cub18CUB_300001_SM_10006detail6reduce28DeviceReduceSingleTileKernelINS2_10policy_hubIfyN4cuda3std3__44plusIfEEE10Policy1000EPfSC_iS9_ffNS7_10__identityEEEvT0_T1_T2_T3_T4_T6_E12temp_storage+36];
	add.f32 	%f418, %f223, %f224;
	bra.uni 	$L__BB8_72;
$L__BB8_52:
	// begin inline asm
	mov.u32 %r155, %laneid;
	// end inline asm
	and.b32  	%r181, %r34, 992;
	add.s32 	%r182, %r181, 32;
	setp.gt.s32 	%p27, %r182, %r67;
	not.b32 	%r183, %r181;
	add.s32 	%r184, %r67, %r183;
	selp.b32 	%r179, %r184, 31, %p27;
	mov.b32 	%r157, %f410;
	mov.b32 	%r158, 1;
	mov.b32 	%r180, -1;
	// begin inline asm
	shfl.sync.down.b32 %r156, %r157, %r158, %r179, %r180;
	// end inline asm
	setp.lt.s32 	%p28, %r155, %r179;
	mov.b32 	%f165, %r156;
	add.f32 	%f166, %f410, %f165;
	selp.f32 	%f167, %f166, %f410, %p28;
	mov.b32 	%r162, %f167;
	mov.b32 	%r163, 2;
	// begin inline asm
	shfl.sync.down.b32 %r161, %r162, %r163, %r179, %r180;
	// end inline asm
	add.s32 	%r185, %r155, 2;
	setp.gt.s32 	%p29, %r185, %r179;
	mov.b32 	%f168, %r161;
	add.f32 	%f169, %f167, %f168;
	selp.f32 	%f170, %f167, %f169, %p29;
	mov.b32 	%r167, %f170;
	mov.b32 	%r168, 4;
	// begin inline asm
	shfl.sync.down.b32 %r166, %r167, %r168, %r179, %r180;
	// end inline asm
	add.s32 	%r186, %r155, 4;
	setp.gt.s32 	%p30, %r186, %r179;
	mov.b32 	%f171, %r166;
	add.f32 	%f172, %f170, %f171;
	selp.f32 	%f173, %f170, %f172, %p30;
	mov.b32 	%r172, %f173;
	mov.b32 	%r173, 8;
	// begin inline asm
	shfl.sync.down.b32 %r171, %r172, %r173, %r179, %r180;
	// end inline asm
	add.s32 	%r187, %r155, 8;
	setp.gt.s32 	%p31, %r187, %r179;
	mov.b32 	%f174, %r171;
	add.f32 	%f175, %f173, %f174;
	selp.f32 	%f176, %f173, %f175, %p31;
	mov.b32 	%r177, %f176;
	mov.b32 	%r178, 16;
	// begin inline asm
	shfl.sync.down.b32 %r176, %r177, %r178, %r179, %r180;
	// end inline asm
	add.s32 	%r188, %r155, 16;
	setp.gt.s32 	%p32, %r188, %r179;
	mov.b32 	%f177, %r176;
	add.f32 	%f178, %f176, %f177;
	selp.f32 	%f418, %f176, %f178, %p32;
	setp.ne.s32 	%p33, %r155, 0;
	@%p33 bra 	$L__BB8_54;
	shr.u32 	%r189, %r34, 3;
	and.b32  	%r190, %r189, 124;
	mov.u32 	%r191, _ZZN3cub18CUB_300001_SM_10006detail6reduce28DeviceReduceSingleTileKernelINS2_10policy_hubIfyN4cuda3std3__44plusIfEEE10Policy1000EPfSC_iS9_ffNS7_10__identityEEEvT0_T1_T2_T3_T4_T6_E12temp_storage;
	add.s32 	%r192, %r191, %r190;
	st.shared.f32 	[%r192+8], %f418;
$L__BB8_54:
	bar.sync 	0;
	setp.ne.s32 	%p34, %r34, 0;
	@%p34 bra 	$L__BB8_72;
	setp.gt.s32 	%p35, %r67, 32;
	ld.shared.f32 	%f179, [_ZZN3cub18CUB_300001_SM_10006detail6reduce28DeviceReduceSingleTileKernelINS2_10policy_hubIfyN4cuda3std3__44plusIfEEE10Policy1000EPfSC_iS9_ffNS7_10__identityEEEvT0_T1_T2_T3_T4_T6_E12temp_storage+12];
	add.f32 	%f180, %f418, %f179;
	selp.f32 	%f181, %f180, %f418, %p35;
	setp.gt.s32 	%p36, %r67, 64;
	ld.shared.f32 	%f182, [_ZZN3cub18CUB_300001_SM_10006detail6reduce28DeviceReduceSingleTileKernelINS2_10policy_hubIfyN4cuda3std3__44plusIfEEE10Policy1000EPfSC_iS9_ffNS7_10__identityEEEvT0_T1_T2_T3_T4_T6_E12temp_storage+16];
	add.f32 	%f183, %f182, %f181;
	selp.f32 	%f184, %f183, %f181, %p36;
	setp.gt.s32 	%p37, %r67, 96;
	ld.shared.f32 	%f185, [_ZZN3cub18CUB_300001_SM_10006detail6reduce28DeviceReduceSingleTileKernelINS2_10policy_hubIfyN4cuda3std3__44plusIfEEE10Policy1000EPfSC_iS9_ffNS7_10__identityEEEvT0_T1_T2_T3_T4_T6_E12temp_storage+20];
	add.f32 	%f186, %f185, %f184;
	selp.f32 	%f187, %f186, %f184, %p37;
	setp.gt.s32 	%p38, %r67, 128;
	ld.shared.f32 	%f188, [_ZZN3cub18CUB_300001_SM_10006detail6reduce28DeviceReduceSingleTileKernelINS2_10policy_hubIfyN4cuda3std3__44plusIfEEE10Policy1000EPfSC_iS9_ffNS7_10__identityEEEvT0_T1_T2_T3_T4_T6_E12temp_storage+24];
	add.f32 	%f189, %f188, %f187;
	selp.f32 	%f190, %f189, %f187, %p38;
	setp.gt.s32 	%p39, %r67, 160;
	ld.shared.f32 	%f191, [_ZZN3cub18CUB_300001_SM_10006detail6reduce28DeviceReduceSingleTileKernelINS2_10policy_hubIfyN4cuda3std3__44plusIfEEE10Policy1000EPfSC_iS9_ffNS7_10__identityEEEvT0_T1_T2_T3_T4_T6_E12temp_storage+28];
	add.f32 	%f192, %f191, %f190;
	selp.f32 	%f193, %f192, %f190, %p39;
	setp.gt.s32 	%p40, %r67, 192;
	ld.shared.f32 	%f194, [_ZZN3cub18CUB_300001_SM_10006detail6reduce28DeviceReduceSingleTileKernelINS2_10policy_hubIfyN4cuda3std3__44plusIfEEE10Policy1000EPfSC_iS9_ffNS7_10__identityEEEvT0_T1_T2_T3_T4_T6_E12temp_storage+32];
	add.f32 	%f195, %f194, %f193;
	selp.f32 	%f196, %f195, %f193, %p40;
	setp.gt.s32 	%p41, %r67, 224;
	ld.shared.f32 	%f197, [_ZZN3cub18CUB_300001_SM_10006detail6reduce28DeviceReduceSingleTileKernelINS2_10policy_hubIfyN4cuda3std3__44plusIfEEE10Policy1000EPfSC_iS9_ffNS7_10__identityEEEvT0_T1_T2_T3_T4_T6_E12temp_storage+36];
	add.f32 	%f198, %f197, %f196;
	selp.f32 	%f418, %f198, %f196, %p41;
	bra.uni 	$L__BB8_72;
$L__BB8_56:
	mov.u32 	%r46, %tid.x;
	mul.wide.u32 	%rd35, %r46, 4;
	add.s64 	%rd19, %rd16, %rd35;
	// begin inline asm
	ld.global.nc.u32 %r68, [%rd19];
	// end inline asm
	mov.b32 	%f59, %r68;
	add.s64 	%rd20, %rd19, 1024;
	// begin inline asm
	ld.global.nc.u32 %r69, [%rd20];
	// end inline asm
	mov.b32 	%f60, %r69;
	add.s64 	%rd21, %rd19, 2048;
	// begin inline asm
	ld.global.nc.u32 %r70, [%rd21];
	// end inline asm
	mov.b32 	%f61, %r70;
	add.s64 	%rd22, %rd19, 3072;
	// begin inline asm
	ld.global.nc.u32 %r71, [%rd22];
	// end inline asm
	mov.b32 	%f62, %r71;
	add.s64 	%rd23, %rd19, 4096;
	// begin inline asm
	ld.global.nc.u32 %r72, [%rd23];
	// end inline asm
	mov.b32 	%f63, %r72;
	add.s64 	%rd24, %rd19, 5120;
	// begin inline asm
	ld.global.nc.u32 %r73, [%rd24];
	// end inline asm
	mov.b32 	%f64, %r73;
	add.s64 	%rd25, %rd19, 6144;
	// begin inline asm
	ld.global.nc.u32 %r74, [%rd25];
	// end inline asm
	mov.b32 	%f65, %r74;
	add.s64 	%rd26, %rd19, 7168;
	// begin inline asm
	ld.global.nc.u32 %r75, [%rd26];
	// end inline asm
	mov.b32 	%f66, %r75;
	add.s64 	%rd27, %rd19, 8192;
	// begin inline asm
	ld.global.nc.u32 %r76, [%rd27];
	// end inline asm
	mov.b32 	%f67, %r76;
	add.s64 	%rd28, %rd19, 9216;
	// begin inline asm
	ld.global.nc.u32 %r77, [%rd28];
	// end inline asm
	mov.b32 	%f68, %r77;
	add.s64 	%rd29, %rd19, 10240;
	// begin inline asm
	ld.global.nc.u32 %r78, [%rd29];
	// end inline asm
	mov.b32 	%f69, %r78;
	add.s64 	%rd30, %rd19, 11264;
	// begin inline asm
	ld.global.nc.u32 %r79, [%rd30];
	// end inline asm
	mov.b32 	%f70, %r79;
	add.s64 	%rd31, %rd19, 12288;
	// begin inline asm
	ld.global.nc.u32 %r80, [%rd31];
	// end inline asm
	mov.b32 	%f71, %r80;
	add.s64 	%rd32, %rd19, 13312;
	// begin inline asm
	ld.global.nc.u32 %r81, [%rd32];
	// end inline asm
	mov.b32 	%f72, %r81;
	add.s64 	%rd33, %rd19, 14336;
	// begin inline asm
	ld.global.nc.u32 %r82, [%rd33];
	// end inline asm
	mov.b32 	%f73, %r82;
	add.s64 	%rd34, %rd19, 15360;
	// begin inline asm
	ld.global.nc.u32 %r83, [%rd34];
	// end inline asm
	mov.b32 	%f74, %r83;
	add.f32 	%f75, %f59, %f60;
	add.f32 	%f76, %f61, %f62;
	add.f32 	%f77, %f63, %f64;
	add.f32 	%f78, %f65, %f66;
	add.f32 	%f79, %f67, %f68;
	add.f32 	%f80, %f69, %f70;
	add.f32 	%f81, %f71, %f72;
	add.f32 	%f82, %f73, %f74;
	add.f32 	%f83, %f75, %f76;
	add.f32 	%f84, %f77, %f78;
	add.f32 	%f85, %f79, %f80;
	add.f32 	%f86, %f81, %f82;
	add.f32 	%f87, %f83, %f84;
	add.f32 	%f88, %f85, %f86;
	add.f32 	%f417, %f87, %f88;
	setp.lt.u32 	%p4, %r67, 8192;
	mov.b32 	%r400, 4096;
	@%p4 bra 	$L__BB8_60;
	add.s32 	%r47, %r67, -4096;
	mov.b32 	%r400, 4096;
$L__BB8_58:
	mul.wide.s32 	%rd52, %r400, 4;
	add.s64 	%rd36, %rd19, %rd52;
	// begin inline asm
	ld.global.nc.u32 %r86, [%rd36];
	// end inline asm
	mov.b32 	%f89, %r86;
	add.s64 	%rd37, %rd36, 1024;
	// begin inline asm
	ld.global.nc.u32 %r87, [%rd37];
	// end inline asm
	mov.b32 	%f90, %r87;
	add.s64 	%rd38, %rd36, 2048;
	// begin inline asm
	ld.global.nc.u32 %r88, [%rd38];
	// end inline asm
	mov.b32 	%f91, %r88;
	add.s64 	%rd39, %rd36, 3072;
	// begin inline asm
	ld.global.nc.u32 %r89, [%rd39];
	// end inline asm
	mov.b32 	%f92, %r89;
	add.s64 	%rd40, %rd36, 4096;
	// begin inline asm
	ld.global.nc.u32 %r90, [%rd40];
	// end inline asm
	mov.b32 	%f93, %r90;
	add.s64 	%rd41, %rd36, 5120;
	// begin inline asm
	ld.global.nc.u32 %r91, [%rd41];
	// end inline asm
	mov.b32 	%f94, %r91;
	add.s64 	%rd42, %rd36, 6144;
	// begin inline asm
	ld.global.nc.u32 %r92, [%rd42];
	// end inline asm
	mov.b32 	%f95, %r92;
	add.s64 	%rd43, %rd36, 7168;
	// begin inline asm
	ld.global.nc.u32 %r93, [%rd43];
	// end inline asm
	mov.b32 	%f96, %r93;
	add.s64 	%rd44, %rd36, 8192;
	// begin inline asm
	ld.global.nc.u32 %r94, [%rd44];
	// end inline asm
	mov.b32 	%f97, %r94;
	add.s64 	%rd45, %rd36, 9216;
	// begin inline asm
	ld.global.nc.u32 %r95, [%rd45];
	// end inline asm
	mov.b32 	%f98, %r95;
	add.s64 	%rd46, %rd36, 10240;
	// begin inline asm
	ld.global.nc.u32 %r96, [%rd46];
	// end inline asm
	mov.b32 	%f99, %r96;
	add.s64 	%rd47, %rd36, 11264;
	// begin inline asm
	ld.global.nc.u32 %r97, [%rd47];
	// end inline asm
	mov.b32 	%f100, %r97;
	add.s64 	%rd48, %rd36, 12288;
	// begin inline asm
	ld.global.nc.u32 %r98, [%rd48];
	// end inline asm
	mov.b32 	%f101, %r98;
	add.s64 	%rd49, %rd36, 13312;
	// begin inline asm
	ld.global.nc.u32 %r99, [%rd49];
	// end inline asm
	mov.b32 	%f102, %r99;
	add.s64 	%rd50, %rd36, 14336;
	// begin inline asm
	ld.global.nc.u32 %r100, [%rd50];
	// end inline asm
	mov.b32 	%f103, %r100;
	add.s64 	%rd51, %rd36, 15360;
	// begin inline asm
	ld.global.nc.u32 %r101, [%rd51];
	// end inline asm
	mov.b32 	%f104, %r101;
	add.f32 	%f105, %f417, %f89;
	add.f32 	%f106, %f90, %f91;
	add.f32 	%f107, %f92, %f93;
	add.f32 	%f108, %f94, %f95;
	add.f32 	%f109, %f96, %f97;
	add.f32 	%f110, %f98, %f99;
	add.f32 	%f111, %f100, %f101;
	add.f32 	%f112, %f102, %f103;
	add.f32 	%f113, %f105, %f106;
	add.f32 	%f114, %f107, %f108;
	add.f32 	%f115, %f109, %f110;
	add.f32 	%f116, %f111, %f112;
	add.f32 	%f117, %f113, %f114;
	add.f32 	%f118, %f115, %f116;
	add.f32 	%f119, %f117, %f118;
	add.f32 	%f417, %f119, %f104;
	sub.s32 	%r102, %r67, %r400;
	setp.lt.s32 	%p5, %r102, 4096;
	@%p5 bra 	$L__BB8_68;
	add.s32 	%r400, %r400, 4096;
	setp.le.s32 	%p6, %r400, %r47;
	@%p6 bra 	$L__BB8_58;
$L__BB8_60:
	setp.le.s32 	%p7, %r67, %r400;
	@%p7 bra 	$L__BB8_68;
	sub.s32 	%r51, %r67, %r400;
	setp.ge.s32 	%p8, %r46, %r51;
	@%p8 bra 	$L__BB8_68;
	not.b32 	%r103, %r46;
	add.s32 	%r104, %r67, %r103;
	sub.s32 	%r52, %r104, %r400;
	and.b32  	%r105, %r52, 768;
	setp.eq.s32 	%p9, %r105, 768;
	mov.u32 	%r404, %r46;
	@%p9 bra 	$L__BB8_65;
	add.s32 	%r402, %r46, %r400;
	shr.u32 	%r106, %r52, 8;
	add.s32 	%r107, %r106, 1;
	and.b32  	%r108, %r107, 3;
	neg.s32 	%r401, %r108;
	mov.u32 	%r404, %r46;
$L__BB8_64:
	.pragma "nounroll";
	mul.wide.u32 	%rd54, %r402, 4;
	add.s64 	%rd53, %rd16, %rd54;
	// begin inline asm
	ld.global.nc.u32 %r109, [%rd53];
	// end inline asm
	mov.b32 	%f121, %r109;
	add.f32 	%f417, %f417, %f121;
	add.s32 	%r404, %r404, 256;
	add.s32 	%r402, %r402, 256;
	add.s32 	%r401, %r401, 1;
	setp.ne.s32 	%p10, %r401, 0;
	@%p10 bra 	$L__BB8_64;
$L__BB8_65:
	setp.lt.u32 	%p11, %r52, 768;
	@%p11 bra 	$L__BB8_68;
	cvt.u64.u32 	%rd55, %r404;
	cvt.u64.u32 	%rd56, %r400;
	add.s64 	%rd57, %rd55, %rd56;
	shl.b64 	%rd58, %rd57, 2;
	add.s64 	%rd59, %rd58, %rd16;
	add.s64 	%rd124, %rd59, 2048;
	add.s32 	%r405, %r404, %r400;
$L__BB8_67:
	mul.wide.u32 	%rd64, %r405, 4;
	add.s64 	%rd60, %rd16, %rd64;
	// begin inline asm
	ld.global.nc.u32 %r110, [%rd60];
	// end inline asm
	mov.b32 	%f122, %r110;
	add.f32 	%f123, %f417, %f122;
	add.s64 	%rd61, %rd124, -1024;
	// begin inline asm
	ld.global.nc.u32 %r111, [%rd61];
	// end inline asm
	mov.b32 	%f124, %r111;
	add.f32 	%f125, %f123, %f124;
	// begin inline asm
	ld.global.nc.u32 %r112, [%rd124];
	// end inline asm
	mov.b32 	%f126, %r112;
	add.f32 	%f127, %f125, %f126;
	add.s64 	%rd63, %rd124, 1024;
	// begin inline asm
	ld.global.nc.u32 %r113, [%rd63];
	// end inline asm
	mov.b32 	%f128, %r113;
	add.f32 	%f417, %f127, %f128;
	add.s32 	%r404, %r404, 1024;
	add.s64 	%rd124, %rd124, 4096;
	add.s32 	%r405, %r405, 1024;
	setp.lt.s32 	%p12, %r404, %r51;
	@%p12 bra 	$L__BB8_67;
$L__BB8_68:
	// begin inline asm
	mov.u32 %r114, %laneid;
	// end inline asm
	mov.b32 	%r116, %f417;
	mov.b32 	%r117, 1;
	mov.b32 	%r138, 31;
	mov.b32 	%r139, -1;
	// begin inline asm
	shfl.sync.down.b32 %r115, %r116, %r117, %r138, %r139;
	// end inline asm
	setp.gt.s32 	%p13, %r114, 30;
	mov.b32 	%f129, %r115;
	add.f32 	%f130, %f417, %f129;
	selp.f32 	%f131, %f417, %f130, %p13;
	mov.b32 	%r121, %f131;
	mov.b32 	%r122, 2;
	// begin inline asm
	shfl.sync.down.b32 %r120, %r121, %r122, %r138, %r139;
	// end inline asm
	setp.gt.s32 	%p14, %r114, 29;
	mov.b32 	%f132, %r120;
	add.f32 	%f133, %f131, %f132;
	selp.f32 	%f134, %f131, %f133, %p14;
	mov.b32 	%r126, %f134;
	mov.b32 	%r127, 4;
	// begin inline asm
	shfl.sync.down.b32 %r125, %r126, %r127, %r138, %r139;
	// end inline asm
	setp.gt.s32 	%p15, %r114, 27;
	mov.b32 	%f135, %r125;
	add.f32 	%f136, %f134, %f135;
	selp.f32 	%f137, %f134, %f136, %p15;
	mov.b32 	%r131, %f137;
	mov.b32 	%r132, 8;
	// begin inline asm
	shfl.sync.down.b32 %r130, %r131, %r132, %r138, %r139;
	// end inline asm
	setp.gt.s32 	%p16, %r114, 23;
	mov.b32 	%f138, %r130;
	add.f32 	%f139, %f137, %f138;
	selp.f32 	%f140, %f137, %f139, %p16;
	mov.b32 	%r136, %f140;
	mov.b32 	%r137, 16;
	// begin inline asm
	shfl.sync.down.b32 %r135, %r136, %r137, %r138, %r139;
	// end inline asm
	setp.gt.s32 	%p17, %r114, 15;
	mov.b32 	%f141, %r135;
	add.f32 	%f54, %f140, %f141;
	selp.f32 	%f418, %f140, %f54, %p17;
	setp.ne.s32 	%p18, %r114, 0;
	@%p18 bra 	$L__BB8_70;
	shr.u32 	%r140, %r46, 3;
	and.b32  	%r141, %r140, 124;
	mov.u32 	%r142, _ZZN3cub18CUB_300001_SM_10006detail6reduce28DeviceReduceSingleTileKernelINS2_10policy_hubIfyN4cuda3std3__44plusIfEEE10Policy1000EPfSC_iS9_ffNS7_10__identityEEEvT0_T1_T2_T3_T4_T6_E12temp_storage;
	add.s32 	%r143, %r142, %r141;
	st.shared.f32 	[%r143+8], %f54;
$L__BB8_70:
	bar.sync 	0;
	setp.ne.s32 	%p19, %r46, 0;
	@%p19 bra 	$L__BB8_72;
	ld.shared.f32 	%f142, [_ZZN3cub18CUB_300001_SM_10006detail6reduce28DeviceReduceSingleTileKernelINS2_10policy_hubIfyN4cuda3std3__44plusIfEEE10Policy1000EPfSC_iS9_ffNS7_10__identityEEEvT0_T1_T2_T3_T4_T6_E12temp_storage+12];
	add.f32 	%f143, %f418, %f142;
	ld.shared.f32 	%f144, [_ZZN3cub18CUB_300001_SM_10006detail6reduce28DeviceReduceSingleTileKernelINS2_10policy_hubIfyN4cuda3std3__44plusIfEEE10Policy1000EPfSC_iS9_ffNS7_10__identityEEEvT0_T1_T2_T3_T4_T6_E12temp_storage+16];
	add.f32 	%f145, %f143, %f144;
	ld.shared.f32 	%f146, [_ZZN3cub18CUB_300001_SM_10006detail6reduce28DeviceReduceSingleTileKernelINS2_10policy_hubIfyN4cuda3std3__44plusIfEEE10Policy1000EPfSC_iS9_ffNS7_10__identityEEEvT0_T1_T2_T3_T4_T6_E12temp_storage+20];
	add.f32 	%f147, %f145, %f146;
	ld.shared.f32 	%f148, [_ZZN3cub18CUB_300001_SM_10006detail6reduce28DeviceReduceSingleTileKernelINS2_10policy_hubIfyN4cuda3std3__44plusIfEEE10Policy1000EPfSC_iS9_ffNS7_10__identityEEEvT0_T1_T2_T3_T4_T6_E12temp_storage+24];
	add.f32 	%f149, %f147, %f148;
	ld.shared.f32 	%f150, [_ZZN3cub18CUB_300001_SM_10006detail6reduce28DeviceReduceSingleTileKernelINS2_10policy_hubIfyN4cuda3std3__44plusIfEEE10Policy1000EPfSC_iS9_ffNS7_10__identityEEEvT0_T1_T2_T3_T4_T6_E12temp_storage+28];
	add.f32 	%f151, %f149, %f150;
	ld.shared.f32 	%f152, [_ZZN3cub18CUB_300001_SM_10006detail6reduce28DeviceReduceSingleTileKernelINS2_10policy_hubIfyN4cuda3std3__44plusIfEEE10Policy1000EPfSC_iS9_ffNS7_10__identityEEEvT0_T1_T2_T3_T4_T6_E12temp_storage+32];
	add.f32 	%f153, %f151, %f152;
	ld.shared.f32 	%f154, [_ZZN3cub18CUB_300001_SM_10006detail6reduce28DeviceReduceSingleTileKernelINS2_10policy_hubIfyN4cuda3std3__44plusIfEEE10Policy1000EPfSC_iS9_ffNS7_10__identityEEEvT0_T1_T2_T3_T4_T6_E12temp_storage+36];
	add.f32 	%f418, %f153, %f154;
$L__BB8_72:
	mov.u32 	%r379, %tid.x;
	setp.ne.s32 	%p95, %r379, 0;
	@%p95 bra 	$L__BB8_74;
	add.f32 	%f391, %f58, %f418;
	st.global.f32 	[%rd1], %f391;
$L__BB8_74:
	ret;

}


// ===== COMPILED SASS (sm_100) =====

	.target	sm_100

	.elftype	@"ET_EXEC"


//--------------------- .note.nv.tkinfo           --------------------------
	.section	.note.nv.tkinfo,"",@"SHT_NOTE"
	.sectionflags	@"SHF_NOTE_NV_TKINFO"
	.tkinfo
        /*0018*/ 	.word	0x00000002
        /*0030*/ 	.string	""
        /*0030*/ 	.string	"ptxas"
        /*0030*/ 	.string	"Cuda compilation tools, release 13.0, V13.0.88"
        /*0030*/ 	.string	"Build cuda_13.0.r13.0/compiler.36424714_0"
        /*0030*/ 	.string	"-arch sm_100 -m 64 "



//--------------------- .note.nv.cuinfo           --------------------------
	.section	.note.nv.cuinfo,"",@"SHT_NOTE"
	.sectionflags	@"SHF_NOTE_NV_CUINFO"
        /*0018*/ 	.short	0x0002
        /*001a*/ 	.short	0x0064
        /*001c*/ 	.short	0x0082
	.zero		2


//--------------------- .nv.info                  --------------------------
	.section	.nv.info,"",@"SHT_CUDA_INFO"
	.align	4


	//----- nvinfo : EIATTR_REGCOUNT
	.align		4
        /*0000*/ 	.byte	0x04, 0x2f
        /*0002*/ 	.short	(.L_44 - .L_43)
	.align		4
.L_43:
        /*0004*/ 	.word	index@(_Z6parityPjPf)
        /*0008*/ 	.word	0x0000000a


	//----- nvinfo : EIATTR_FRAME_SIZE
	.align		4
.L_44:
        /*000c*/ 	.byte	0x04, 0x11
        /*000e*/ 	.short	(.L_46 - .L_45)
	.align		4
.L_45:
        /*0010*/ 	.word	index@(_Z6parityPjPf)
        /*0014*/ 	.word	0x00000000


	//----- nvinfo : EIATTR_REGCOUNT
	.align		4
.L_46:
        /*0018*/ 	.byte	0x04, 0x2f
        /*001a*/ 	.short	(.L_48 - .L_47)
	.align		4
.L_47:
        /*001c*/ 	.word	index@(_ZN3cub18CUB_300001_SM_10006detail11EmptyKernelIvEEvv)
        /*0020*/ 	.word	0x00000004


	//----- nvinfo : EIATTR_FRAME_SIZE
	.align		4
.L_48:
        /*0024*/ 	.byte	0x04, 0x11
        /*0026*/ 	.short	(.L_50 - .L_49)
	.align		4
.L_49:
        /*0028*/ 	.word	index@(_ZN3cub18CUB_300001_SM_10006detail11EmptyKernelIvEEvv)
        /*002c*/ 	.word	0x00000000


	//----- nvinfo : EIATTR_REGCOUNT
	.align		4
.L_50:
        /*0030*/ 	.byte	0x04, 0x2f
        /*0032*/ 	.short	(.L_52 - .L_51)
	.align		4
.L_51:
        /*0034*/ 	.word	index@(_ZN3cub18CUB_300001_SM_10006detail8for_each13static_kernelINS2_12policy_hub_t12policy_500_tEmN6thrust24THRUST_300001_SM_1000_NS8cuda_cub20__uninitialized_fill7functorINS7_10device_ptrIfEEfEEEEvT0_T1_)
        /*0038*/ 	.word	0x00000008


	//----- nvinfo : EIATTR_FRAME_SIZE
	.align		4
.L_52:
        /*003c*/ 	.byte	0x04, 0x11
        /*003e*/ 	.short	(.L_54 - .L_53)
	.align		4
.L_53:
        /*0040*/ 	.word	index@(_ZN3cub18CUB_300001_SM_10006detail8for_each13static_kernelINS2_12policy_hub_t12policy_500_tEmN6thrust24THRUST_300001_SM_1000_NS8cuda_cub20__uninitialized_fill7functorINS7_10device_ptrIfEEfEEEEvT0_T1_)
        /*0044*/ 	.word	0x00000000


	//----- nvinfo : EIATTR_REGCOUNT
	.align		4
.L_54:
        /*0048*/ 	.byte	0x04, 0x2f
        /*004a*/ 	.short	(.L_56 - .L_55)
	.align		4
.L_55:
        /*004c*/ 	.word	index@(_ZN3cub18CUB_300001_SM_10006detail6reduce28DeviceReduceSingleTileKernelINS2_10policy_hubIfjN4cuda3std3__44plusIfEEE10Policy1000EN6thrust24THRUST_300001_SM_1000_NS6detail15normal_iteratorINSD_10device_ptrIfEEEEPfjS9_ffNS7_10__identityEEEvT0_T1_T2_T3_T4_T6_)
        /*0050*/ 	.word	0x00000020


	//----- nvinfo : EIATTR_FRAME_SIZE
	.align		4
.L_56:
        /*0054*/ 	.byte	0x04, 0x11
        /*0056*/ 	.short	(.L_58 - .L_57)
	.align		4
.L_57:
        /*0058*/ 	.word	index@(_ZN3cub18CUB_300001_SM_10006detail6reduce28DeviceReduceSingleTileKernelINS2_10policy_hubIfjN4cuda3std3__44plusIfEEE10Policy1000EN6thrust24THRUST_300001_SM_1000_NS6detail15normal_iteratorINSD_10device_ptrIfEEEEPfjS9_ffNS7_10__identityEEEvT0_T1_T2_T3_T4_T6_)
        /*005c*/ 	.word	0x00000000


	//----- nvinfo : EIATTR_REGCOUNT
	.align		4
.L_58:
        /*0060*/ 	.byte	0x04, 0x2f
        /*0062*/ 	.short	(.L_60 - .L_59)
	.align		4
.L_59:
        /*0064*/ 	.word	index@(_ZN3cub18CUB_300001_SM_10006detail6reduce18DeviceReduceKernelINS2_10policy_hubIfjN4cuda3std3__44plusIfEEE10Policy1000EN6thrust24THRUST_300001_SM_1000_NS6detail15normal_iteratorINSD_10device_ptrIfEEEEjS9_fNS7_10__identityEEEvT0_PT3_T1_NS0_13GridEvenShareISN_EET2_T4_)
        /*0068*/ 	.word	0x00000020


	//----- nvinfo : EIATTR_FRAME_SIZE
	.align		4
.L_60:
        /*006c*/ 	.byte	0x04, 0x11
        /*006e*/ 	.short	(.L_62 - .L_61)
	.align		4
.L_61:
        /*0070*/ 	.word	index@(_ZN3cub18CUB_300001_SM_10006detail6reduce18DeviceReduceKernelINS2_10policy_hubIfjN4cuda3std3__44plusIfEEE10Policy1000EN6thrust24THRUST_300001_SM_1000_NS6detail15normal_iteratorINSD_10device_ptrIfEEEEjS9_fNS7_10__identityEEEvT0_PT3_T1_NS0_13GridEvenShareISN_EET2_T4_)
        /*0074*/ 	.word	0x00000000


	//----- nvinfo : EIATTR_REGCOUNT
	.align		4
.L_62:
        /*0078*/ 	.byte	0x04, 0x2f
        /*007a*/ 	.short	(.L_64 - .L_63)
	.align		4
.L_63:
        /*007c*/ 	.word	index@(_ZN3cub18CUB_300001_SM_10006detail6reduce28DeviceReduceSingleTileKernelINS2_10policy_hubIfjN4cuda3std3__44plusIfEEE10Policy1000EPfSC_iS9_ffNS7_10__identityEEEvT0_T1_T2_T3_T4_T6_)
        /*0080*/ 	.word	0x0000001e


	//----- nvinfo : EIATTR_FRAME_SIZE
	.align		4
.L_64:
        /*0084*/ 	.byte	0x04, 0x11
        /*0086*/ 	.short	(.L_66 - .L_65)
	.align		4
.L_65:
        /*0088*/ 	.word	index@(_ZN3cub18CUB_300001_SM_10006detail6reduce28DeviceReduceSingleTileKernelINS2_10policy_hubIfjN4cuda3std3__44plusIfEEE10Policy1000EPfSC_iS9_ffNS7_10__identityEEEvT0_T1_T2_T3_T4_T6_)
        /*008c*/ 	.word	0x00000000


	//----- nvinfo : EIATTR_REGCOUNT
	.align		4
.L_66:
        /*0090*/ 	.byte	0x04, 0x2f
        /*0092*/ 	.short	(.L_68 - .L_67)
	.align		4
.L_67:
        /*0094*/ 	.word	index@(_ZN3cub18CUB_300001_SM_10006detail6reduce28DeviceReduceSingleTileKernelINS2_10policy_hubIfyN4cuda3std3__44plusIfEEE10Policy1000EN6thrust24THRUST_300001_SM_1000_NS6detail15normal_iteratorINSD_10device_ptrIfEEEEPfyS9_ffNS7_10__identityEEEvT0_T1_T2_T3_T4_T6_)
        /*0098*/ 	.word	0x00000020


	//----- nvinfo : EIATTR_FRAME_SIZE
	.align		4
.L_68:
        /*009c*/ 	.byte	0x04, 0x11
        /*009e*/ 	.short	(.L_70 - .L_69)
	.align		4
.L_69:
        /*00a0*/ 	.word	index@(_ZN3cub18CUB_300001_SM_10006detail6reduce28DeviceReduceSingleTileKernelINS2_10policy_hubIfyN4cuda3std3__44plusIfEEE10Policy1000EN6thrust24THRUST_300001_SM_1000_NS6detail15normal_iteratorINSD_10device_ptrIfEEEEPfyS9_ffNS7_10__identityEEEvT0_T1_T2_T3_T4_T6_)
        /*00a4*/ 	.word	0x00000000


	//----- nvinfo : EIATTR_REGCOUNT
	.align		4
.L_70:
        /*00a8*/ 	.byte	0x04, 0x2f
        /*00aa*/ 	.short	(.L_72 - .L_71)
	.align		4
.L_71:
        /*00ac*/ 	.word	index@(_ZN3cub18CUB_300001_SM_10006detail6reduce18DeviceReduceKernelINS2_10policy_hubIfyN4cuda3std3__44plusIfEEE10Policy1000EN6thrust24THRUST_300001_SM_1000_NS6detail15normal_iteratorINSD_10device_ptrIfEEEEyS9_fNS7_10__identityEEEvT0_PT3_T1_NS0_13GridEvenShareISN_EET2_T4_)
        /*00b0*/ 	.word	0x0000001e


	//----- nvinfo : EIATTR_FRAME_SIZE
	.align		4
.L_72:
        /*00b4*/ 	.byte	0x04, 0x11
        /*00b6*/ 	.short	(.L_74 - .L_73)
	.align		4
.L_73:
        /*00b8*/ 	.word	index@(_ZN3cub18CUB_300001_SM_10006detail6reduce18DeviceReduceKernelINS2_10policy_hubIfyN4cuda3std3__44plusIfEEE10Policy1000EN6thrust24THRUST_300001_SM_1000_NS6detail15normal_iteratorINSD_10device_ptrIfEEEEyS9_fNS7_10__identityEEEvT0_PT3_T1_NS0_13GridEvenShareISN_EET2_T4_)
        /*00bc*/ 	.word	0x00000000


	//----- nvinfo : EIATTR_REGCOUNT
	.align		4
.L_74:
        /*00c0*/ 	.byte	0x04, 0x2f
        /*00c2*/ 	.short	(.L_76 - .L_75)
	.align		4
.L_75:
        /*00c4*/ 	.word	index@(_ZN3cub18CUB_300001_SM_10006detail6reduce28DeviceReduceSingleTileKernelINS2_10policy_hubIfyN4cuda3std3__44plusIfEEE10Policy1000EPfSC_iS9_ffNS7_10__identityEEEvT0_T1_T2_T3_T4_T6_)
        /*00c8*/ 	.word	0x0000001e


	//----- nvinfo : EIATTR_FRAME_SIZE
	.align		4
.L_76:
        /*00cc*/ 	.byte	0x04, 0x11
        /*00ce*/ 	.short	(.L_78 - .L_77)
	.align		4
.L_77:
        /*00d0*/ 	.word	index@(_ZN3cub18CUB_300001_SM_10006detail6reduce28DeviceReduceSingleTileKernelINS2_10policy_hubIfyN4cuda3std3__44plusIfEEE10Policy1000EPfSC_iS9_ffNS7_10__identityEEEvT0_T1_T2_T3_T4_T6_)
        /*00d4*/ 	.word	0x00000000


	//----- nvinfo : EIATTR_MIN_STACK_SIZE
	.align		4
.L_78:
        /*00d8*/ 	.byte	0x04, 0x12
        /*00da*/ 	.short	(.L_80 - .L_79)
	.align		4
.L_79:
        /*00dc*/ 	.word	index@(_ZN3cub18CUB_300001_SM_10006detail6reduce28DeviceReduceSingleTileKernelINS2_10policy_hubIfyN4cuda3std3__44plusIfEEE10Policy1000EPfSC_iS9_ffNS7_10__identityEEEvT0_T1_T2_T3_T4_T6_)
        /*00e0*/ 	.word	0x00000000


	//----- nvinfo : EIATTR_MIN_STACK_SIZE
	.align		4
.L_80:
        /*00e4*/ 	.byte	0x04, 0x12
        /*00e6*/ 	.short	(.L_82 - .L_81)
	.align		4
.L_81:
        /*00e8*/ 	.word	index@(_ZN3cub18CUB_300001_SM_10006detail6reduce18DeviceReduceKernelINS2_10policy_hubIfyN4cuda3std3__44plusIfEEE10Policy1000EN6thrust24THRUST_300001_SM_1000_NS6detail15normal_iteratorINSD_10device_ptrIfEEEEyS9_fNS7_10__identityEEEvT0_PT3_T1_NS0_13GridEvenShareISN_EET2_T4_)
        /*00ec*/ 	.word	0x00000000


	//----- nvinfo : EIATTR_MIN_STACK_SIZE
	.align		4
.L_82:
        /*00f0*/ 	.byte	0x04, 0x12
        /*00f2*/ 	.short	(.L_84 - .L_83)
	.align		4
.L_83:
        /*00f4*/ 	.word	index@(_ZN3cub18CUB_300001_SM_10006detail6reduce28DeviceReduceSingleTileKernelINS2_10policy_hubIfyN4cuda3std3__44plusIfEEE10Policy1000EN6thrust24THRUST_300001_SM_1000_NS6detail15normal_iteratorINSD_10device_ptrIfEEEEPfyS9_ffNS7_10__identityEEEvT0_T1_T2_T3_T4_T6_)
        /*00f8*/ 	.word	0x00000000


	//----- nvinfo : EIATTR_MIN_STACK_SIZE
	.align		4
.L_84:
        /*00fc*/ 	.byte	0x04, 0x12
        /*00fe*/ 	.short	(.L_86 - .L_85)
	.align		4
.L_85:
        /*0100*/ 	.word	index@(_ZN3cub18CUB_300001_SM_10006detail6reduce28DeviceReduceSingleTileKernelINS2_10policy_hubIfjN4cuda3std3__44plusIfEEE10Policy1000EPfSC_iS9_ffNS7_10__identityEEEvT0_T1_T2_T3_T4_T6_)
        /*0104*/ 	.word	0x00000000


	//----- nvinfo : EIATTR_MIN_STACK_SIZE
	.align		4
.L_86:
        /*0108*/ 	.byte	0x04, 0x12
        /*010a*/ 	.short	(.L_88 - .L_87)
	.align		4
.L_87:
        /*010c*/ 	.word	index@(_ZN3cub18CUB_300001_SM_10006detail6reduce18DeviceReduceKernelINS2_10policy_hubIfjN4cuda3std3__44plusIfEEE10Policy1000EN6thrust24THRUST_300001_SM_1000_NS6detail15normal_iteratorINSD_10device_ptrIfEEEEjS9_fNS7_10__identityEEEvT0_PT3_T1_NS0_13GridEvenShareISN_EET2_T4_)
        /*0110*/ 	.word	0x00000000


	//----- nvinfo : EIATTR_MIN_STACK_SIZE
	.align		4
.L_88:
        /*0114*/ 	.byte	0x04, 0x12
        /*0116*/ 	.short	(.L_90 - .L_89)
	.align		4
.L_89:
        /*0118*/ 	.word	index@(_ZN3cub18CUB_300001_SM_10006detail6reduce28DeviceReduceSingleTileKernelINS2_10policy_hubIfjN4cuda3std3__44plusIfEEE10Policy1000EN6thrust24THRUST_300001_SM_1000_NS6detail15normal_iteratorINSD_10device_ptrIfEEEEPfjS9_ffNS7_10__identityEEEvT0_T1_T2_T3_T4_T6_)
        /*011c*/ 	.word	0x00000000


	//----- nvinfo : EIATTR_MIN_STACK_SIZE
	.align		4
.L_90:
        /*0120*/ 	.byte	0x04, 0x12
        /*0122*/ 	.short	(.L_92 - .L_91)
	.align		4
.L_91:
        /*0124*/ 	.word	index@(_ZN3cub18CUB_300001_SM_10006detail8for_each13static_kernelINS2_12policy_hub_t12policy_500_tEmN6thrust24THRUST_300001_SM_1000_NS8cuda_cub20__uninitialized_fill7functorINS7_10device_ptrIfEEfEEEEvT0_T1_)
        /*0128*/ 	.word	0x00000000


	//----- nvinfo : EIATTR_MIN_STACK_SIZE
	.align		4
.L_92:
        /*012c*/ 	.byte	0x04, 0x12
        /*012e*/ 	.short	(.L_94 - .L_93)
	.align		4
.L_93:
        /*0130*/ 	.word	index@(_ZN3cub18CUB_300001_SM_10006detail11EmptyKernelIvEEvv)
        /*0134*/ 	.word	0x00000000


	//----- nvinfo : EIATTR_MIN_STACK_SIZE
	.align		4
.L_94:
        /*0138*/ 	.byte	0x04, 0x12
        /*013a*/ 	.short	(.L_96 - .L_95)
	.align		4
.L_95:
        /*013c*/ 	.word	index@(_Z6parityPjPf)
        /*0140*/ 	.word	0x00000000
.L_96:


//--------------------- .nv.compat                --------------------------
	.section	.nv.compat,"",@"SHT_CUDA_COMPAT_INFO"
	.align	4
        /*0000*/ 	.byte	0x02, 0x09, 0x00, 0x00, 0x02, 0x02, 0x01, 0x00, 0x02, 0x05, 0x05, 0x00, 0x03, 0x07, 0x01, 0x01
        /*0010*/ 	.byte	0x02, 0x03, 0x00, 0x00, 0x02, 0x06, 0x01, 0x00, 0x04, 0x0b, 0x08, 0x00, 0x09, 0x00, 0x00, 0x00
        /*0020*/ 	.byte	0x00, 0x00, 0x00, 0x00


//--------------------- .nv.info._ZN3cub18CUB_300001_SM_10006detail6reduce28DeviceReduceSingleTileKernelINS2_10policy_hubIfyN4cuda3std3__44plusIfEEE10Policy1000EPfSC_iS9_ffNS7_10__identityEEEvT0_T1_T2_T3_T4_T6_ --------------------------
	.section	.nv.info._ZN3cub18CUB_300001_SM_10006detail6reduce28DeviceReduceSingleTileKernelINS2_10policy_hubIfyN4cuda3std3__44plusIfEEE10Policy1000EPfSC_iS9_ffNS7_10__identityEEEvT0_T1_T2_T3_T4_T6_,"",@"SHT_CUDA_INFO"
	.sectionflags	@""
	.align	4


	//----- nvinfo : EIATTR_CUDA_API_VERSION
	.align		4
        /*0000*/ 	.byte	0x04, 0x37
        /*0002*/ 	.short	(.L_98 - .L_97)
.L_97:
        /*0004*/ 	.word	0x00000082


	//----- nvinfo : EIATTR_KPARAM_INFO
	.align		4
.L_98:
        /*0008*/ 	.byte	0x04, 0x17
        /*000a*/ 	.short	(.L_100 - .L_99)
.L_99:
        /*000c*/ 	.word	0x00000000
        /*0010*/ 	.short	0x0005
        /*0012*/ 	.short	0x001c
        /*0014*/ 	.byte	0x00, 0xf0, 0x05, 0x00


	//----- nvinfo : EIATTR_KPARAM_INFO
	.align		4
.L_100:
        /*0018*/ 	.byte	0x04, 0x17
        /*001a*/ 	.short	(.L_102 - .L_101)
.L_101:
        /*001c*/ 	.word	0x00000000
        /*0020*/ 	.short	0x0004
        /*0022*/ 	.short	0x0018
        /*0024*/ 	.byte	0x00, 0xf0, 0x11, 0x00


	//----- nvinfo : EIATTR_KPARAM_INFO
	.align		4
.L_102:
        /*0028*/ 	.byte	0x04, 0x17
        /*002a*/ 	.short	(.L_104 - .L_103)
.L_103:
        /*002c*/ 	.word	0x00000000
        /*0030*/ 	.short	0x0003
        /*0032*/ 	.short	0x0014
        /*0034*/ 	.byte	0x00, 0xf0, 0x05, 0x00


	//----- nvinfo : EIATTR_KPARAM_INFO
	.align		4
.L_104:
        /*0038*/ 	.byte	0x04, 0x17
        /*003a*/ 	.short	(.L_106 - .L_105)
.L_105:
        /*003c*/ 	.word	0x00000000
        /*0040*/ 	.short	0x0002
        /*0042*/ 	.short	0x0010
        /*0044*/ 	.byte	0x00, 0xf0, 0x11, 0x00


	//----- nvinfo : EIATTR_KPARAM_INFO
	.align		4
.L_106:
        /*0048*/ 	.byte	0x04, 0x17
        /*004a*/ 	.short	(.L_108 - .L_107)
.L_107:
        /*004c*/ 	.word	0x00000000
        /*0050*/ 	.short	0x0001
        /*0052*/ 	.short	0x0008
        /*0054*/ 	.byte	0x00, 0xf5, 0x21, 0x00


	//----- nvinfo : EIATTR_KPARAM_INFO
	.align		4
.L_108:
        /*0058*/ 	.byte	0x04, 0x17
        /*005a*/ 	.short	(.L_110 - .L_109)
.L_109:
        /*005c*/ 	.word	0x00000000
        /*0060*/ 	.short	0x0000
        /*0062*/ 	.short	0x0000
        /*0064*/ 	.byte	0x00, 0xf5, 0x21, 0x00


	//----- nvinfo : EIATTR_SPARSE_MMA_MASK
	.align		4
.L_110:
        /*0068*/ 	.byte	0x03, 0x50
        /*006a*/ 	.short	0x0000


	//----- nvinfo : EIATTR_MAXREG_COUNT
	.align		4
        /*006c*/ 	.byte	0x03, 0x1b
        /*006e*/ 	.short	0x00ff


	//----- nvinfo : EIATTR_NUM_BARRIERS
	.align		4
        /*0070*/ 	.byte	0x02, 0x4c
        /*0072*/ 	.byte	0x01
	.zero		1


	//----- nvinfo : EIATTR_MERCURY_ISA_VERSION
	.align		4
        /*0074*/ 	.byte	0x03, 0x5f
        /*0076*/ 	.short	0x0101


	//----- nvinfo : EIATTR_COOP_GROUP_MASK_REGIDS
	.align		4
        /*0078*/ 	.byte	0x04, 0x29
        /*007a*/ 	.short	(.L_112 - .L_111)


	//   ....[0]....
.L_111:
        /*007c*/ 	.word	0xffffffff


	//   ....[1]....
        /*0080*/ 	.word	0xffffffff


	//   ....[2]....
        /*0084*/ 	.word	0xffffffff


	//   ....[3]....
        /*0088*/ 	.word	0xffffffff


	//   ....[4]....
        /*008c*/ 	.word	0xffffffff


	//   ....[5]....
        /*0090*/ 	.word	0xffffffff


	//   ....[6]....
        /*0094*/ 	.word	0xffffffff


	//   ....[7]....
        /*0098*/ 	.word	0xffffffff


	//   ....[8]....
        /*009c*/ 	.word	0xffffffff


	//   ....[9]....
        /*00a0*/ 	.word	0xffffffff


	//   ....[10]....
        /*00a4*/ 	.word	0xffffffff


	//   ....[11]....
        /*00a8*/ 	.word	0xffffffff


	//   ....[12]....
        /*00ac*/ 	.word	0xffffffff


	//   ....[13]....
        /*00b0*/ 	.word	0xffffffff


	//   ....[14]....
        /*00b4*/ 	.word	0xffffffff


	//   ....[15]....
        /*00b8*/ 	.word	0xffffffff


	//   ....[16]....
        /*00bc*/ 	.word	0xffffffff


	//   ....[17]....
        /*00c0*/ 	.word	0xffffffff


	//   ....[18]....
        /*00c4*/ 	.word	0xffffffff


	//   ....[19]....
        /*00c8*/ 	.word	0xffffffff


	//   ....[20]....
        /*00cc*/ 	.word	0xffffffff


	//   ....[21]....
        /*00d0*/ 	.word	0xffffffff


	//   ....[22]....
        /*00d4*/ 	.word	0xffffffff


	//   ....[23]....
        /*00d8*/ 	.word	0xffffffff


	//   ....[24]....
        /*00dc*/ 	.word	0xffffffff


	//   ....[25]....
        /*00e0*/ 	.word	0xffffffff


	//   ....[26]....
        /*00e4*/ 	.word	0xffffffff


	//   ....[27]....
        /*00e8*/ 	.word	0xffffffff


	//   ....[28]....
        /*00ec*/ 	.word	0xffffffff


	//   ....[29]....
        /*00f0*/ 	.word	0xffffffff


	//----- nvinfo : EIATTR_COOP_GROUP_INSTR_OFFSETS
	.align		4
.L_112:
        /*00f4*/ 	.byte	0x04, 0x28
        /*00f6*/ 	.short	(.L_114 - .L_113)


	//   ....[0]....
.L_113:
        /*00f8*/ 	.word	0x00000980


	//   ....[1]....
        /*00fc*/ 	.word	0x000009e0


	//   ....[2]....
        /*0100*/ 	.word	0x00000a50


	//   ....[3]....
        /*0104*/ 	.word	0x00000aa0


	//   ....[4]....
        /*0108*/ 	.word	0x00000ad0


	//   ....[5]....
        /*010c*/ 	.word	0x00000c90


	//   ....[6]....
        /*0110*/ 	.word	0x00000d20


	//   ....[7]....
        /*0114*/ 	.word	0x00000d60


	//   ....[8]....
        /*0118*/ 	.word	0x00000db0


	//   ....[9]....
        /*011c*/ 	.word	0x00000df0


	//   ....[10]....
        /*0120*/ 	.word	0x00001c00


	//   ....[11]....
        /*0124*/ 	.word	0x00001c80


	//   ....[12]....
        /*0128*/ 	.word	0x00001cd0


	//   ....[13]....
        /*012c*/ 	.word	0x00001d10


	//   ....[14]....
        /*0130*/ 	.word	0x00001d40


	//   ....[15]....
        /*0134*/ 	.word	0x00002700


	//   ....[16]....
        /*0138*/ 	.word	0x00002760


	//   ....[17]....
        /*013c*/ 	.word	0x000027d0


	//   ....[18]....
        /*0140*/ 	.word	0x00002820


	//   ....[19]....
        /*0144*/ 	.word	0x00002850


	//   ....[20]....
        /*0148*/ 	.word	0x00002a10


	//   ....[21]....
        /*014c*/ 	.word	0x00002a90


	//   ....[22]....
        /*0150*/ 	.word	0x00002ad0


	//   ....[23]....
        /*0154*/ 	.word	0x00002b10


	//   ....[24]....
        /*0158*/ 	.word	0x00002b70


	//   ....[25]....
        /*015c*/ 	.word	0x00003b00


	//   ....[26]....
        /*0160*/ 	.word	0x00003b80


	//   ....[27]....
        /*0164*/ 	.word	0x00003bd0


	//   ....[28]....
        /*0168*/ 	.word	0x00003c10


	//   ....[29]....
        /*016c*/ 	.word	0x00003c40


	//----- nvinfo : EIATTR_VRC_CTA_INIT_COUNT
	.align		4
.L_114:
        /*0170*/ 	.byte	0x02, 0x4a
	.zero		1
	.zero		1


	//----- nvinfo : EIATTR_EXIT_INSTR_OFFSETS
	.align		4
        /*0174*/ 	.byte	0x04, 0x1c
        /*0176*/ 	.short	(.L_116 - .L_115)


	//   ....[0]....
.L_115:
        /*0178*/ 	.word	0x00000080


	//   ....[1]....
        /*017c*/ 	.word	0x000000c0


	//   ....[2]....
        /*0180*/ 	.word	0x00003d90


	//   ....[3]....
        /*0184*/ 	.word	0x00003de0


	//----- nvinfo : EIATTR_MAX_THREADS
	.align		4
.L_116:
        /*0188*/ 	.byte	0x04, 0x05
        /*018a*/ 	.short	(.L_118 - .L_117)
.L_117:
        /*018c*/ 	.word	0x00000100
        /*0190*/ 	.word	0x00000001
        /*0194*/ 	.word	0x00000001


	//----- nvinfo : EIATTR_CRS_STACK_SIZE
	.align		4
.L_118:
        /*0198*/ 	.byte	0x04, 0x1e
        /*019a*/ 	.short	(.L_120 - .L_119)
.L_119:
        /*019c*/ 	.word	0x00000000


	//----- nvinfo : EIATTR_CBANK_PARAM_SIZE
	.align		4
.L_120:
        /*01a0*/ 	.byte	0x03, 0x19
        /*01a2*/ 	.short	0x001d


	//----- nvinfo : EIATTR_PARAM_CBANK
	.align		4
        /*01a4*/ 	.byte	0x04, 0x0a
        /*01a6*/ 	.short	(.L_122 - .L_121)
	.align		4
.L_121:
        /*01a8*/ 	.word	index@(.nv.constant0._ZN3cub18CUB_300001_SM_10006detail6reduce28DeviceReduceSingleTileKernelINS2_10policy_hubIfyN4cuda3std3__44plusIfEEE10Policy1000EPfSC_iS9_ffNS7_10__identityEEEvT0_T1_T2_T3_T4_T6_)
        /*01ac*/ 	.short	0x0380
        /*01ae*/ 	.short	0x001d


	//----- nvinfo : EIATTR_SW_WAR
	.align		4
.L_122:
        /*01b0*/ 	.byte	0x04, 0x36
        /*01b2*/ 	.short	(.L_124 - .L_123)
.L_123:
        /*01b4*/ 	.word	0x00000008
.L_124:


//--------------------- .nv.info._ZN3cub18CUB_300001_SM_10006detail6reduce18DeviceReduceKernelINS2_10policy_hubIfyN4cuda3std3__44plusIfEEE10Policy1000EN6thrust24THRUST_300001_SM_1000_NS6detail15normal_iteratorINSD_10device_ptrIfEEEEyS9_fNS7_10__identityEEEvT0_PT3_T1_NS0_13GridEvenShareISN_EET2_T4_ --------------------------
	.section	.nv.info._ZN3cub18CUB_300001_SM_10006detail6reduce18DeviceReduceKernelINS2_10policy_hubIfyN4cuda3std3__44plusIfEEE10Policy1000EN6thrust24THRUST_300001_SM_1000_NS6detail15normal_iteratorINSD_10device_ptrIfEEEEyS9_fNS7_10__identityEEEvT0_PT3_T1_NS0_13GridEvenShareISN_EET2_T4_,"",@"SHT_CUDA_INFO"
	.sectionflags	@""
	.align	4


	//----- nvinfo : EIATTR_CUDA_API_VERSION
	.align		4
        /*0000*/ 	.byte	0x04, 0x37
        /*0002*/ 	.short	(.L_126 - .L_125)
.L_125:
        /*0004*/ 	.word	0x00000082


	//----- nvinfo : EIATTR_KPARAM_INFO
	.align		4
.L_126:
        /*0008*/ 	.byte	0x04, 0x17
        /*000a*/ 	.short	(.L_128 - .L_127)
.L_127:
        /*000c*/ 	.word	0x00000000
        /*0010*/ 	.short	0x0005
        /*0012*/ 	.short	0x0061
        /*0014*/ 	.byte	0x00, 0xf0, 0x05, 0x00


	//----- nvinfo : EIATTR_KPARAM_INFO
	.align		4
.L_128:
        /*0018*/ 	.byte	0x04, 0x17
        /*001a*/ 	.short	(.L_130 - .L_129)
.L_129:
        /*001c*/ 	.word	0x00000000
        /*0020*/ 	.short	0x0004
        /*0022*/ 	.short	0x0060
        /*0024*/ 	.byte	0x00, 0xf0, 0x05, 0x00


	//----- nvinfo : EIATTR_KPARAM_INFO
	.align		4
.L_130:
        /*0028*/ 	.byte	0x04, 0x17
        /*002a*/ 	.short	(.L_132 - .L_131)
.L_131:
        /*002c*/ 	.word	0x00000000
        /*0030*/ 	.short	0x0003
        /*0032*/ 	.short	0x0018
        /*0034*/ 	.byte	0x00, 0xf0, 0x21, 0x01


	//----- nvinfo : EIATTR_KPARAM_INFO
	.align		4
.L_132:
        /*0038*/ 	.byte	0x04, 0x17
        /*003a*/ 	.short	(.L_134 - .L_133)
.L_133:
        /*003c*/ 	.word	0x00000000
        /*0040*/ 	.short	0x0002
        /*0042*/ 	.short	0x0010
        /*0044*/ 	.byte	0x00, 0xf0, 0x21, 0x00


	//----- nvinfo : EIATTR_KPARAM_INFO
	.align		4
.L_134:
        /*0048*/ 	.byte	0x04, 0x17
        /*004a*/ 	.short	(.L_136 - .L_135)
.L_135:
        /*004c*/ 	.word	0x00000000
        /*0050*/ 	.short	0x0001
        /*0052*/ 	.short	0x0008
        /*0054*/ 	.byte	0x00, 0xf5, 0x21, 0x00


	//----- nvinfo : EIATTR_KPARAM_INFO
	.align		4
.L_136:
        /*0058*/ 	.byte	0x04, 0x17
        /*005a*/ 	.short	(.L_138 - .L_137)
.L_137:
        /*005c*/ 	.word	0x00000000
        /*0060*/ 	.short	0x0000
        /*0062*/ 	.short	0x0000
        /*0064*/ 	.byte	0x00, 0xf0, 0x21, 0x00


	//----- nvinfo : EIATTR_SPARSE_MMA_MASK
	.align		4
.L_138:
        /*0068*/ 	.byte	0x03, 0x50
        /*006a*/ 	.short	0x0000


	//----- nvinfo : EIATTR_MAXREG_COUNT
	.align		4
        /*006c*/ 	.byte	0x03, 0x1b
        /*006e*/ 	.short	0x00ff


	//----- nvinfo : EIATTR_NUM_BARRIERS
	.align		4
        /*0070*/ 	.byte	0x02, 0x4c
        /*0072*/ 	.byte	0x01
	.zero		1


	//----- nvinfo : EIATTR_MERCURY_ISA_VERSION
	.align		4
        /*0074*/ 	.byte	0x03, 0x5f
        /*0076*/ 	.short	0x0101


	//----- nvinfo : EIATTR_COOP_GROUP_MASK_REGIDS
	.align		4
        /*0078*/ 	.byte	0x04, 0x29
        /*007a*/ 	.short	(.L_140 - .L_139)


	//   ....[0]....
.L_139:
        /*007c*/ 	.word	0xffffffff


	//   ....[1]....
        /*0080*/ 	.word	0xffffffff


	//   ....[2]....
        /*0084*/ 	.word	0xffffffff


	//   ....[3]....
        /*0088*/ 	.word	0xffffffff


	//   ....[4]....
        /*008c*/ 	.word	0xffffffff


	//   ....[5]....
        /*0090*/ 	.word	0xffffffff


	//   ....[6]....
        /*0094*/ 	.word	0xffffffff


	//   ....[7]....
        /*0098*/ 	.word	0xffffffff


	//   ....[8]....
        /*009c*/ 	.word	0xffffffff


	//   ....[9]....
        /*00a0*/ 	.word	0xffffffff


	//   ....[10]....
        /*00a4*/ 	.word	0xffffffff


	//   ....[11]....
        /*00a8*/ 	.word	0xffffffff


	//   ....[12]....
        /*00ac*/ 	.word	0xffffffff


	//   ....[13]....
        /*00b0*/ 	.word	0xffffffff


	//   ....[14]....
        /*00b4*/ 	.word	0xffffffff


	//----- nvinfo : EIATTR_COOP_GROUP_INSTR_OFFSETS
	.align		4
.L_140:
        /*00b8*/ 	.byte	0x04, 0x28
        /*00ba*/ 	.short	(.L_142 - .L_141)


	//   ....[0]....
.L_141:
        /*00bc*/ 	.word	0x000009c0


	//   ....[1]....
        /*00c0*/ 	.word	0x00000a20


	//   ....[2]....
        /*00c4*/ 	.word	0x00000a90


	//   ....[3]....
        /*00c8*/ 	.word	0x00000ae0


	//   ....[4]....
        /*00cc*/ 	.word	0x00000b10


	//   ....[5]....
        /*00d0*/ 	.word	0x00000cd0


	//   ....[6]....
        /*00d4*/ 	.word	0x00000d60


	//   ....[7]....
        /*00d8*/ 	.word	0x00000dd0


	//   ....[8]....
        /*00dc*/ 	.word	0x00000e20


	//   ....[9]....
        /*00e0*/ 	.word	0x00000e50


	//   ....[10]....
        /*00e4*/ 	.word	0x00002030


	//   ....[11]....
        /*00e8*/ 	.word	0x000020c0


	//   ....[12]....
        /*00ec*/ 	.word	0x00002110


	//   ....[13]....
        /*00f0*/ 	.word	0x00002150


	//   ....[14]....
        /*00f4*/ 	.word	0x00002180


	//----- nvinfo : EIATTR_VRC_CTA_INIT_COUNT
	.align		4
.L_142:
        /*00f8*/ 	.byte	0x02, 0x4a
	.zero		1
	.zero		1


	//----- nvinfo : EIATTR_EXIT_INSTR_OFFSETS
	.align		4
        /*00fc*/ 	.byte	0x04, 0x1c
        /*00fe*/ 	.short	(.L_144 - .L_143)


	//   ....[0]....
.L_143:
        /*0100*/ 	.word	0x000022d0


	//   ....[1]....
        /*0104*/ 	.word	0x00002330


	//----- nvinfo : EIATTR_MAX_THREADS
	.align		4
.L_144:
        /*0108*/ 	.byte	0x04, 0x05
        /*010a*/ 	.short	(.L_146 - .L_145)
.L_145:
        /*010c*/ 	.word	0x00000100
        /*0110*/ 	.word	0x00000001
        /*0114*/ 	.word	0x00000001


	//----- nvinfo : EIATTR_CRS_STACK_SIZE
	.align		4
.L_146:
        /*0118*/ 	.byte	0x04, 0x1e
        /*011a*/ 	.short	(.L_148 - .L_147)
.L_147:
        /*011c*/ 	.word	0x00000000


	//----- nvinfo : EIATTR_CBANK_PARAM_SIZE
	.align		4
.L_148:
        /*0120*/ 	.byte	0x03, 0x19
        /*0122*/ 	.short	0x0062


	//----- nvinfo : EIATTR_PARAM_CBANK
	.align		4
        /*0124*/ 	.byte	0x04, 0x0a
        /*0126*/ 	.short	(.L_150 - .L_149)
	.align		4
.L_149:
        /*0128*/ 	.word	index@(.nv.constant0._ZN3cub18CUB_300001_SM_10006detail6reduce18DeviceReduceKernelINS2_10policy_hubIfyN4cuda3std3__44plusIfEEE10Policy1000EN6thrust24THRUST_300001_SM_1000_NS6detail15normal_iteratorINSD_10device_ptrIfEEEEyS9_fNS7_10__identityEEEvT0_PT3_T1_NS0_13GridEvenShareISN_EET2_T4_)
        /*012c*/ 	.short	0x0380
        /*012e*/ 	.short	0x0062


	//----- nvinfo : EIATTR_SW_WAR
	.align		4
.L_150:
        /*0130*/ 	.byte	0x04, 0x36
        /*0132*/ 	.short	(.L_152 - .L_151)
.L_151:
        /*0134*/ 	.word	0x00000008
.L_152:


//--------------------- .nv.info._ZN3cub18CUB_300001_SM_10006detail6reduce28DeviceReduceSingleTileKernelINS2_10policy_hubIfyN4cuda3std3__44plusIfEEE10Policy1000EN6thrust24THRUST_300001_SM_1000_NS6detail15normal_iteratorINSD_10device_ptrIfEEEEPfyS9_ffNS7_10__identityEEEvT0_T1_T2_T3_T4_T6_ --------------------------
	.section	.nv.info._ZN3cub18CUB_300001_SM_10006detail6reduce28DeviceReduceSingleTileKernelINS2_10policy_hubIfyN4cuda3std3__44plusIfEEE10Policy1000EN6thrust24THRUST_300001_SM_1000_NS6detail15normal_iteratorINSD_10device_ptrIfEEEEPfyS9_ffNS7_10__identityEEEvT0_T1_T2_T3_T4_T6_,"",@"SHT_CUDA_INFO"
	.sectionflags	@""
	.align	4


	//----- nvinfo : EIATTR_CUDA_API_VERSION
	.align		4
        /*0000*/ 	.byte	0x04, 0x37
        /*0002*/ 	.short	(.L_154 - .L_153)
.L_153:
        /*0004*/ 	.word	0x00000082


	//----- nvinfo : EIATTR_KPARAM_INFO
	.align		4
.L_154:
        /*0008*/ 	.byte	0x04, 0x17
        /*000a*/ 	.short	(.L_156 - .L_155)
.L_155:
        /*000c*/ 	.word	0x00000000
        /*0010*/ 	.short	0x0005
        /*0012*/ 	.short	0x0020
        /*0014*/ 	.byte	0x00, 0xf0, 0x05, 0x00


	//----- nvinfo : EIATTR_KPARAM_INFO
	.align		4
.L_156:
        /*0018*/ 	.byte	0x04, 0x17
        /*001a*/ 	.short	(.L_158 - .L_157)
.L_157:
        /*001c*/ 	.word	0x00000000
        /*0020*/ 	.short	0x0004
        /*0022*/ 	.short	0x001c
        /*0024*/ 	.byte	0x00, 0xf0, 0x11, 0x00


	//----- nvinfo : EIATTR_KPARAM_INFO
	.align		4
.L_158:
        /*0028*/ 	.byte	0x04, 0x17
        /*002a*/ 	.short	(.L_160 - .L_159)
.L_159:
        /*002c*/ 	.word	0x00000000
        /*0030*/ 	.short	0x0003
        /*0032*/ 	.short	0x0018
        /*0034*/ 	.byte	0x00, 0xf0, 0x05, 0x00


	//----- nvinfo : EIATTR_KPARAM_INFO
	.align		4
.L_160:
        /*0038*/ 	.byte	0x04, 0x17
        /*003a*/ 	.short	(.L_162 - .L_161)
.L_161:
        /*003c*/ 	.word	0x00000000
        /*0040*/ 	.short	0x0002
        /*0042*/ 	.short	0x0010
        /*0044*/ 	.byte	0x00, 0xf0, 0x21, 0x00


	//----- nvinfo : EIATTR_KPARAM_INFO
	.align		4
.L_162:
        /*0048*/ 	.byte	0x04, 0x17
        /*004a*/ 	.short	(.L_164 - .L_163)
.L_163:
        /*004c*/ 	.word	0x00000000
        /*0050*/ 	.short	0x0001
        /*0052*/ 	.short	0x0008
        /*0054*/ 	.byte	0x00, 0xf5, 0x21, 0x00


	//----- nvinfo : EIATTR_KPARAM_INFO
	.align		4
.L_164:
        /*0058*/ 	.byte	0x04, 0x17
        /*005a*/ 	.short	(.L_166 - .L_165)
.L_165:
        /*005c*/ 	.word	0x00000000
        /*0060*/ 	.short	0x0000
        /*0062*/ 	.short	0x0000
        /*0064*/ 	.byte	0x00, 0xf0, 0x21, 0x00


	//----- nvinfo : EIATTR_SPARSE_MMA_MASK
	.align		4
.L_166:
        /*0068*/ 	.byte	0x03, 0x50
        /*006a*/ 	.short	0x0000


	//----- nvinfo : EIATTR_MAXREG_COUNT
	.align		4
        /*006c*/ 	.byte	0x03, 0x1b
        /*006e*/ 	.short	0x00ff


	//----- nvinfo : EIATTR_NUM_BARRIERS
	.align		4
        /*0070*/ 	.byte	0x02, 0x4c
        /*0072*/ 	.byte	0x01
	.zero		1


	//----- nvinfo : EIATTR_MERCURY_ISA_VERSION
	.align		4
        /*0074*/ 	.byte	0x03, 0x5f
        /*0076*/ 	.short	0x0101


	//----- nvinfo : EIATTR_COOP_GROUP_MASK_REGIDS
	.align		4
        /*0078*/ 	.byte	0x04, 0x29
        /*007a*/ 	.short	(.L_168 - .L_167)


	//   ....[0]....
.L_167:
        /*007c*/ 	.word	0xffffffff


	//   ....[1]....
        /*0080*/ 	.word	0xffffffff


	//   ....[2]....
        /*0084*/ 	.word	0xffffffff


	//   ....[3]....
        /*0088*/ 	.word	0xffffffff


	//   ....[4]....
        /*008c*/ 	.word	0xffffffff


	//   ....[5]....
        /*0090*/ 	.word	0xffffffff


	//   ....[6]....
        /*0094*/ 	.word	0xffffffff


	//   ....[7]....
        /*0098*/ 	.word	0xffffffff


	//   ....[8]....
        /*009c*/ 	.word	0xffffffff


	//   ....[9]....
        /*00a0*/ 	.word	0xffffffff


	//   ....[10]....
        /*00a4*/ 	.word	0xffffffff


	//   ....[11]....
        /*00a8*/ 	.word	0xffffffff


	//   ....[12]....
        /*00ac*/ 	.word	0xffffffff


	//   ....[13]....
        /*00b0*/ 	.word	0xffffffff


	//   ....[14]....
        /*00b4*/ 	.word	0xffffffff


	//----- nvinfo : EIATTR_COOP_GROUP_INSTR_OFFSETS
	.align		4
.L_168:
        /*00b8*/ 	.byte	0x04, 0x28
        /*00ba*/ 	.short	(.L_170 - .L_169)


	//   ....[0]....
.L_169:
        /*00bc*/ 	.word	0x00000930


	//   ....[1]....
        /*00c0*/ 	.word	0x00000990


	//   ....[2]....
        /*00c4*/ 	.word	0x00000a00


	//   ....[3]....
        /*00c8*/ 	.word	0x00000a50


	//   ....[4]....
        /*00cc*/ 	.word	0x00000a80


	//   ....[5]....
        /*00d0*/ 	.word	0x00000c40


	//   ....[6]....
        /*00d4*/ 	.word	0x00000cd0


	//   ....[7]....
        /*00d8*/ 	.word	0x00000d20


	//   ....[8]....
        /*00dc*/ 	.word	0x00000d60


	//   ....[9]....
        /*00e0*/ 	.word	0x00000da0


	//   ....[10]....
        /*00e4*/ 	.word	0x00001dc0


	//   ....[11]....
        /*00e8*/ 	.word	0x00001e40


	//   ....[12]....
        /*00ec*/ 	.word	0x00001e90


	//   ....[13]....
        /*00f0*/ 	.word	0x00001ed0


	//   ....[14]....
        /*00f4*/ 	.word	0x00001f00


	//----- nvinfo : EIATTR_VRC_CTA_INIT_COUNT
	.align		4
.L_170:
        /*00f8*/ 	.byte	0x02, 0x4a
	.zero		1
	.zero		1


	//----- nvinfo : EIATTR_EXIT_INSTR_OFFSETS
	.align		4
        /*00fc*/ 	.byte	0x04, 0x1c
        /*00fe*/ 	.short	(.L_172 - .L_171)


	//   ....[0]....
.L_171:
        /*0100*/ 	.word	0x000000a0


	//   ....[1]....
        /*0104*/ 	.word	0x000000e0


	//   ....[2]....
        /*0108*/ 	.word	0x00002040


	//   ....[3]....
        /*010c*/ 	.word	0x00002090


	//----- nvinfo : EIATTR_MAX_THREADS
	.align		4
.L_172:
        /*0110*/ 	.byte	0x04, 0x05
        /*0112*/ 	.short	(.L_174 - .L_173)
.L_173:
        /*0114*/ 	.word	0x00000100
        /*0118*/ 	.word	0x00000001
        /*011c*/ 	.word	0x00000001


	//----- nvinfo : EIATTR_CRS_STACK_SIZE
	.align		4
.L_174:
        /*0120*/ 	.byte	0x04, 0x1e
        /*0122*/ 	.short	(.L_176 - .L_175)
.L_175:
        /*0124*/ 	.word	0x00000000


	//----- nvinfo : EIATTR_CBANK_PARAM_SIZE
	.align		4
.L_176:
        /*0128*/ 	.byte	0x03, 0x19
        /*012a*/ 	.short	0x0021


	//----- nvinfo : EIATTR_PARAM_CBANK
	.align		4
        /*012c*/ 	.byte	0x04, 0x0a
        /*012e*/ 	.short	(.L_178 - .L_177)
	.align		4
.L_177:
        /*0130*/ 	.word	index@(.nv.constant0._ZN3cub18CUB_300001_SM_10006detail6reduce28DeviceReduceSingleTileKernelINS2_10policy_hubIfyN4cuda3std3__44plusIfEEE10Policy1000EN6thrust24THRUST_300001_SM_1000_NS6detail15normal_iteratorINSD_10device_ptrIfEEEEPfyS9_ffNS7_10__identityEEEvT0_T1_T2_T3_T4_T6_)
        /*0134*/ 	.short	0x0380
        /*0136*/ 	.short	0x0021


	//----- nvinfo : EIATTR_SW_WAR
	.align		4
.L_178:
        /*0138*/ 	.byte	0x04, 0x36
        /*013a*/ 	.short	(.L_180 - .L_179)
.L_179:
        /*013c*/ 	.word	0x00000008
.L_180:


//--------------------- .nv.info._ZN3cub18CUB_300001_SM_10006detail6reduce28DeviceReduceSingleTileKernelINS2_10policy_hubIfjN4cuda3std3__44plusIfEEE10Policy1000EPfSC_iS9_ffNS7_10__identityEEEvT0_T1_T2_T3_T4_T6_ --------------------------
	.section	.nv.info._ZN3cub18CUB_300001_SM_10006detail6reduce28DeviceReduceSingleTileKernelINS2_10policy_hubIfjN4cuda3std3__44plusIfEEE10Policy1000EPfSC_iS9_ffNS7_10__identityEEEvT0_T1_T2_T3_T4_T6_,"",@"SHT_CUDA_INFO"
	.sectionflags	@""
	.align	4


	//----- nvinfo : EIATTR_CUDA_API_VERSION
	.align		4
        /*0000*/ 	.byte	0x04, 0x37
        /*0002*/ 	.short	(.L_182 - .L_181)
.L_181:
        /*0004*/ 	.word	0x00000082


	//----- nvinfo : EIATTR_KPARAM_INFO
	.align		4
.L_182:
        /*0008*/ 	.byte	0x04, 0x17
        /*000a*/ 	.short	(.L_184 - .L_183)
.L_183:
        /*000c*/ 	.word	0x00000000
        /*0010*/ 	.short	0x0005
        /*0012*/ 	.short	0x001c
        /*0014*/ 	.byte	0x00, 0xf0, 0x05, 0x00


	//----- nvinfo : EIATTR_KPARAM_INFO
	.align		4
.L_184:
        /*0018*/ 	.byte	0x04, 0x17
        /*001a*/ 	.short	(.L_186 - .L_185)
.L_185:
        /*001c*/ 	.word	0x00000000
        /*0020*/ 	.short	0x0004
        /*0022*/ 	.short	0x0018
        /*0024*/ 	.byte	0x00, 0xf0, 0x11, 0x00


	//----- nvinfo : EIATTR_KPARAM_INFO
	.align		4
.L_186:
        /*0028*/ 	.byte	0x04, 0x17
        /*002a*/ 	.short	(.L_188 - .L_187)
.L_187:
        /*002c*/ 	.word	0x00000000
        /*0030*/ 	.short	0x0003
        /*0032*/ 	.short	0x0014
        /*0034*/ 	.byte	0x00, 0xf0, 0x05, 0x00


	//----- nvinfo : EIATTR_KPARAM_INFO
	.align		4
.L_188:
        /*0038*/ 	.byte	0x04, 0x17
        /*003a*/ 	.short	(.L_190 - .L_189)
.L_189:
        /*003c*/ 	.word	0x00000000
        /*0040*/ 	.short	0x0002
        /*0042*/ 	.short	0x0010
        /*0044*/ 	.byte	0x00, 0xf0, 0x11, 0x00


	//----- nvinfo : EIATTR_KPARAM_INFO
	.align		4
.L_190:
        /*0048*/ 	.byte	0x04, 0x17
        /*004a*/ 	.short	(.L_192 - .L_191)
.L_191:
        /*004c*/ 	.word	0x00000000
        /*0050*/ 	.short	0x0001
        /*0052*/ 	.short	0x0008
        /*0054*/ 	.byte	0x00, 0xf5, 0x21, 0x00


	//----- nvinfo : EIATTR_KPARAM_INFO
	.align		4
.L_192:
        /*0058*/ 	.byte	0x04, 0x17
        /*005a*/ 	.short	(.L_194 - .L_193)
.L_193:
        /*005c*/ 	.word	0x00000000
        /*0060*/ 	.short	0x0000
        /*0062*/ 	.short	0x0000
        /*0064*/ 	.byte	0x00, 0xf5, 0x21, 0x00


	//----- nvinfo : EIATTR_SPARSE_MMA_MASK
	.align		4
.L_194:
        /*0068*/ 	.byte	0x03, 0x50
        /*006a*/ 	.short	0x0000


	//----- nvinfo : EIATTR_MAXREG_COUNT
	.align		4
        /*006c*/ 	.byte	0x03, 0x1b
        /*006e*/ 	.short	0x0080


	//----- nvinfo : EIATTR_NUM_BARRIERS
	.align		4
        /*0070*/ 	.byte	0x02, 0x4c
        /*0072*/ 	.byte	0x01
	.zero		1


	//----- nvinfo : EIATTR_MERCURY_ISA_VERSION
	.align		4
        /*0074*/ 	.byte	0x03, 0x5f
        /*0076*/ 	.short	0x0101


	//----- nvinfo : EIATTR_UNUSED_LOAD_BYTE_OFFSET
	.align		4
        /*0078*/ 	.byte	0x04, 0x44
        /*007a*/ 	.short	(.L_196 - .L_195)


	//   ....[0]....
.L_195:
        /*007c*/ 	.word	0x00000b70
        /*0080*/ 	.word	0x0000fff0


	//   ....[1]....
        /*0084*/ 	.word	0x00000f80
        /*0088*/ 	.word	0x0000fff0


	//   ....[2]....
        /*008c*/ 	.word	0x00002010
        /*0090*/ 	.word	0x0000fff0


	//   ....[3]....
        /*0094*/ 	.word	0x00002bb0
        /*0098*/ 	.word	0x0000fff0


	//   ....[4]....
        /*009c*/ 	.word	0x00002fc0
        /*00a0*/ 	.word	0x0000fff0


	//   ....[5]....
        /*00a4*/ 	.word	0x00004140
        /*00a8*/ 	.word	0x0000fff0


	//----- nvinfo : EIATTR_COOP_GROUP_MASK_REGIDS
	.align		4
.L_196:
        /*00ac*/ 	.byte	0x04, 0x29
        /*00ae*/ 	.short	(.L_198 - .L_197)


	//   ....[0]....
.L_197:
        /*00b0*/ 	.word	0xffffffff


	//   ....[1]....
        /*00b4*/ 	.word	0xffffffff


	//   ....[2]....
        /*00b8*/ 	.word	0xffffffff


	//   ....[3]....
        /*00bc*/ 	.word	0xffffffff


	//   ....[4]....
        /*00c0*/ 	.word	0xffffffff


	//   ....[5]....
        /*00c4*/ 	.word	0xffffffff


	//   ....[6]....
        /*00c8*/ 	.word	0xffffffff


	//   ....[7]....
        /*00cc*/ 	.word	0xffffffff


	//   ....[8]....
        /*00d0*/ 	.word	0xffffffff


	//   ....[9]....
        /*00d4*/ 	.word	0xffffffff


	//   ....[10]....
        /*00d8*/ 	.word	0xffffffff


	//   ....[11]....
        /*00dc*/ 	.word	0xffffffff


	//   ....[12]....
        /*00e0*/ 	.word	0xffffffff


	//   ....[13]....
        /*00e4*/ 	.word	0xffffffff


	//   ....[14]....
        /*00e8*/ 	.word	0xffffffff


	//   ....[15]....
        /*00ec*/ 	.word	0xffffffff


	//   ....[16]....
        /*00f0*/ 	.word	0xffffffff


	//   ....[17]....
        /*00f4*/ 	.word	0xffffffff


	//   ....[18]....
        /*00f8*/ 	.word	0xffffffff


	//   ....[19]....
        /*00fc*/ 	.word	0xffffffff


	//   ....[20]....
        /*0100*/ 	.word	0xffffffff


	//   ....[21]....
        /*0104*/ 	.word	0xffffffff


	//   ....[22]....
        /*0108*/ 	.word	0xffffffff


	//   ....[23]....
        /*010c*/ 	.word	0xffffffff


	//   ....[24]....
        /*0110*/ 	.word	0xffffffff


	//   ....[25]....
        /*0114*/ 	.word	0xffffffff


	//   ....[26]....
        /*0118*/ 	.word	0xffffffff


	//   ....[27]....
        /*011c*/ 	.word	0xffffffff


	//   ....[28]....
        /*0120*/ 	.word	0xffffffff


	//   ....[29]....
        /*0124*/ 	.word	0xffffffff


	//----- nvinfo : EIATTR_COOP_GROUP_INSTR_OFFSETS
	.align		4
.L_198:
        /*0128*/ 	.byte	0x04, 0x28
        /*012a*/ 	.short	(.L_200 - .L_199)


	//   ....[0]....
.L_199:
        /*012c*/ 	.word	0x00000980


	//   ....[1]....
        /*0130*/ 	.word	0x000009e0


	//   ....[2]....
        /*0134*/ 	.word	0x00000a50


	//   ....[3]....
        /*0138*/ 	.word	0x00000aa0


	//   ....[4]....
        /*013c*/ 	.word	0x00000ad0


	//   ....[5]....
        /*0140*/ 	.word	0x00000d20


	//   ....[6]....
        /*0144*/ 	.word	0x00000db0


	//   ....[7]....
        /*0148*/ 	.word	0x00000df0


	//   ....[8]....
        /*014c*/ 	.word	0x00000e40


	//   ....[9]....
        /*0150*/ 	.word	0x00000e80


	//   ....[10]....
        /*0154*/ 	.word	0x00001e30


	//   ....[11]....
        /*0158*/ 	.word	0x00001eb0


	//   ....[12]....
        /*015c*/ 	.word	0x00001f00


	//   ....[13]....
        /*0160*/ 	.word	0x00001f40


	//   ....[14]....
        /*0164*/ 	.word	0x00001f70


	//   ....[15]....
        /*0168*/ 	.word	0x000029c0


	//   ....[16]....
        /*016c*/ 	.word	0x00002a20


	//   ....[17]....
        /*0170*/ 	.word	0x00002a90


	//   ....[18]....
        /*0174*/ 	.word	0x00002ae0


	//   ....[19]....
        /*0178*/ 	.word	0x00002b10


	//   ....[20]....
        /*017c*/ 	.word	0x00002d60


	//   ....[21]....
        /*0180*/ 	.word	0x00002de0


	//   ....[22]....
        /*0184*/ 	.word	0x00002e20


	//   ....[23]....
        /*0188*/ 	.word	0x00002e60


	//   ....[24]....
        /*018c*/ 	.word	0x00002ec0


	//   ....[25]....
        /*0190*/ 	.word	0x00003f60


	//   ....[26]....
        /*0194*/ 	.word	0x00003fe0


	//   ....[27]....
        /*0198*/ 	.word	0x00004030


	//   ....[28]....
        /*019c*/ 	.word	0x00004070


	//   ....[29]....
        /*01a0*/ 	.word	0x000040a0


	//----- nvinfo : EIATTR_VRC_CTA_INIT_COUNT
	.align		4
.L_200:
        /*01a4*/ 	.byte	0x02, 0x4a
	.zero		1
	.zero		1


	//----- nvinfo : EIATTR_EXIT_INSTR_OFFSETS
	.align		4
        /*01a8*/ 	.byte	0x04, 0x1c
        /*01aa*/ 	.short	(.L_202 - .L_201)


	//   ....[0]....
.L_201:
        /*01ac*/ 	.word	0x00000080


	//   ....[1]....
        /*01b0*/ 	.word	0x000000c0


	//   ....[2]....
        /*01b4*/ 	.word	0x00004280


	//   ....[3]....
        /*01b8*/ 	.word	0x000042d0


	//----- nvinfo : EIATTR_MAX_THREADS
	.align		4
.L_202:
        /*01bc*/ 	.byte	0x04, 0x05
        /*01be*/ 	.short	(.L_204 - .L_203)
.L_203:
        /*01c0*/ 	.word	0x00000200
        /*01c4*/ 	.word	0x00000001
        /*01c8*/ 	.word	0x00000001


	//----- nvinfo : EIATTR_CRS_STACK_SIZE
	.align		4
.L_204:
        /*01cc*/ 	.byte	0x04, 0x1e
        /*01ce*/ 	.short	(.L_206 - .L_205)
.L_205:
        /*01d0*/ 	.word	0x00000000


	//----- nvinfo : EIATTR_CBANK_PARAM_SIZE
	.align		4
.L_206:
        /*01d4*/ 	.byte	0x03, 0x19
        /*01d6*/ 	.short	0x001d


	//----- nvinfo : EIATTR_PARAM_CBANK
	.align		4
        /*01d8*/ 	.byte	0x04, 0x0a
        /*01da*/ 	.short	(.L_208 - .L_207)
	.align		4
.L_207:
        /*01dc*/ 	.word	index@(.nv.constant0._ZN3cub18CUB_300001_SM_10006detail6reduce28DeviceReduceSingleTileKernelINS2_10policy_hubIfjN4cuda3std3__44plusIfEEE10Policy1000EPfSC_iS9_ffNS7_10__identityEEEvT0_T1_T2_T3_T4_T6_)
        /*01e0*/ 	.short	0x0380
        /*01e2*/ 	.short	0x001d


	//----- nvinfo : EIATTR_SW_WAR
	.align		4
.L_208:
        /*01e4*/ 	.byte	0x04, 0x36
        /*01e6*/ 	.short	(.L_210 - .L_209)
.L_209:
        /*01e8*/ 	.word	0x00000008
.L_210:


//--------------------- .nv.info._ZN3cub18CUB_300001_SM_10006detail6reduce18DeviceReduceKernelINS2_10policy_hubIfjN4cuda3std3__44plusIfEEE10Policy1000EN6thrust24THRUST_300001_SM_1000_NS6detail15normal_iteratorINSD_10device_ptrIfEEEEjS9_fNS7_10__identityEEEvT0_PT3_T1_NS0_13GridEvenShareISN_EET2_T4_ --------------------------
	.section	.nv.info._ZN3cub18CUB_300001_SM_10006detail6reduce18DeviceReduceKernelINS2_10policy_hubIfjN4cuda3std3__44plusIfEEE10Policy1000EN6thrust24THRUST_300001_SM_1000_NS6detail15normal_iteratorINSD_10device_ptrIfEEEEjS9_fNS7_10__identityEEEvT0_PT3_T1_NS0_13GridEvenShareISN_EET2_T4_,"",@"SHT_CUDA_INFO"
	.sectionflags	@""
	.align	4


	//----- nvinfo : EIATTR_CUDA_API_VERSION
	.align		4
        /*0000*/ 	.byte	0x04, 0x37
        /*0002*/ 	.short	(.L_212 - .L_211)
.L_211:
        /*0004*/ 	.word	0x00000082


	//----- nvinfo : EIATTR_KPARAM_INFO
	.align		4
.L_212:
        /*0008*/ 	.byte	0x04, 0x17
        /*000a*/ 	.short	(.L_214 - .L_213)
.L_213:
        /*000c*/ 	.word	0x00000000
        /*0010*/ 	.short	0x0005
        /*0012*/ 	.short	0x003d
        /*0014*/ 	.byte	0x00, 0xf0, 0x05, 0x00


	//----- nvinfo : EIATTR_KPARAM_INFO
	.align		4
.L_214:
        /*0018*/ 	.byte	0x04, 0x17
        /*001a*/ 	.short	(.L_216 - .L_215)
.L_215:
        /*001c*/ 	.word	0x00000000
        /*0020*/ 	.short	0x0004
        /*0022*/ 	.short	0x003c
        /*0024*/ 	.byte	0x00, 0xf0, 0x05, 0x00


	//----- nvinfo : EIATTR_KPARAM_INFO
	.align		4
.L_216:
        /*0028*/ 	.byte	0x04, 0x17
        /*002a*/ 	.short	(.L_218 - .L_217)
.L_217:
        /*002c*/ 	.word	0x00000000
        /*0030*/ 	.short	0x0003
        /*0032*/ 	.short	0x0014
        /*0034*/ 	.byte	0x00, 0xf0, 0xa1, 0x00


	//----- nvinfo : EIATTR_KPARAM_INFO
	.align		4
.L_218:
        /*0038*/ 	.byte	0x04, 0x17
        /*003a*/ 	.short	(.L_220 - .L_219)
.L_219:
        /*003c*/ 	.word	0x00000000
        /*0040*/ 	.short	0x0002
        /*0042*/ 	.short	0x0010
        /*0044*/ 	.byte	0x00, 0xf0, 0x11, 0x00


	//----- nvinfo : EIATTR_KPARAM_INFO
	.align		4
.L_220:
        /*0048*/ 	.byte	0x04, 0x17
        /*004a*/ 	.short	(.L_222 - .L_221)
.L_221:
        /*004c*/ 	.word	0x00000000
        /*0050*/ 	.short	0x0001
        /*0052*/ 	.short	0x0008
        /*0054*/ 	.byte	0x00, 0xf5, 0x21, 0x00


	//----- nvinfo : EIATTR_KPARAM_INFO
	.align		4
.L_222:
        /*0058*/ 	.byte	0x04, 0x17
        /*005a*/ 	.short	(.L_224 - .L_223)
.L_223:
        /*005c*/ 	.word	0x00000000
        /*0060*/ 	.short	0x0000
        /*0062*/ 	.short	0x0000
        /*0064*/ 	.byte	0x00, 0xf0, 0x21, 0x00


	//----- nvinfo : EIATTR_SPARSE_MMA_MASK
	.align		4
.L_224:
        /*0068*/ 	.byte	0x03, 0x50
        /*006a*/ 	.short	0x0000


	//----- nvinfo : EIATTR_MAXREG_COUNT
	.align		4
        /*006c*/ 	.byte	0x03, 0x1b
        /*006e*/ 	.short	0x0080


	//----- nvinfo : EIATTR_NUM_BARRIERS
	.align		4
        /*0070*/ 	.byte	0x02, 0x4c
        /*0072*/ 	.byte	0x01
	.zero		1


	//----- nvinfo : EIATTR_MERCURY_ISA_VERSION
	.align		4
        /*0074*/ 	.byte	0x03, 0x5f
        /*0076*/ 	.short	0x0101


	//----- nvinfo : EIATTR_UNUSED_LOAD_BYTE_OFFSET
	.align		4
        /*0078*/ 	.byte	0x04, 0x44
        /*007a*/ 	.short	(.L_226 - .L_225)


	//   ....[0]....
.L_225:
        /*007c*/ 	.word	0x00000de0
        /*0080*/ 	.word	0x0000fff0


	//   ....[1]....
        /*0084*/ 	.word	0x000011f0
        /*0088*/ 	.word	0x0000fff0


	//   ....[2]....
        /*008c*/ 	.word	0x000026b0
        /*0090*/ 	.word	0x0000fff0


	//----- nvinfo : EIATTR_COOP_GROUP_MASK_REGIDS
	.align		4
.L_226:
        /*0094*/ 	.byte	0x04, 0x29
        /*0096*/ 	.short	(.L_228 - .L_227)


	//   ....[0]....
.L_227:
        /*0098*/ 	.word	0xffffffff


	//   ....[1]....
        /*009c*/ 	.word	0xffffffff


	//   ....[2]....
        /*00a0*/ 	.word	0xffffffff


	//   ....[3]....
        /*00a4*/ 	.word	0xffffffff


	//   ....[4]....
        /*00a8*/ 	.word	0xffffffff


	//   ....[5]....
        /*00ac*/ 	.word	0xffffffff


	//   ....[6]....
        /*00b0*/ 	.word	0xffffffff


	//   ....[7]....
        /*00b4*/ 	.word	0xffffffff


	//   ....[8]....
        /*00b8*/ 	.word	0xffffffff


	//   ....[9]....
        /*00bc*/ 	.word	0xffffffff


	//   ....[10]....
        /*00c0*/ 	.word	0xffffffff


	//   ....[11]....
        /*00c4*/ 	.word	0xffffffff


	//   ....[12]....
        /*00c8*/ 	.word	0xffffffff


	//   ....[13]....
        /*00cc*/ 	.word	0xffffffff


	//   ....[14]....
        /*00d0*/ 	.word	0xffffffff


	//----- nvinfo : EIATTR_COOP_GROUP_INSTR_OFFSETS
	.align		4
.L_228:
        /*00d4*/ 	.byte	0x04, 0x28
        /*00d6*/ 	.short	(.L_230 - .L_229)


	//   ....[0]....
.L_229:
        /*00d8*/ 	.word	0x00000bf0


	//   ....[1]....
        /*00dc*/ 	.word	0x00000c50


	//   ....[2]....
        /*00e0*/ 	.word	0x00000cc0


	//   ....[3]....
        /*00e4*/ 	.word	0x00000d10


	//   ....[4]....
        /*00e8*/ 	.word	0x00000d40


	//   ....[5]....
        /*00ec*/ 	.word	0x00000f90


	//   ....[6]....
        /*00f0*/ 	.word	0x00001020


	//   ....[7]....
        /*00f4*/ 	.word	0x00001070


	//   ....[8]....
        /*00f8*/ 	.word	0x000010b0


	//   ....[9]....
        /*00fc*/ 	.word	0x000010f0


	//   ....[10]....
        /*0100*/ 	.word	0x000024c0


	//   ....[11]....
        /*0104*/ 	.word	0x00002550


	//   ....[12]....
        /*0108*/ 	.word	0x000025a0


	//   ....[13]....
        /*010c*/ 	.word	0x000025e0


	//   ....[14]....
        /*0110*/ 	.word	0x00002610


	//----- nvinfo : EIATTR_VRC_CTA_INIT_COUNT
	.align		4
.L_230:
        /*0114*/ 	.byte	0x02, 0x4a
	.zero		1
	.zero		1


	//----- nvinfo : EIATTR_EXIT_INSTR_OFFSETS
	.align		4
        /*0118*/ 	.byte	0x04, 0x1c
        /*011a*/ 	.short	(.L_232 - .L_231)


	//   ....[0]....
.L_231:
        /*011c*/ 	.word	0x000027f0


	//   ....[1]....
        /*0120*/ 	.word	0x00002830


	//----- nvinfo : EIATTR_MAX_THREADS
	.align		4
.L_232:
        /*0124*/ 	.byte	0x04, 0x05
        /*0126*/ 	.short	(.L_234 - .L_233)
.L_233:
        /*0128*/ 	.word	0x00000200
        /*012c*/ 	.word	0x00000001
        /*0130*/ 	.word	0x00000001


	//----- nvinfo : EIATTR_CRS_STACK_SIZE
	.align		4
.L_234:
        /*0134*/ 	.byte	0x04, 0x1e
        /*0136*/ 	.short	(.L_236 - .L_235)
.L_235:
        /*0138*/ 	.word	0x00000000


	//----- nvinfo : EIATTR_CBANK_PARAM_SIZE
	.align		4
.L_236:
        /*013c*/ 	.byte	0x03, 0x19
        /*013e*/ 	.short	0x003e


	//----- nvinfo : EIATTR_PARAM_CBANK
	.align		4
        /*0140*/ 	.byte	0x04, 0x0a
        /*0142*/ 	.short	(.L_238 - .L_237)
	.align		4
.L_237:
        /*0144*/ 	.word	index@(.nv.constant0._ZN3cub18CUB_300001_SM_10006detail6reduce18DeviceReduceKernelINS2_10policy_hubIfjN4cuda3std3__44plusIfEEE10Policy1000EN6thrust24THRUST_300001_SM_1000_NS6detail15normal_iteratorINSD_10device_ptrIfEEEEjS9_fNS7_10__identityEEEvT0_PT3_T1_NS0_13GridEvenShareISN_EET2_T4_)
        /*0148*/ 	.short	0x0380
        /*014a*/ 	.short	0x003e


	//----- nvinfo : EIATTR_SW_WAR
	.align		4
.L_238:
        /*014c*/ 	.byte	0x04, 0x36
        /*014e*/ 	.short	(.L_240 - .L_239)
.L_239:
        /*0150*/ 	.word	0x00000008
.L_240:


//--------------------- .nv.info._ZN3cub18CUB_300001_SM_10006detail6reduce28DeviceReduceSingleTileKernelINS2_10policy_hubIfjN4cuda3std3__44plusIfEEE10Policy1000EN6thrust24THRUST_300001_SM_1000_NS6detail15normal_iteratorINSD_10device_ptrIfEEEEPfjS9_ffNS7_10__identityEEEvT0_T1_T2_T3_T4_T6_ --------------------------
	.section	.nv.info._ZN3cub18CUB_300001_SM_10006detail6reduce28DeviceReduceSingleTileKernelINS2_10policy_hubIfjN4cuda3std3__44plusIfEEE10Policy1000EN6thrust24THRUST_300001_SM_1000_NS6detail15normal_iteratorINSD_10device_ptrIfEEEEPfjS9_ffNS7_10__identityEEEvT0_T1_T2_T3_T4_T6_,"",@"SHT_CUDA_INFO"
	.sectionflags	@""
	.align	4


	//----- nvinfo : EIATTR_CUDA_API_VERSION
	.align		4
        /*0000*/ 	.byte	0x04, 0x37
        /*0002*/ 	.short	(.L_242 - .L_241)
.L_241:
        /*0004*/ 	.word	0x00000082


	//----- nvinfo : EIATTR_KPARAM_INFO
	.align		4
.L_242:
        /*0008*/ 	.byte	0x04, 0x17
        /*000a*/ 	.short	(.L_244 - .L_243)
.L_243:
        /*000c*/ 	.word	0x00000000
        /*0010*/ 	.short	0x0005
        /*0012*/ 	.short	0x001c
        /*0014*/ 	.byte	0x00, 0xf0, 0x05, 0x00


	//----- nvinfo : EIATTR_KPARAM_INFO
	.align		4
.L_244:
        /*0018*/ 	.byte	0x04, 0x17
        /*001a*/ 	.short	(.L_246 - .L_245)
.L_245:
        /*001c*/ 	.word	0x00000000
        /*0020*/ 	.short	0x0004
        /*0022*/ 	.short	0x0018
        /*0024*/ 	.byte	0x00, 0xf0, 0x11, 0x00


	//----- nvinfo : EIATTR_KPARAM_INFO
	.align		4
.L_246:
        /*0028*/ 	.byte	0x04, 0x17
        /*002a*/ 	.short	(.L_248 - .L_247)
.L_247:
        /*002c*/ 	.word	0x00000000
        /*0030*/ 	.short	0x0003
        /*0032*/ 	.short	0x0014
        /*0034*/ 	.byte	0x00, 0xf0, 0x05, 0x00


	//----- nvinfo : EIATTR_KPARAM_INFO
	.align		4
.L_248:
        /*0038*/ 	.byte	0x04, 0x17
        /*003a*/ 	.short	(.L_250 - .L_249)
.L_249:
        /*003c*/ 	.word	0x00000000
        /*0040*/ 	.short	0x0002
        /*0042*/ 	.short	0x0010
        /*0044*/ 	.byte	0x00, 0xf0, 0x11, 0x00


	//----- nvinfo : EIATTR_KPARAM_INFO
	.align		4
.L_250:
        /*0048*/ 	.byte	0x04, 0x17
        /*004a*/ 	.short	(.L_252 - .L_251)
.L_251:
        /*004c*/ 	.word	0x00000000
        /*0050*/ 	.short	0x0001
        /*0052*/ 	.short	0x0008
        /*0054*/ 	.byte	0x00, 0xf5, 0x21, 0x00


	//----- nvinfo : EIATTR_KPARAM_INFO
	.align		4
.L_252:
        /*0058*/ 	.byte	0x04, 0x17
        /*005a*/ 	.short	(.L_254 - .L_253)
.L_253:
        /*005c*/ 	.word	0x00000000
        /*0060*/ 	.short	0x0000
        /*0062*/ 	.short	0x0000
        /*0064*/ 	.byte	0x00, 0xf0, 0x21, 0x00


	//----- nvinfo : EIATTR_SPARSE_MMA_MASK
	.align		4
.L_254:
        /*0068*/ 	.byte	0x03, 0x50
        /*006a*/ 	.short	0x0000


	//----- nvinfo : EIATTR_MAXREG_COUNT
	.align		4
        /*006c*/ 	.byte	0x03, 0x1b
        /*006e*/ 	.short	0x0080


	//----- nvinfo : EIATTR_NUM_BARRIERS
	.align		4
        /*0070*/ 	.byte	0x02, 0x4c
        /*0072*/ 	.byte	0x01
	.zero		1


	//----- nvinfo : EIATTR_MERCURY_ISA_VERSION
	.align		4
        /*0074*/ 	.byte	0x03, 0x5f
        /*0076*/ 	.short	0x0101


	//----- nvinfo : EIATTR_UNUSED_LOAD_BYTE_OFFSET
	.align		4
        /*0078*/ 	.byte	0x04, 0x44
        /*007a*/ 	.short	(.L_256 - .L_255)


	//   ....[0]....
.L_255:
        /*007c*/ 	.word	0x00000b00
        /*0080*/ 	.word	0x0000fff0


	//   ....[1]....
        /*0084*/ 	.word	0x00000f10
        /*0088*/ 	.word	0x0000fff0


	//   ....[2]....
        /*008c*/ 	.word	0x00002270
        /*0090*/ 	.word	0x0000fff0


	//----- nvinfo : EIATTR_COOP_GROUP_MASK_REGIDS
	.align		4
.L_256:
        /*0094*/ 	.byte	0x04, 0x29
        /*0096*/ 	.short	(.L_258 - .L_257)


	//   ....[0]....
.L_257:
        /*0098*/ 	.word	0xffffffff


	//   ....[1]....
        /*009c*/ 	.word	0xffffffff


	//   ....[2]....
        /*00a0*/ 	.word	0xffffffff


	//   ....[3]....
        /*00a4*/ 	.word	0xffffffff


	//   ....[4]....
        /*00a8*/ 	.word	0xffffffff


	//   ....[5]....
        /*00ac*/ 	.word	0xffffffff


	//   ....[6]....
        /*00b0*/ 	.word	0xffffffff


	//   ....[7]....
        /*00b4*/ 	.word	0xffffffff


	//   ....[8]....
        /*00b8*/ 	.word	0xffffffff


	//   ....[9]....
        /*00bc*/ 	.word	0xffffffff


	//   ....[10]....
        /*00c0*/ 	.word	0xffffffff


	//   ....[11]....
        /*00c4*/ 	.word	0xffffffff


	//   ....[12]....
        /*00c8*/ 	.word	0xffffffff


	//   ....[13]....
        /*00cc*/ 	.word	0xffffffff


	//   ....[14]....
        /*00d0*/ 	.word	0xffffffff


	//----- nvinfo : EIATTR_COOP_GROUP_INSTR_OFFSETS
	.align		4
.L_258:
        /*00d4*/ 	.byte	0x04, 0x28
        /*00d6*/ 	.short	(.L_260 - .L_259)


	//   ....[0]....
.L_259:
        /*00d8*/ 	.word	0x00000910


	//   ....[1]....
        /*00dc*/ 	.word	0x00000970


	//   ....[2]....
        /*00e0*/ 	.word	0x000009e0


	//   ....[3]....
        /*00e4*/ 	.word	0x00000a30


	//   ....[4]....
        /*00e8*/ 	.word	0x00000a60


	//   ....[5]....
        /*00ec*/ 	.word	0x00000cb0


	//   ....[6]....
        /*00f0*/ 	.word	0x00000d40


	//   ....[7]....
        /*00f4*/ 	.word	0x00000d80


	//   ....[8]....
        /*00f8*/ 	.word	0x00000dd0


	//   ....[9]....
        /*00fc*/ 	.word	0x00000e10


	//   ....[10]....
        /*0100*/ 	.word	0x00002090


	//   ....[11]....
        /*0104*/ 	.word	0x00002110


	//   ....[12]....
        /*0108*/ 	.word	0x00002160


	//   ....[13]....
        /*010c*/ 	.word	0x000021a0


	//   ....[14]....
        /*0110*/ 	.word	0x000021d0


	//----- nvinfo : EIATTR_VRC_CTA_INIT_COUNT
	.align		4
.L_260:
        /*0114*/ 	.byte	0x02, 0x4a
	.zero		1
	.zero		1


	//----- nvinfo : EIATTR_EXIT_INSTR_OFFSETS
	.align		4
        /*0118*/ 	.byte	0x04, 0x1c
        /*011a*/ 	.short	(.L_262 - .L_261)


	//   ....[0]....
.L_261:
        /*011c*/ 	.word	0x00000080


	//   ....[1]....
        /*0120*/ 	.word	0x000000c0


	//   ....[2]....
        /*0124*/ 	.word	0x000023b0


	//   ....[3]....
        /*0128*/ 	.word	0x00002400


	//----- nvinfo : EIATTR_MAX_THREADS
	.align		4
.L_262:
        /*012c*/ 	.byte	0x04, 0x05
        /*012e*/ 	.short	(.L_264 - .L_263)
.L_263:
        /*0130*/ 	.word	0x00000200
        /*0134*/ 	.word	0x00000001
        /*0138*/ 	.word	0x00000001


	//----- nvinfo : EIATTR_CRS_STACK_SIZE
	.align		4
.L_264:
        /*013c*/ 	.byte	0x04, 0x1e
        /*013e*/ 	.short	(.L_266 - .L_265)
.L_265:
        /*0140*/ 	.word	0x00000000


	//----- nvinfo : EIATTR_CBANK_PARAM_SIZE
	.align		4
.L_266:
        /*0144*/ 	.byte	0x03, 0x19
        /*0146*/ 	.short	0x001d


	//----- nvinfo : EIATTR_PARAM_CBANK
	.align		4
        /*0148*/ 	.byte	0x04, 0x0a
        /*014a*/ 	.short	(.L_268 - .L_267)
	.align		4
.L_267:
        /*014c*/ 	.word	index@(.nv.constant0._ZN3cub18CUB_300001_SM_10006detail6reduce28DeviceReduceSingleTileKernelINS2_10policy_hubIfjN4cuda3std3__44plusIfEEE10Policy1000EN6thrust24THRUST_300001_SM_1000_NS6detail15normal_iteratorINSD_10device_ptrIfEEEEPfjS9_ffNS7_10__identityEEEvT0_T1_T2_T3_T4_T6_)
        /*0150*/ 	.short	0x0380
        /*0152*/ 	.short	0x001d


	//----- nvinfo : EIATTR_SW_WAR
	.align		4
.L_268:
        /*0154*/ 	.byte	0x04, 0x36
        /*0156*/ 	.short	(.L_270 - .L_269)
.L_269:
        /*0158*/ 	.word	0x00000008
.L_270:


//--------------------- .nv.info._ZN3cub18CUB_300001_SM_10006detail8for_each13static_kernelINS2_12policy_hub_t12policy_500_tEmN6thrust24THRUST_300001_SM_1000_NS8cuda_cub20__uninitialized_fill7functorINS7_10device_ptrIfEEfEEEEvT0_T1_ --------------------------
	.section	.nv.info._ZN3cub18CUB_300001_SM_10006detail8for_each13static_kernelINS2_12policy_hub_t12policy_500_tEmN6thrust24THRUST_300001_SM_1000_NS8cuda_cub20__uninitialized_fill7functorINS7_10device_ptrIfEEfEEEEvT0_T1_,"",@"SHT_CUDA_INFO"
	.sectionflags	@""
	.align	4


	//----- nvinfo : EIATTR_CUDA_API_VERSION
	.align		4
        /*0000*/ 	.byte	0x04, 0x37
        /*0002*/ 	.short	(.L_272 - .L_271)
.L_271:
        /*0004*/ 	.word	0x00000082


	//----- nvinfo : EIATTR_KPARAM_INFO
	.align		4
.L_272:
        /*0008*/ 	.byte	0x04, 0x17
        /*000a*/ 	.short	(.L_274 - .L_273)
.L_273:
        /*000c*/ 	.word	0x00000000
        /*0010*/ 	.short	0x0001
        /*0012*/ 	.short	0x0008
        /*0014*/ 	.byte	0x00, 0xf0, 0x41, 0x00


	//----- nvinfo : EIATTR_KPARAM_INFO
	.align		4
.L_274:
        /*0018*/ 	.byte	0x04, 0x17
        /*001a*/ 	.short	(.L_276 - .L_275)
.L_275:
        /*001c*/ 	.word	0x00000000
        /*0020*/ 	.short	0x0000
        /*0022*/ 	.short	0x0000
        /*0024*/ 	.byte	0x00, 0xf0, 0x21, 0x00


	//----- nvinfo : EIATTR_SPARSE_MMA_MASK
	.align		4
.L_276:
        /*0028*/ 	.byte	0x03, 0x50
        /*002a*/ 	.short	0x0000


	//----- nvinfo : EIATTR_MAXREG_COUNT
	.align		4
        /*002c*/ 	.byte	0x03, 0x1b
        /*002e*/ 	.short	0x00ff


	//----- nvinfo : EIATTR_MERCURY_ISA_VERSION
	.align		4
        /*0030*/ 	.byte	0x03, 0x5f
        /*0032*/ 	.short	0x0101


	//----- nvinfo : EIATTR_VRC_CTA_INIT_COUNT
	.align		4
        /*0034*/ 	.byte	0x02, 0x4a
	.zero		1
	.zero		1


	//----- nvinfo : EIATTR_EXIT_INSTR_OFFSETS
	.align		4
        /*0038*/ 	.byte	0x04, 0x1c
        /*003a*/ 	.short	(.L_278 - .L_277)


	//   ....[0]....
.L_277:
        /*003c*/ 	.word	0x00000130


	//   ....[1]....
        /*0040*/ 	.word	0x00000230


	//   ....[2]....
        /*0044*/ 	.word	0x00000260


	//----- nvinfo : EIATTR_MAX_THREADS
	.align		4
.L_278:
        /*0048*/ 	.byte	0x04, 0x05
        /*004a*/ 	.short	(.L_280 - .L_279)
.L_279:
        /*004c*/ 	.word	0x00000100
        /*0050*/ 	.word	0x00000001
        /*0054*/ 	.word	0x00000001


	//----- nvinfo : EIATTR_CBANK_PARAM_SIZE
	.align		4
.L_280:
        /*0058*/ 	.byte	0x03, 0x19
        /*005a*/ 	.short	0x0018


	//----- nvinfo : EIATTR_PARAM_CBANK
	.align		4
        /*005c*/ 	.byte	0x04, 0x0a
        /*005e*/ 	.short	(.L_282 - .L_281)
	.align		4
.L_281:
        /*0060*/ 	.word	index@(.nv.constant0._ZN3cub18CUB_300001_SM_10006detail8for_each13static_kernelINS2_12policy_hub_t12policy_500_tEmN6thrust24THRUST_300001_SM_1000_NS8cuda_cub20__uninitialized_fill7functorINS7_10device_ptrIfEEfEEEEvT0_T1_)
        /*0064*/ 	.short	0x0380
        /*0066*/ 	.short	0x0018


	//----- nvinfo : EIATTR_SW_WAR
	.align		4
.L_282:
        /*0068*/ 	.byte	0x04, 0x36
        /*006a*/ 	.short	(.L_284 - .L_283)
.L_283:
        /*006c*/ 	.word	0x00000008
.L_284:


//--------------------- .nv.info._ZN3cub18CUB_300001_SM_10006detail11EmptyKernelIvEEvv --------------------------
	.section	.nv.info._ZN3cub18CUB_300001_SM_10006detail11EmptyKernelIvEEvv,"",@"SHT_CUDA_INFO"
	.sectionflags	@""
	.align	4


	//----- nvinfo : EIATTR_CUDA_API_VERSION
	.align		4
        /*0000*/ 	.byte	0x04, 0x37
        /*0002*/ 	.short	(.L_286 - .L_285)
.L_285:
        /*0004*/ 	.word	0x00000082


	//----- nvinfo : EIATTR_SPARSE_MMA_MASK
	.align		4
.L_286:
        /*0008*/ 	.byte	0x03, 0x50
        /*000a*/ 	.short	0x0000


	//----- nvinfo : EIATTR_MAXREG_COUNT
	.align		4
        /*000c*/ 	.byte	0x03, 0x1b
        /*000e*/ 	.short	0x00ff


	//----- nvinfo : EIATTR_MERCURY_ISA_VERSION
	.align		4
        /*0010*/ 	.byte	0x03, 0x5f
        /*0012*/ 	.short	0x0101


	//----- nvinfo : EIATTR_VRC_CTA_INIT_COUNT
	.align		4
        /*0014*/ 	.byte	0x02, 0x4a
	.zero		1
	.zero		1


	//----- nvinfo : EIATTR_EXIT_INSTR_OFFSETS
	.align		4
        /*0018*/ 	.byte	0x04, 0x1c
        /*001a*/ 	.short	(.L_288 - .L_287)


	//   ....[0]....
.L_287:
        /*001c*/ 	.word	0x00000010


	//----- nvinfo : EIATTR_SW_WAR
	.align		4
.L_288:
        /*0020*/ 	.byte	0x04, 0x36
        /*0022*/ 	.short	(.L_290 - .L_289)
.L_289:
        /*0024*/ 	.word	0x00000008
.L_290:


//--------------------- .nv.info._Z6parityPjPf    --------------------------
	.section	.nv.info._Z6parityPjPf,"",@"SHT_CUDA_INFO"
	.sectionflags	@""
	.align	4


	//----- nvinfo : EIATTR_CUDA_API_VERSION
	.align		4
        /*0000*/ 	.byte	0x04, 0x37
        /*0002*/ 	.short	(.L_292 - .L_291)
.L_291:
        /*0004*/ 	.word	0x00000082


	//----- nvinfo : EIATTR_KPARAM_INFO
	.align		4
.L_292:
        /*0008*/ 	.byte	0x04, 0x17
        /*000a*/ 	.short	(.L_294 - .L_293)
.L_293:
        /*000c*/ 	.word	0x00000000
        /*0010*/ 	.short	0x0001
        /*0012*/ 	.short	0x0008
        /*0014*/ 	.byte	0x00, 0xf5, 0x21, 0x00


	//----- nvinfo : EIATTR_KPARAM_INFO
	.align		4
.L_294:
        /*0018*/ 	.byte	0x04, 0x17
        /*001a*/ 	.short	(.L_296 - .L_295)
.L_295:
        /*001c*/ 	.word	0x00000000
        /*0020*/ 	.short	0x0000
        /*0022*/ 	.short	0x0000
        /*0024*/ 	.byte	0x00, 0xf5, 0x21, 0x00


	//----- nvinfo : EIATTR_SPARSE_MMA_MASK
	.align		4
.L_296:
        /*0028*/ 	.byte	0x03, 0x50
        /*002a*/ 	.short	0x0000


	//----- nvinfo : EIATTR_MAXREG_COUNT
	.align		4
        /*002c*/ 	.byte	0x03, 0x1b
        /*002e*/ 	.short	0x00ff


	//----- nvinfo : EIATTR_MERCURY_ISA_VERSION
	.align		4
        /*0030*/ 	.byte	0x03, 0x5f
        /*0032*/ 	.short	0x0101


	//----- nvinfo : EIATTR_VRC_CTA_INIT_COUNT
	.align		4
        /*0034*/ 	.byte	0x02, 0x4a
	.zero		1
	.zero		1


	//----- nvinfo : EIATTR_EXIT_INSTR_OFFSETS
	.align		4
        /*0038*/ 	.byte	0x04, 0x1c
        /*003a*/ 	.short	(.L_298 - .L_297)


	//   ....[0]....
.L_297:
        /*003c*/ 	.word	0x00000130


	//----- nvinfo : EIATTR_CBANK_PARAM_SIZE
	.align		4
.L_298:
        /*0040*/ 	.byte	0x03, 0x19
        /*0042*/ 	.short	0x0010


	//----- nvinfo : EIATTR_PARAM_CBANK
	.align		4
        /*0044*/ 	.byte	0x04, 0x0a
        /*0046*/ 	.short	(.L_300 - .L_299)
	.align		4
.L_299:
        /*0048*/ 	.word	index@(.nv.constant0._Z6parityPjPf)
        /*004c*/ 	.short	0x0380
        /*004e*/ 	.short	0x0010


	//----- nvinfo : EIATTR_SW_WAR
	.align		4
.L_300:
        /*0050*/ 	.byte	0x04, 0x36
        /*0052*/ 	.short	(.L_302 - .L_301)
.L_301:
        /*0054*/ 	.word	0x00000008
.L_302:


//--------------------- .nv.callgraph             --------------------------
	.section	.nv.callgraph,"",@"SHT_CUDA_CALLGRAPH"
	.align	4
	.sectionentsize	8
	.align		4
        /*0000*/ 	.word	0x00000000
	.align		4
        /*0004*/ 	.word	0xffffffff
	.align		4
        /*0008*/ 	.word	0x00000000
	.align		4
        /*000c*/ 	.word	0xfffffffe
	.align		4
        /*0010*/ 	.word	0x00000000
	.align		4
        /*0014*/ 	.word	0xfffffffd
	.align		4
        /*0018*/ 	.word	0x00000000
	.align		4
        /*001c*/ 	.word	0xfffffffc


//--------------------- .nv.constant4             --------------------------
	.section	.nv.constant4,"a",@progbits
	.align	8
	.align		8
.nv.constant4:
        /*0000*/ 	.dword	_ZN34_INTERNAL_653c4c44_4_k_cu_8e410d544cuda3std3__45__cpo5beginE
	.align		8
        /*0008*/ 	.dword	_ZN34_INTERNAL_653c4c44_4_k_cu_8e410d544cuda3std3__45__cpo3endE
	.align		8
        /*0010*/ 	.dword	_ZN34_INTERNAL_653c4c44_4_k_cu_8e410d544cuda3std3__45__cpo6cbeginE
	.align		8
        /*0018*/ 	.dword	_ZN34_INTERNAL_653c4c44_4_k_cu_8e410d544cuda3std3__45__cpo4cendE
	.align		8
        /*0020*/ 	.dword	_ZN34_INTERNAL_653c4c44_4_k_cu_8e410d544cuda3std3__45__cpo6rbeginE
	.align		8
        /*0028*/ 	.dword	_ZN34_INTERNAL_653c4c44_4_k_cu_8e410d544cuda3std3__45__cpo4rendE
	.align		8
        /*0030*/ 	.dword	_ZN34_INTERNAL_653c4c44_4_k_cu_8e410d544cuda3std3__45__cpo7crbeginE
	.align		8
        /*0038*/ 	.dword	_ZN34_INTERNAL_653c4c44_4_k_cu_8e410d544cuda3std3__45__cpo5crendE
	.align		8
        /*0040*/ 	.dword	_ZN34_INTERNAL_653c4c44_4_k_cu_8e410d544cuda3std3__436_GLOBAL__N__653c4c44_4_k_cu_8e410d546ignoreE
	.align		8
        /*0048*/ 	.dword	_ZN34_INTERNAL_653c4c44_4_k_cu_8e410d544cuda3std3__419piecewise_constructE
	.align		8
        /*0050*/ 	.dword	_ZN34_INTERNAL_653c4c44_4_k_cu_8e410d544cuda3std3__48in_placeE
	.align		8
        /*0058*/ 	.dword	_ZN34_INTERNAL_653c4c44_4_k_cu_8e410d544cuda3std3__420unreachable_sentinelE
	.align		8
        /*0060*/ 	.dword	_ZN34_INTERNAL_653c4c44_4_k_cu_8e410d544cuda3std3__47nulloptE
	.align		8
        /*0068*/ 	.dword	_ZN34_INTERNAL_653c4c44_4_k_cu_8e410d544cuda3std3__48unexpectE
	.align		8
        /*0070*/ 	.dword	_ZN34_INTERNAL_653c4c44_4_k_cu_8e410d544cuda3std6ranges3__45__cpo4swapE
	.align		8
        /*0078*/ 	.dword	_ZN34_INTERNAL_653c4c44_4_k_cu_8e410d544cuda3std6ranges3__45__cpo9iter_moveE
	.align		8
        /*0080*/ 	.dword	_ZN34_INTERNAL_653c4c44_4_k_cu_8e410d544cuda3std6ranges3__45__cpo5beginE
	.align		8
        /*0088*/ 	.dword	_ZN34_INTERNAL_653c4c44_4_k_cu_8e410d544cuda3std6ranges3__45__cpo3endE
	.align		8
        /*0090*/ 	.dword	_ZN34_INTERNAL_653c4c44_4_k_cu_8e410d544cuda3std6ranges3__45__cpo6cbeginE
	.align		8
        /*0098*/ 	.dword	_ZN34_INTERNAL_653c4c44_4_k_cu_8e410d544cuda3std6ranges3__45__cpo4cendE
	.align		8
        /*00a0*/ 	.dword	_ZN34_INTERNAL_653c4c44_4_k_cu_8e410d544cuda3std6ranges3__45__cpo7advanceE
	.align		8
        /*00a8*/ 	.dword	_ZN34_INTERNAL_653c4c44_4_k_cu_8e410d544cuda3std6ranges3__45__cpo9iter_swapE
	.align		8
        /*00b0*/ 	.dword	_ZN34_INTERNAL_653c4c44_4_k_cu_8e410d544cuda3std6ranges3__45__cpo4nextE
	.align		8
        /*00b8*/ 	.dword	_ZN34_INTERNAL_653c4c44_4_k_cu_8e410d544cuda3std6ranges3__45__cpo4prevE
	.align		8
        /*00c0*/ 	.dword	_ZN34_INTERNAL_653c4c44_4_k_cu_8e410d544cuda3std6ranges3__45__cpo4dataE
	.align		8
        /*00c8*/ 	.dword	_ZN34_INTERNAL_653c4c44_4_k_cu_8e410d544cuda3std6ranges3__45__cpo5cdataE
	.align		8
        /*00d0*/ 	.dword	_ZN34_INTERNAL_653c4c44_4_k_cu_8e410d544cuda3std6ranges3__45__cpo4sizeE
	.align		8
        /*00d8*/ 	.dword	_ZN34_INTERNAL_653c4c44_4_k_cu_8e410d544cuda3std6ranges3__45__cpo5ssizeE
	.align		8
        /*00e0*/ 	.dword	_ZN34_INTERNAL_653c4c44_4_k_cu_8e410d544cuda3std6ranges3__45__cpo8distanceE
	.align		8
        /*00e8*/ 	.dword	_ZN34_INTERNAL_653c4c44_4_k_cu_8e410d546thrust24THRUST_300001_SM_1000_NS8cuda_cub3parE
	.align		8
        /*00f0*/ 	.dword	_ZN34_INTERNAL_653c4c44_4_k_cu_8e410d546thrust24THRUST_300001_SM_1000_NS8cuda_cub10par_nosyncE
	.align		8
        /*00f8*/ 	.dword	_ZN34_INTERNAL_653c4c44_4_k_cu_8e410d546thrust24THRUST_300001_SM_1000_NS6system6detail10sequential3seqE
	.align		8
        /*0100*/ 	.dword	_ZN34_INTERNAL_653c4c44_4_k_cu_8e410d546thrust24THRUST_300001_SM_1000_NS12placeholders2_1E
	.align		8
        /*0108*/ 	.dword	_ZN34_INTERNAL_653c4c44_4_k_cu_8e410d546thrust24THRUST_300001_SM_1000_NS12placeholders2_2E
	.align		8
        /*0110*/ 	.dword	_ZN34_INTERNAL_653c4c44_4_k_cu_8e410d546thrust24THRUST_300001_SM_1000_NS12placeholders2_3E
	.align		8
        /*0118*/ 	.dword	_ZN34_INTERNAL_653c4c44_4_k_cu_8e410d546thrust24THRUST_300001_SM_1000_NS12placeholders2_4E
	.align		8
        /*0120*/ 	.dword	_ZN34_INTERNAL_653c4c44_4_k_cu_8e410d546thrust24THRUST_300001_SM_1000_NS12placeholders2_5E
	.align		8
        /*0128*/ 	.dword	_ZN34_INTERNAL_653c4c44_4_k_cu_8e410d546thrust24THRUST_300001_SM_1000_NS12placeholders2_6E
	.align		8
        /*0130*/ 	.dword	_ZN34_INTERNAL_653c4c44_4_k_cu_8e410d546thrust24THRUST_300001_SM_1000_NS12placeholders2_7E
	.align		8
        /*0138*/ 	.dword	_ZN34_INTERNAL_653c4c44_4_k_cu_8e410d546thrust24THRUST_300001_SM_1000_NS12placeholders2_8E
	.align		8
        /*0140*/ 	.dword	_ZN34_INTERNAL_653c4c44_4_k_cu_8e410d546thrust24THRUST_300001_SM_1000_NS12placeholders2_9E
	.align		8
        /*0148*/ 	.dword	_ZN34_INTERNAL_653c4c44_4_k_cu_8e410d546thrust24THRUST_300001_SM_1000_NS12placeholders3_10E
	.align		8
        /*0150*/ 	.dword	_ZN34_INTERNAL_653c4c44_4_k_cu_8e410d546thrust24THRUST_300001_SM_1000_NS3seqE


//--------------------- .text._ZN3cub18CUB_300001_SM_10006detail6reduce28DeviceReduceSingleTileKernelINS2_10policy_hubIfyN4cuda3std3__44plusIfEEE10Policy1000EPfSC_iS9_ffNS7_10__identityEEEvT0_T1_T2_T3_T4_T6_ --------------------------
	.section	.text._ZN3cub18CUB_300001_SM_10006detail6reduce28DeviceReduceSingleTileKernelINS2_10policy_hubIfyN4cuda3std3__44plusIfEEE10Policy1000EPfSC_iS9_ffNS7_10__identityEEEvT0_T1_T2_T3_T4_T6_,"ax",@progbits
	.align	128
        .global         _ZN3cub18CUB_300001_SM_10006detail6reduce28DeviceReduceSingleTileKernelINS2_10policy_hubIfyN4cuda3std3__44plusIfEEE10Policy1000EPfSC_iS9_ffNS7_10__identityEEEvT0_T1_T2_T3_T4_T6_
        .type           _ZN3cub18CUB_300001_SM_10006detail6reduce28DeviceReduceSingleTileKernelINS2_10policy_hubIfyN4cuda3std3__44plusIfEEE10Policy1000EPfSC_iS9_ffNS7_10__identityEEEvT0_T1_T2_T3_T4_T6_,@function
        .size           _ZN3cub18CUB_300001_SM_10006detail6reduce28DeviceReduceSingleTileKernelINS2_10policy_hubIfyN4cuda3std3__44plusIfEEE10Policy1000EPfSC_iS9_ffNS7_10__identityEEEvT0_T1_T2_T3_T4_T6_,(.L_x_239 - _ZN3cub18CUB_300001_SM_10006detail6reduce28DeviceReduceSingleTileKernelINS2_10policy_hubIfyN4cuda3std3__44plusIfEEE10Policy1000EPfSC_iS9_ffNS7_10__identityEEEvT0_T1_T2_T3_T4_T6_)
        .other          _ZN3cub18CUB_300001_SM_10006detail6reduce28DeviceReduceSingleTileKernelINS2_10policy_hubIfyN4cuda3std3__44plusIfEEE10Policy1000EPfSC_iS9_ffNS7_10__identityEEEvT0_T1_T2_T3_T4_T6_,@"STO_CUDA_ENTRY STV_DEFAULT"
_ZN3cub18CUB_300001_SM_10006detail6reduce28DeviceReduceSingleTileKernelINS2_10policy_hubIfyN4cuda3std3__44plusIfEEE10Policy1000EPfSC_iS9_ffNS7_10__identityEEEvT0_T1_T2_T3_T4_T6_:
.text._ZN3cub18CUB_300001_SM_10006detail6reduce28DeviceReduceSingleTileKernelINS2_10policy_hubIfyN4cuda3std3__44plusIfEEE10Policy1000EPfSC_iS9_ffNS7_10__identityEEEvT0_T1_T2_T3_T4_T6_:
[----:B------:R-:W-:Y:S01]  /*0000*/  LDC R1, c[0x0][0x37c] ;  /* 0x0000df00ff017b82 */ /* 0x000fe20000000800 */
[----:B------:R-:W0:Y:S01]  /*0010*/  LDCU UR4, c[0x0][0x390] ;  /* 0x00007200ff0477ac */ /* 0x000e220008000800 */
[----:B------:R-:W1:Y:S01]  /*0020*/  LDCU.64 UR6, c[0x0][0x358] ;  /* 0x00006b00ff0677ac */ /* 0x000e620008000a00 */
[----:B0-----:R-:W-:-:S04]  /*0030*/  MOV R20, UR4 ;  /* 0x0000000400147c02 */ /* 0x001fc80008000f00 */
[----:B------:R-:W-:-:S13]  /*0040*/  ISETP.NE.AND P0, PT, R20, RZ, PT ;  /* 0x000000ff1400720c */ /* 0x000fda0003f05270 */
[----:B-1----:R-:W-:Y:S05]  /*0050*/  @P0 BRA `(.L_x_0) ;  /* 0x00000000001c0947 */ /* 0x002fea0003800000 */
[----:B------:R-:W0:Y:S02]  /*0060*/  S2R R0, SR_TID.X ;  /* 0x0000000000007919 */ /* 0x000e240000002100 */
[----:B0-----:R-:W-:-:S13]  /*0070*/  ISETP.NE.AND P0, PT, R0, RZ, PT ;  /* 0x000000ff0000720c */ /* 0x001fda0003f05270 */
[----:B------:R-:W-:Y:S05]  /*0080*/  @P0 EXIT ;  /* 0x000000000000094d */ /* 0x000fea0003800000 */
[----:B------:R-:W0:Y:S08]  /*0090*/  LDC R5, c[0x0][0x398] ;  /* 0x0000e600ff057b82 */ /* 0x000e300000000800 */
[----:B------:R-:W0:Y:S02]  /*00a0*/  LDC.64 R2, c[0x0][0x388] ;  /* 0x0000e200ff027b82 */ /* 0x000e240000000a00 */
[----:B0-----:R-:W-:Y:S01]  /*00b0*/  STG.E desc[UR6][R2.64], R5 ;  /* 0x0000000502007986 */ /* 0x001fe2000c101906 */
[----:B------:R-:W-:Y:S05]  /*00c0*/  EXIT ;  /* 0x000000000000794d */ /* 0x000fea0003800000 */
.L_x_0:
[----:B------:R-:W0:Y:S01]  /*00d0*/  LDCU UR4, c[0x0][0x380] ;  /* 0x00007000ff0477ac */ /* 0x000e220008000800 */
[----:B------:R-:W-:Y:S01]  /*00e0*/  BSSY.RECONVERGENT B0, `(.L_x_1) ;  /* 0x00003ca000007945 */ /* 0x000fe20003800200 */
[----:B0-----:R-:W-:-:S09]  /*00f0*/  ULOP3.LUT UP0, URZ, UR4, 0xf, URZ, 0xc0, !UPT ;  /* 0x0000000f04ff7892 */ /* 0x001fd2000f80c0ff */
[----:B------:R-:W-:Y:S05]  /*0100*/  BRA.U UP0, `(.L_x_2) ;  /* 0x0000001d00607547 */ /* 0x000fea000b800000 */
[----:B------:R-:W-:-:S13]  /*0110*/  ISETP.GT.AND P0, PT, R20, 0xfff, PT ;  /* 0x00000fff1400780c */ /* 0x000fda0003f04270 */
[----:B------:R-:W-:Y:S05]  /*0120*/  @P0 BRA `(.L_x_3) ;  /* 0x0000000c00a80947 */ /* 0x000fea0003800000 */
[----:B------:R-:W0:Y:S01]  /*0130*/  S2R R9, SR_TID.X ;  /* 0x0000000000097919 */ /* 0x000e220000002100 */
[----:B------:R-:W-:Y:S01]  /*0140*/  BSSY.RECONVERGENT B1, `(.L_x_4) ;  /* 0x0000009000017945 */ /* 0x000fe20003800200 */
[----:B------:R-:W-:Y:S01]  /*0150*/  HFMA2 R0, -RZ, RZ, 0, 0 ;  /* 0x00000000ff007431 */ /* 0x000fe200000001ff */
[----:B0-----:R-:W-:Y:S02]  /*0160*/  ISETP.GE.AND P0, PT, R9, R20, PT ;  /* 0x000000140900720c */ /* 0x001fe40003f06270 */
[----:B------:R-:W-:-:S11]  /*0170*/  MOV R11, R9 ;  /* 0x00000009000b7202 */ /* 0x000fd60000000f00 */
[----:B------:R-:W-:Y:S05]  /*0180*/  @P0 BRA `(.L_x_5) ;  /* 0x0000000000100947 */ /* 0x000fea0003800000 */
[----:B------:R-:W0:Y:S02]  /*0190*/  LDC.64 R2, c[0x0][0x380] ;  /* 0x0000e000ff027b82 */ /* 0x000e240000000a00 */
[----:B0-----:R-:W-:-:S05]  /*01a0*/  IMAD.WIDE.U32 R2, R9, 0x4, R2 ;  /* 0x0000000409027825 */ /* 0x001fca00078e0002 */
[----:B------:R0:W5:Y:S01]  /*01b0*/  LDG.E.CONSTANT R0, desc[UR6][R2.64] ;  /* 0x0000000602007981 */ /* 0x000162000c1e9900 */
[----:B------:R-:W-:-:S07]  /*01c0*/  IADD3 R11, PT, PT, R9, 0x100, RZ ;  /* 0x00000100090b7810 */ /* 0x000fce0007ffe0ff */
.L_x_5:
[----:B------:R-:W-:Y:S05]  /*01d0*/  BSYNC.RECONVERGENT B1 ;  /* 0x0000000000017941 */ /* 0x000fea0003800200 */
.L_x_4:
[----:B------:R-:W-:Y:S01]  /*01e0*/  ISETP.GE.AND P0, PT, R11, R20, PT ;  /* 0x000000140b00720c */ /* 0x000fe20003f06270 */
[----:B------:R-:W-:-:S12]  /*01f0*/  BSSY.RECONVERGENT B1, `(.L_x_6) ;  /* 0x0000074000017945 */ /* 0x000fd80003800200 */
[----:B------:R-:W-:Y:S05]  /*0200*/  @P0 BRA `(.L_x_7) ;  /* 0x0000000400c80947 */ /* 0x000fea0003800000 */
[----:B0-----:R-:W-:Y:S01]  /*0210*/  LOP3.LUT R3, RZ, R11, RZ, 0x33, !PT ;  /* 0x0000000bff037212 */ /* 0x001fe200078e33ff */
[----:B------:R-:W-:Y:S03]  /*0220*/  BSSY.RECONVERGENT B2, `(.L_x_8) ;  /* 0x0000015000027945 */ /* 0x000fe60003800200 */
[----:B------:R-:W-:-:S04]  /*0230*/  IADD3 R4, PT, PT, R3, R20, RZ ;  /* 0x0000001403047210 */ /* 0x000fc80007ffe0ff */
[C---:B------:R-:W-:Y:S02]  /*0240*/  LOP3.LUT R2, R4.reuse, 0x300, RZ, 0xc0, !PT ;  /* 0x0000030004027812 */ /* 0x040fe400078ec0ff */
[----:B------:R-:W-:Y:S02]  /*0250*/  ISETP.GE.U32.AND P1, PT, R4, 0x300, PT ;  /* 0x000003000400780c */ /* 0x000fe40003f26070 */
[----:B------:R-:W-:-:S13]  /*0260*/  ISETP.NE.AND P0, PT, R2, 0x300, PT ;  /* 0x000003000200780c */ /* 0x000fda0003f05270 */
[----:B------:R-:W-:Y:S05]  /*0270*/  @!P0 BRA `(.L_x_9) ;  /* 0x00000000003c8947 */ /* 0x000fea0003800000 */
[----:B------:R-:W0:Y:S01]  /*0280*/  LDC.64 R2, c[0x0][0x380] ;  /* 0x0000e000ff027b82 */ /* 0x000e220000000a00 */
[----:B------:R-:W-:-:S04]  /*0290*/  LEA.HI R4, R4, 0x1, RZ, 0x18 ;  /* 0x0000000104047811 */ /* 0x000fc800078fc0ff */
[----:B------:R-:W-:-:S04]  /*02a0*/  LOP3.LUT R4, R4, 0x3, RZ, 0xc0, !PT ;  /* 0x0000000304047812 */ /* 0x000fc800078ec0ff */
[----:B------:R-:W-:Y:S01]  /*02b0*/  IADD3 R4, PT, PT, -R4, RZ, RZ ;  /* 0x000000ff04047210 */ /* 0x000fe20007ffe1ff */
[----:B0-----:R-:W-:-:S05]  /*02c0*/  IMAD.WIDE.U32 R2, R11, 0x4, R2 ;  /* 0x000000040b027825 */ /* 0x001fca00078e0002 */
[----:B------:R-:W-:-:S07]  /*02d0*/  MOV R5, R3 ;  /* 0x0000000300057202 */ /* 0x000fce0000000f00 */
.L_x_10:
[----:B------:R-:W-:-:S06]  /*02e0*/  MOV R3, R5 ;  /* 0x0000000500037202 */ /* 0x000fcc0000000f00 */
[----:B------:R0:W2:Y:S01]  /*02f0*/  LDG.E.CONSTANT R3, desc[UR6][R2.64] ;  /* 0x0000000602037981 */ /* 0x0000a2000c1e9900 */
[----:B------:R-:W-:Y:S01]  /*0300*/  IADD3 R4, PT, PT, R4, 0x1, RZ ;  /* 0x0000000104047810 */ /* 0x000fe20007ffe0ff */
[----:B------:R-:W-:-:S03]  /*0310*/  VIADD R11, R11, 0x100 ;  /* 0x000001000b0b7836 */ /* 0x000fc60000000000 */
[----:B------:R-:W-:Y:S02]  /*0320*/  ISETP.NE.AND P0, PT, R4, RZ, PT ;  /* 0x000000ff0400720c */ /* 0x000fe40003f05270 */
[----:B0-----:R-:W-:-:S04]  /*0330*/  IADD3 R2, P2, PT, R2, 0x400, RZ ;  /* 0x0000040002027810 */ /* 0x001fc80007f5e0ff */
[----:B------:R-:W-:Y:S01]  /*0340*/  IADD3.X R5, PT, PT, RZ, R5, RZ, P2, !PT ;  /* 0x00000005ff057210 */ /* 0x000fe200017fe4ff */
[----:B--2--5:R-:W-:-:S06]  /*0350*/  FADD R0, R3, R0 ;  /* 0x0000000003007221 */ /* 0x024fcc0000000000 */
[----:B------:R-:W-:Y:S05]  /*0360*/  @P0 BRA `(.L_x_10) ;  /* 0xfffffffc00dc0947 */ /* 0x000fea000383ffff */
.L_x_9:
[----:B------:R-:W-:Y:S05]  /*0370*/  BSYNC.RECONVERGENT B2 ;  /* 0x0000000000027941 */ /* 0x000fea0003800200 */
.L_x_8:
[----:B------:R-:W-:Y:S05]  /*0380*/  @!P1 BRA `(.L_x_7) ;  /* 0x0000000400689947 */ /* 0x000fea0003800000 */
[----:B------:R-:W-:Y:S01]  /*0390*/  IADD3 R2, PT, PT, -R11, R20, RZ ;  /* 0x000000140b027210 */ /* 0x000fe20007ffe1ff */
[----:B------:R-:W-:Y:S01]  /*03a0*/  BSSY.RECONVERGENT B2, `(.L_x_11) ;  /* 0x0000031000027945 */ /* 0x000fe20003800200 */
[----:B------:R-:W-:Y:S02]  /*03b0*/  PLOP3.LUT P0, PT, PT, PT, PT, 0x80, 0x8 ;  /* 0x000000000008781c */ /* 0x000fe40003f0f070 */
[----:B------:R-:W-:-:S13]  /*03c0*/  ISETP.GT.AND P1, PT, R2, 0xc00, PT ;  /* 0x00000c000200780c */ /* 0x000fda0003f24270 */
[----:B------:R-:W-:Y:S05]  /*03d0*/  @!P1 BRA `(.L_x_12) ;  /* 0x0000000000b49947 */ /* 0x000fea0003800000 */
[----:B------:R-:W-:Y:S02]  /*03e0*/  PLOP3.LUT P0, PT, PT, PT, PT, 0x8, 0x80 ;  /* 0x000000000080781c */ /* 0x000fe40003f0e170 */
[----:B------:R-:W-:-:S11]  /*03f0*/  IADD3 R8, PT, PT, R20, -0xc00, RZ ;  /* 0xfffff40014087810 */ /* 0x000fd60007ffe0ff */
.L_x_13:
[----:B------:R-:W0:Y:S01]  /*0400*/  LDC.64 R6, c[0x0][0x380] ;  /* 0x0000e000ff067b82 */ /* 0x000e220000000a00 */
[C---:B------:R-:W-:Y:S01]  /*0410*/  IADD3 R5, PT, PT, R11.reuse, 0x400, RZ ;  /* 0x000004000b057810 */ /* 0x040fe20007ffe0ff */
[----:B0-----:R-:W-:-:S05]  /*0420*/  IMAD.WIDE R24, R11, 0x4, R6 ;  /* 0x000000040b187825 */ /* 0x001fca00078e0206 */
[----:B------:R-:W2:Y:S04]  /*0430*/  LDG.E.CONSTANT R13, desc[UR6][R24.64] ;  /* 0x00000006180d7981 */ /* 0x000ea8000c1e9900 */
[----:B------:R-:W3:Y:S01]  /*0440*/  LDG.E.CONSTANT R10, desc[UR6][R24.64+0x400] ;  /* 0x00040006180a7981 */ /* 0x000ee2000c1e9900 */
[----:B------:R-:W-:-:S03]  /*0450*/  IMAD.WIDE R4, R5, 0x4, R6 ;  /* 0x0000000405047825 */ /* 0x000fc600078e0206 */
[----:B------:R-:W4:Y:S04]  /*0460*/  LDG.E.CONSTANT R12, desc[UR6][R24.64+0x800] ;  /* 0x00080006180c7981 */ /* 0x000f28000c1e9900 */
[----:B------:R-:W4:Y:S04]  /*0470*/  LDG.E.CONSTANT R17, desc[UR6][R24.64+0xc00] ;  /* 0x000c000618117981 */ /* 0x000f28000c1e9900 */
[----:B------:R-:W4:Y:S01]  /*0480*/  LDG.E.CONSTANT R16, desc[UR6][R4.64] ;  /* 0x0000000604107981 */ /* 0x000f22000c1e9900 */
[----:B------:R-:W-:-:S03]  /*0490*/  IADD3 R3, PT, PT, R11, 0x800, RZ ;  /* 0x000008000b037810 */ /* 0x000fc60007ffe0ff */
[----:B------:R-:W4:Y:S04]  /*04a0*/  LDG.E.CONSTANT R15, desc[UR6][R4.64+0x400] ;  /* 0x00040006040f7981 */ /* 0x000f28000c1e9900 */
[----:B------:R-:W4:Y:S01]  /*04b0*/  LDG.E.CONSTANT R14, desc[UR6][R4.64+0x800] ;  /* 0x00080006040e7981 */ /* 0x000f22000c1e9900 */
[----:B------:R-:W-:-:S03]  /*04c0*/  IMAD.WIDE R2, R3, 0x4, R6 ;  /* 0x0000000403027825 */ /* 0x000fc600078e0206 */
[----:B------:R-:W4:Y:S04]  /*04d0*/  LDG.E.CONSTANT R22, desc[UR6][R4.64+0xc00] ;  /* 0x000c000604167981 */ /* 0x000f28000c1e9900 */
[----:B------:R-:W4:Y:S01]  /*04e0*/  LDG.E.CONSTANT R21, desc[UR6][R2.64] ;  /* 0x0000000602157981 */ /* 0x000f22000c1e9900 */
[----:B------:R-:W-:-:S03]  /*04f0*/  IADD3 R23, PT, PT, R11, 0xc00, RZ ;  /* 0x00000c000b177810 */ /* 0x000fc60007ffe0ff */
[----:B------:R-:W4:Y:S04]  /*0500*/  LDG.E.CONSTANT R19, desc[UR6][R2.64+0x400] ;  /* 0x0004000602137981 */ /* 0x000f28000c1e9900 */
[----:B------:R-:W4:Y:S01]  /*0510*/  LDG.E.CONSTANT R18, desc[UR6][R2.64+0x800] ;  /* 0x0008000602127981 */ /* 0x000f22000c1e9900 */
[----:B------:R-:W-:-:S03]  /*0520*/  IMAD.WIDE R6, R23, 0x4, R6 ;  /* 0x0000000417067825 */ /* 0x000fc600078e0206 */
[----:B------:R-:W4:Y:S04]  /*0530*/  LDG.E.CONSTANT R26, desc[UR6][R2.64+0xc00] ;  /* 0x000c0006021a7981 */ /* 0x000f28000c1e9900 */
[----:B------:R-:W4:Y:S04]  /*0540*/  LDG.E.CONSTANT R25, desc[UR6][R6.64] ;  /* 0x0000000606197981 */ /* 0x000f28000c1e9900 */
[----:B------:R-:W4:Y:S04]  /*0550*/  LDG.E.CONSTANT R23, desc[UR6][R6.64+0x400] ;  /* 0x0004000606177981 */ /* 0x000f28000c1e9900 */
[----:B------:R-:W4:Y:S04]  /*0560*/  LDG.E.CONSTANT R24, desc[UR6][R6.64+0x800] ;  /* 0x0008000606187981 */ /* 0x000f28000c1e9900 */
[----:B------:R-:W4:Y:S01]  /*0570*/  LDG.E.CONSTANT R27, desc[UR6][R6.64+0xc00] ;  /* 0x000c0006061b7981 */ /* 0x000f22000c1e9900 */
[----:B------:R-:W-:-:S04]  /*0580*/  IADD3 R11, PT, PT, R11, 0x1000, RZ ;  /* 0x000010000b0b7810 */ /* 0x000fc80007ffe0ff */
[----:B------:R-:W-:Y:S01]  /*0590*/  ISETP.GE.AND P1, PT, R11, R8, PT ;  /* 0x000000080b00720c */ /* 0x000fe20003f26270 */
[----:B--2--5:R-:W-:-:S04]  /*05a0*/  FADD R13, R13, R0 ;  /* 0x000000000d0d7221 */ /* 0x024fc80000000000 */
[----:B---3--:R-:W-:-:S04]  /*05b0*/  FADD R13, R13, R10 ;  /* 0x0000000a0d0d7221 */ /* 0x008fc80000000000 */
[----:B----4-:R-:W-:-:S04]  /*05c0*/  FADD R12, R13, R12 ;  /* 0x0000000c0d0c7221 */ /* 0x010fc80000000000 */
[----:B------:R-:W-:-:S04]  /*05d0*/  FADD R17, R12, R17 ;  /* 0x000000110c117221 */ /* 0x000fc80000000000 */
        /* <DEDUP_REMOVED lines=11> */
[----:B------:R-:W-:Y:S01]  /*0690*/  FADD R0, R24, R27 ;  /* 0x0000001b18007221 */ /* 0x000fe20000000000 */
[----:B------:R-:W-:Y:S06]  /*06a0*/  @!P1 BRA `(.L_x_13) ;  /* 0xfffffffc00549947 */ /* 0x000fec000383ffff */
.L_x_12:
[----:B------:R-:W-:Y:S05]  /*06b0*/  BSYNC.RECONVERGENT B2 ;  /* 0x0000000000027941 */ /* 0x000fea0003800200 */
.L_x_11:
[----:B------:R-:W-:Y:S01]  /*06c0*/  IADD3 R2, PT, PT, -R11, R20, RZ ;  /* 0x000000140b027210 */ /* 0x000fe20007ffe1ff */
[----:B------:R-:W-:Y:S03]  /*06d0*/  BSSY.RECONVERGENT B2, `(.L_x_14) ;  /* 0x0000019000027945 */ /* 0x000fe60003800200 */
[----:B------:R-:W-:-:S13]  /*06e0*/  ISETP.GT.AND P1, PT, R2, 0x400, PT ;  /* 0x000004000200780c */ /* 0x000fda0003f24270 */
[----:B------:R-:W-:Y:S05]  /*06f0*/  @!P1 BRA `(.L_x_15) ;  /* 0x0000000000589947 */ /* 0x000fea0003800000 */
[----:B------:R-:W0:Y:S01]  /*0700*/  LDC.64 R4, c[0x0][0x380] ;  /* 0x0000e000ff047b82 */ /* 0x000e220000000a00 */
[C---:B------:R-:W-:Y:S02]  /*0710*/  VIADD R15, R11.reuse, 0x400 ;  /* 0x000004000b0f7836 */ /* 0x040fe40000000000 */
[----:B0-----:R-:W-:-:S05]  /*0720*/  IMAD.WIDE R2, R11, 0x4, R4 ;  /* 0x000000040b027825 */ /* 0x001fca00078e0204 */
[----:B------:R-:W2:Y:S04]  /*0730*/  LDG.E.CONSTANT R7, desc[UR6][R2.64] ;  /* 0x0000000602077981 */ /* 0x000ea8000c1e9900 */
[----:B------:R-:W3:Y:S01]  /*0740*/  LDG.E.CONSTANT R6, desc[UR6][R2.64+0x400] ;  /* 0x0004000602067981 */ /* 0x000ee2000c1e9900 */
[----:B------:R-:W-:-:S03]  /*0750*/  IMAD.WIDE R4, R15, 0x4, R4 ;  /* 0x000000040f047825 */ /* 0x000fc600078e0204 */
[----:B------:R-:W4:Y:S04]  /*0760*/  LDG.E.CONSTANT R13, desc[UR6][R2.64+0x800] ;  /* 0x00080006020d7981 */ /* 0x000f28000c1e9900 */
[----:B------:R-:W4:Y:S04]  /*0770*/  LDG.E.CONSTANT R15, desc[UR6][R2.64+0xc00] ;  /* 0x000c0006020f7981 */ /* 0x000f28000c1e9900 */
[----:B------:R-:W4:Y:S04]  /*0780*/  LDG.E.CONSTANT R17, desc[UR6][R4.64] ;  /* 0x0000000604117981 */ /* 0x000f28000c1e9900 */
[----:B------:R-:W4:Y:S04]  /*0790*/  LDG.E.CONSTANT R19, desc[UR6][R4.64+0x400] ;  /* 0x0004000604137981 */ /* 0x000f28000c1e9900 */
[----:B------:R-:W4:Y:S04]  /*07a0*/  LDG.E.CONSTANT R21, desc[UR6][R4.64+0x800] ;  /* 0x0008000604157981 */ /* 0x000f28000c1e9900 */
[----:B------:R-:W4:Y:S01]  /*07b0*/  LDG.E.CONSTANT R23, desc[UR6][R4.64+0xc00] ;  /* 0x000c000604177981 */ /* 0x000f22000c1e9900 */
[----:B------:R-:W-:-:S02]  /*07c0*/  PLOP3.LUT P0, PT, PT, PT, PT, 0x8, 0x80 ;  /* 0x000000000080781c */ /* 0x000fc40003f0e170 */
[----:B------:R-:W-:Y:S01]  /*07d0*/  IADD3 R11, PT, PT, R11, 0x800, RZ ;  /* 0x000008000b0b7810 */ /* 0x000fe20007ffe0ff */
[----:B--2--5:R-:W-:-:S04]  /*07e0*/  FADD R7, R0, R7 ;  /* 0x0000000700077221 */ /* 0x024fc80000000000 */
[----:B---3--:R-:W-:-:S04]  /*07f0*/  FADD R6, R7, R6 ;  /* 0x0000000607067221 */ /* 0x008fc80000000000 */
[----:B----4-:R-:W-:-:S04]  /*0800*/  FADD R6, R6, R13 ;  /* 0x0000000d06067221 */ /* 0x010fc80000000000 */
[----:B------:R-:W-:-:S04]  /*0810*/  FADD R6, R6, R15 ;  /* 0x0000000f06067221 */ /* 0x000fc80000000000 */
[----:B------:R-:W-:-:S04]  /*0820*/  FADD R6, R6, R17 ;  /* 0x0000001106067221 */ /* 0x000fc80000000000 */
[----:B------:R-:W-:-:S04]  /*0830*/  FADD R6, R6, R19 ;  /* 0x0000001306067221 */ /* 0x000fc80000000000 */
[----:B------:R-:W-:-:S04]  /*0840*/  FADD R6, R6, R21 ;  /* 0x0000001506067221 */ /* 0x000fc80000000000 */
[----:B------:R-:W-:-:S07]  /*0850*/  FADD R0, R6, R23 ;  /* 0x0000001706007221 */ /* 0x000fce0000000000 */
.L_x_15:
[----:B------:R-:W-:Y:S05]  /*0860*/  BSYNC.RECONVERGENT B2 ;  /* 0x0000000000027941 */ /* 0x000fea0003800200 */
.L_x_14:
[----:B------:R-:W-:-:S13]  /*0870*/  ISETP.LT.OR P0, PT, R11, R20, P0 ;  /* 0x000000140b00720c */ /* 0x000fda0000701670 */
[----:B------:R-:W-:Y:S05]  /*0880*/  @!P0 BRA `(.L_x_7) ;  /* 0x0000000000288947 */ /* 0x000fea0003800000 */
[----:B------:R-:W0:Y:S02]  /*0890*/  LDC.64 R2, c[0x0][0x380] ;  /* 0x0000e000ff027b82 */ /* 0x000e240000000a00 */
[----:B0-----:R-:W-:-:S05]  /*08a0*/  IMAD.WIDE R2, R11, 0x4, R2 ;  /* 0x000000040b027825 */ /* 0x001fca00078e0202 */
[----:B------:R-:W2:Y:S04]  /*08b0*/  LDG.E.CONSTANT R5, desc[UR6][R2.64] ;  /* 0x0000000602057981 */ /* 0x000ea8000c1e9900 */
[----:B------:R-:W3:Y:S04]  /*08c0*/  LDG.E.CONSTANT R4, desc[UR6][R2.64+0x400] ;  /* 0x0004000602047981 */ /* 0x000ee8000c1e9900 */
[----:B------:R-:W4:Y:S04]  /*08d0*/  LDG.E.CONSTANT R7, desc[UR6][R2.64+0x800] ;  /* 0x0008000602077981 */ /* 0x000f28000c1e9900 */
[----:B------:R-:W4:Y:S01]  /*08e0*/  LDG.E.CONSTANT R11, desc[UR6][R2.64+0xc00] ;  /* 0x000c0006020b7981 */ /* 0x000f22000c1e9900 */
[----:B--2--5:R-:W-:-:S04]  /*08f0*/  FADD R5, R0, R5 ;  /* 0x0000000500057221 */ /* 0x024fc80000000000 */
[----:B---3--:R-:W-:-:S04]  /*0900*/  FADD R4, R5, R4 ;  /* 0x0000000405047221 */ /* 0x008fc80000000000 */
[----:B----4-:R-:W-:-:S04]  /*0910*/  FADD R4, R4, R7 ;  /* 0x0000000704047221 */ /* 0x010fc80000000000 */
[----:B------:R-:W-:-:S07]  /*0920*/  FADD R0, R4, R11 ;  /* 0x0000000b04007221 */ /* 0x000fce0000000000 */
.L_x_7:
[----:B------:R-:W-:Y:S05]  /*0930*/  BSYNC.RECONVERGENT B1 ;  /* 0x0000000000017941 */ /* 0x000fea0003800200 */
.L_x_6:
[----:B------:R-:W-:Y:S02]  /*0940*/  ISETP.GE.AND P0, PT, R20, 0x100, PT ;  /* 0x000001001400780c */ /* 0x000fe40003f06270 */
[----:B-----5:R-:W-:-:S11]  /*0950*/  MOV R7, R0 ;  /* 0x0000000000077202 */ /* 0x020fd60000000f00 */
[----:B------:R-:W-:Y:S05]  /*0960*/  @!P0 BRA `(.L_x_16) ;  /* 0x0000000000ac8947 */ /* 0x000fea0003800000 */
[----:B------:R-:W1:Y:S01]  /*0970*/  S2R R6, SR_LANEID ;  /* 0x0000000000067919 */ /* 0x000e620000000000 */
[----:B------:R-:W2:Y:S02]  /*0980*/  SHFL.DOWN PT, R0, R7, 0x1, 0x1f ;  /* 0x08201f0007007f89 */ /* 0x000ea400000e0000 */
[----:B--2---:R-:W-:Y:S01]  /*0990*/  FADD R0, R0, R7 ;  /* 0x0000000700007221 */ /* 0x004fe20000000000 */
[C---:B-1----:R-:W-:Y:S02]  /*09a0*/  ISETP.GT.AND P0, PT, R6.reuse, 0x1e, PT ;  /* 0x0000001e0600780c */ /* 0x042fe40003f04270 */
[C---:B------:R-:W-:Y:S02]  /*09b0*/  ISETP.NE.AND P1, PT, R6.reuse, RZ, PT ;  /* 0x000000ff0600720c */ /* 0x040fe40003f25270 */
[----:B------:R-:W-:Y:S02]  /*09c0*/  FSEL R0, R7, R0, P0 ;  /* 0x0000000007007208 */ /* 0x000fe40000000000 */
[----:B------:R-:W-:-:S03]  /*09d0*/  ISETP.GT.AND P0, PT, R6, 0x1d, PT ;  /* 0x0000001d0600780c */ /* 0x000fc60003f04270 */
[----:B0-----:R-:W0:Y:S06]  /*09e0*/  SHFL.DOWN PT, R3, R0, 0x2, 0x1f ;  /* 0x08401f0000037f89 */ /* 0x001e2c00000e0000 */
[----:B------:R-:W1:Y:S01]  /*09f0*/  @!P1 S2R R5, SR_CgaCtaId ;  /* 0x0000000000059919 */ /* 0x000e620000008800 */
[----:B------:R-:W-:Y:S02]  /*0a00*/  @!P1 MOV R4, 0x400 ;  /* 0x0000040000049802 */ /* 0x000fe40000000f00 */
[----:B------:R-:W-:-:S04]  /*0a10*/  @!P1 SHF.R.U32.HI R2, RZ, 0x3, R9 ;  /* 0x00000003ff029819 */ /* 0x000fc80000011609 */
[----:B------:R-:W-:Y:S01]  /*0a20*/  @!P1 LOP3.LUT R2, R2, 0x7c, RZ, 0xc0, !PT ;  /* 0x0000007c02029812 */ /* 0x000fe200078ec0ff */
[----:B0-----:R-:W-:Y:S01]  /*0a30*/  @!P0 FADD R0, R0, R3 ;  /* 0x0000000300008221 */ /* 0x001fe20000000000 */
[----:B------:R-:W-:-:S04]  /*0a40*/  ISETP.GT.AND P0, PT, R6, 0x1b, PT ;  /* 0x0000001b0600780c */ /* 0x000fc80003f04270 */
[----:B------:R-:W0:Y:S01]  /*0a50*/  SHFL.DOWN PT, R3, R0, 0x4, 0x1f ;  /* 0x08801f0000037f89 */ /* 0x000e2200000e0000 */
[----:B-1----:R-:W-:-:S04]  /*0a60*/  @!P1 LEA R5, R5, R4, 0x18 ;  /* 0x0000000405059211 */ /* 0x002fc800078ec0ff */
[----:B------:R-:W-:-:S04]  /*0a70*/  @!P1 IADD3 R2, PT, PT, R2, R5, RZ ;  /* 0x0000000502029210 */ /* 0x000fc80007ffe0ff */
[----:B0-----:R-:W-:Y:S01]  /*0a80*/  @!P0 FADD R0, R0, R3 ;  /* 0x0000000300008221 */ /* 0x001fe20000000000 */
[----:B------:R-:W-:-:S04]  /*0a90*/  ISETP.GT.AND P0, PT, R6, 0x17, PT ;  /* 0x000000170600780c */ /* 0x000fc80003f04270 */
[----:B------:R-:W0:Y:S09]  /*0aa0*/  SHFL.DOWN PT, R3, R0, 0x8, 0x1f ;  /* 0x09001f0000037f89 */ /* 0x000e3200000e0000 */
[----:B0-----:R-:W-:Y:S01]  /*0ab0*/  @!P0 FADD R0, R0, R3 ;  /* 0x0000000300008221 */ /* 0x001fe20000000000 */
[----:B------:R-:W-:-:S04]  /*0ac0*/  ISETP.NE.AND P0, PT, R9, RZ, PT ;  /* 0x000000ff0900720c */ /* 0x000fc80003f05270 */
[----:B------:R-:W0:Y:S02]  /*0ad0*/  SHFL.DOWN PT, R3, R0, 0x10, 0x1f ;  /* 0x0a001f0000037f89 */ /* 0x000e2400000e0000 */
[----:B0-----:R-:W-:-:S05]  /*0ae0*/  FADD R3, R0, R3 ;  /* 0x0000000300037221 */ /* 0x001fca0000000000 */
[----:B------:R0:W-:Y:S01]  /*0af0*/  @!P1 STS [R2+0x8], R3 ;  /* 0x0000080302009388 */ /* 0x0001e20000000800 */
[----:B------:R-:W-:Y:S01]  /*0b00*/  BAR.SYNC.DEFER_BLOCKING 0x0 ;  /* 0x0000000000007b1d */ /* 0x000fe20000010000 */
[----:B------:R-:W-:-:S04]  /*0b10*/  ISETP.GT.AND P1, PT, R6, 0xf, PT ;  /* 0x0000000f0600780c */ /* 0x000fc80003f24270 */
[----:B------:R-:W-:Y:S01]  /*0b20*/  FSEL R0, R0, R3, P1 ;  /* 0x0000000300007208 */ /* 0x000fe20000800000 */
[----:B------:R-:W-:Y:S08]  /*0b30*/  @P0 BRA `(.L_x_17) ;  /* 0x0000003000900947 */ /* 0x000ff00003800000 */
[----:B------:R-:W1:Y:S01]  /*0b40*/  S2UR UR5, SR_CgaCtaId ;  /* 0x00000000000579c3 */ /* 0x000e620000008800 */
[----:B------:R-:W-:Y:S02]  /*0b50*/  UMOV UR4, 0x400 ;  /* 0x0000040000047882 */ /* 0x000fe40000000000 */
[----:B-1----:R-:W-:-:S09]  /*0b60*/  ULEA UR4, UR5, UR4, 0x18 ;  /* 0x0000000405047291 */ /* 0x002fd2000f8ec0ff */
[----:B0-----:R-:W0:Y:S04]  /*0b70*/  LDS R3, [UR4+0xc] ;  /* 0x00000c04ff037984 */ /* 0x001e280008000800 */
[----:B------:R-:W1:Y:S04]  /*0b80*/  LDS.128 R4, [UR4+0x10] ;  /* 0x00001004ff047984 */ /* 0x000e680008000c00 */
[----:B------:R-:W2:Y:S01]  /*0b90*/  LDS.64 R8, [UR4+0x20] ;  /* 0x00002004ff087984 */ /* 0x000ea20008000a00 */
[----:B0-----:R-:W-:-:S04]  /*0ba0*/  FADD R3, R0, R3 ;  /* 0x0000000300037221 */ /* 0x001fc80000000000 */
[----:B-1----:R-:W-:-:S04]  /*0bb0*/  FADD R4, R3, R4 ;  /* 0x0000000403047221 */ /* 0x002fc80000000000 */
[----:B------:R-:W-:-:S04]  /*0bc0*/  FADD R5, R4, R5 ;  /* 0x0000000504057221 */ /* 0x000fc80000000000 */
[----:B------:R-:W-:-:S04]  /*0bd0*/  FADD R6, R5, R6 ;  /* 0x0000000605067221 */ /* 0x000fc80000000000 */
[----:B------:R-:W-:-:S04]  /*0be0*/  FADD R7, R6, R7 ;  /* 0x0000000706077221 */ /* 0x000fc80000000000 */
[----:B--2---:R-:W-:-:S04]  /*0bf0*/  FADD R8, R7, R8 ;  /* 0x0000000807087221 */ /* 0x004fc80000000000 */
[----:B------:R-:W-:Y:S01]  /*0c00*/  FADD R0, R8, R9 ;  /* 0x0000000908007221 */ /* 0x000fe20000000000 */
[----:B------:R-:W-:Y:S06]  /*0c10*/  BRA `(.L_x_17) ;  /* 0x0000003000587947 */ /* 0x000fec0003800000 */
.L_x_16:
[----:B------:R-:W1:Y:S01]  /*0c20*/  S2R R4, SR_LANEID ;  /* 0x0000000000047919 */ /* 0x000e620000000000 */
[----:B------:R-:W-:-:S04]  /*0c30*/  LOP3.LUT R0, R9, 0x3e0, RZ, 0xc0, !PT ;  /* 0x000003e009007812 */ /* 0x000fc800078ec0ff */
[----:B0-----:R-:W-:Y:S02]  /*0c40*/  IADD3 R3, PT, PT, R0, 0x20, RZ ;  /* 0x0000002000037810 */ /* 0x001fe40007ffe0ff */
[----:B------:R-:W-:Y:S02]  /*0c50*/  LOP3.LUT R5, RZ, R0, RZ, 0x33, !PT ;  /* 0x00000000ff057212 */ /* 0x000fe400078e33ff */
[-C--:B------:R-:W-:Y:S02]  /*0c60*/  ISETP.GT.AND P0, PT, R3, R20.reuse, PT ;  /* 0x000000140300720c */ /* 0x080fe40003f04270 */
[----:B------:R-:W-:-:S04]  /*0c70*/  IADD3 R5, PT, PT, R5, R20, RZ ;  /* 0x0000001405057210 */ /* 0x000fc80007ffe0ff */
[----:B------:R-:W-:-:S05]  /*0c80*/  SEL R5, R5, 0x1f, P0 ;  /* 0x0000001f05057807 */ /* 0x000fca0000000000 */
[----:B------:R-:W0:Y:S01]  /*0c90*/  SHFL.DOWN PT, R0, R7, 0x1, R5 ;  /* 0x0820000007007989 */ /* 0x000e2200000e0005 */
[C---:B-1----:R-:W-:Y:S02]  /*0ca0*/  ISETP.GE.AND P0, PT, R4.reuse, R5, PT ;  /* 0x000000050400720c */ /* 0x042fe40003f06270 */
[C---:B------:R-:W-:Y:S02]  /*0cb0*/  IADD3 R2, PT, PT, R4.reuse, 0x2, RZ ;  /* 0x0000000204027810 */ /* 0x040fe40007ffe0ff */
[----:B------:R-:W-:-:S09]  /*0cc0*/  ISETP.NE.AND P1, PT, R4, RZ, PT ;  /* 0x000000ff0400720c */ /* 0x000fd20003f25270 */
[----:B0-----:R-:W-:Y:S01]  /*0cd0*/  @!P0 FADD R7, R0, R7 ;  /* 0x0000000700078221 */ /* 0x001fe20000000000 */
[-C--:B------:R-:W-:Y:S02]  /*0ce0*/  ISETP.GT.AND P0, PT, R2, R5.reuse, PT ;  /* 0x000000050200720c */ /* 0x080fe40003f04270 */
[----:B------:R-:W-:Y:S01]  /*0cf0*/  IADD3 R2, PT, PT, R4, 0x4, RZ ;  /* 0x0000000404027810 */ /* 0x000fe20007ffe0ff */
[----:B------:R-:W0:Y:S01]  /*0d00*/  @!P1 S2R R6, SR_CgaCtaId ;  /* 0x0000000000069919 */ /* 0x000e220000008800 */
[----:B------:R-:W-:Y:S01]  /*0d10*/  @!P1 MOV R3, 0x400 ;  /* 0x0000040000039802 */ /* 0x000fe20000000f00 */
[----:B------:R-:W1:Y:S08]  /*0d20*/  SHFL.DOWN PT, R0, R7, 0x2, R5 ;  /* 0x0840000007007989 */ /* 0x000e7000000e0005 */
[----:B-1----:R-:W-:Y:S01]  /*0d30*/  @!P0 FADD R7, R7, R0 ;  /* 0x0000000007078221 */ /* 0x002fe20000000000 */
[----:B------:R-:W-:-:S02]  /*0d40*/  ISETP.GT.AND P0, PT, R2, R5, PT ;  /* 0x000000050200720c */ /* 0x000fc40003f04270 */
[----:B------:R-:W-:Y:S02]  /*0d50*/  IADD3 R2, PT, PT, R4, 0x8, RZ ;  /* 0x0000000804027810 */ /* 0x000fe40007ffe0ff */
[----:B------:R-:W1:Y:S01]  /*0d60*/  SHFL.DOWN PT, R0, R7, 0x4, R5 ;  /* 0x0880000007007989 */ /* 0x000e6200000e0005 */
[----:B0-----:R-:W-:-:S08]  /*0d70*/  @!P1 LEA R3, R6, R3, 0x18 ;  /* 0x0000000306039211 */ /* 0x001fd000078ec0ff */
[----:B-1----:R-:W-:Y:S01]  /*0d80*/  @!P0 FADD R7, R7, R0 ;  /* 0x0000000007078221 */ /* 0x002fe20000000000 */
[----:B------:R-:W-:Y:S01]  /*0d90*/  ISETP.GT.AND P0, PT, R2, R5, PT ;  /* 0x000000050200720c */ /* 0x000fe20003f04270 */
[----:B------:R-:W-:-:S03]  /*0da0*/  VIADD R2, R4, 0x10 ;  /* 0x0000001004027836 */ /* 0x000fc60000000000 */
[----:B------:R-:W0:Y:S09]  /*0db0*/  SHFL.DOWN PT, R0, R7, 0x8, R5 ;  /* 0x0900000007007989 */ /* 0x000e3200000e0005 */
[----:B0-----:R-:W-:Y:S01]  /*0dc0*/  @!P0 FADD R7, R7, R0 ;  /* 0x0000000007078221 */ /* 0x001fe20000000000 */
[----:B------:R-:W-:-:S02]  /*0dd0*/  ISETP.GT.AND P0, PT, R2, R5, PT ;  /* 0x000000050200720c */ /* 0x000fc40003f04270 */
[----:B------:R-:W-:Y:S02]  /*0de0*/  @!P1 SHF.R.U32.HI R2, RZ, 0x3, R9 ;  /* 0x00000003ff029819 */ /* 0x000fe40000011609 */
[----:B------:R-:W0:Y:S02]  /*0df0*/  SHFL.DOWN PT, R0, R7, 0x10, R5 ;  /* 0x0a00000007007989 */ /* 0x000e2400000e0005 */
[----:B------:R-:W-:-:S04]  /*0e00*/  @!P1 LOP3.LUT R2, R2, 0x7c, RZ, 0xc0, !PT ;  /* 0x0000007c02029812 */ /* 0x000fc800078ec0ff */
[----:B------:R-:W-:-:S03]  /*0e10*/  @!P1 IADD3 R3, PT, PT, R2, R3, RZ ;  /* 0x0000000302039210 */ /* 0x000fc60007ffe0ff */
[----:B0-----:R-:W-:Y:S01]  /*0e20*/  @!P0 FADD R7, R7, R0 ;  /* 0x0000000007078221 */ /* 0x001fe20000000000 */
[----:B------:R-:W-:-:S04]  /*0e30*/  ISETP.NE.AND P0, PT, R9, RZ, PT ;  /* 0x000000ff0900720c */ /* 0x000fc80003f05270 */
[----:B------:R-:W-:-:S05]  /*0e40*/  MOV R0, R7 ;  /* 0x0000000700007202 */ /* 0x000fca0000000f00 */
[----:B------:R4:W-:Y:S01]  /*0e50*/  @!P1 STS [R3+0x8], R0 ;  /* 0x0000080003009388 */ /* 0x0009e20000000800 */
[----:B------:R-:W-:Y:S06]  /*0e60*/  BAR.SYNC.DEFER_BLOCKING 0x0 ;  /* 0x0000000000007b1d */ /* 0x000fec0000010000 */
[----:B------:R-:W-:Y:S05]  /*0e70*/  @P0 BRA `(.L_x_17) ;  /* 0x0000002c00c00947 */ /* 0x000fea0003800000 */
[----:B------:R-:W0:Y:S01]  /*0e80*/  S2UR UR5, SR_CgaCtaId ;  /* 0x00000000000579c3 */ /* 0x000e220000008800 */
[----:B------:R-:W-:Y:S01]  /*0e90*/  UMOV UR4, 0x400 ;  /* 0x0000040000047882 */ /* 0x000fe20000000000 */
[C---:B------:R-:W-:Y:S02]  /*0ea0*/  ISETP.GT.AND P2, PT, R20.reuse, 0x20, PT ;  /* 0x000000201400780c */ /* 0x040fe40003f44270 */
[C---:B------:R-:W-:Y:S02]  /*0eb0*/  ISETP.GT.AND P4, PT, R20.reuse, 0x40, PT ;  /* 0x000000401400780c */ /* 0x040fe40003f84270 */
[C---:B------:R-:W-:Y:S02]  /*0ec0*/  ISETP.GT.AND P3, PT, R20.reuse, 0x60, PT ;  /* 0x000000601400780c */ /* 0x040fe40003f64270 */
[----:B------:R-:W-:Y:S01]  /*0ed0*/  ISETP.GT.AND P1, PT, R20, 0x80, PT ;  /* 0x000000801400780c */ /* 0x000fe20003f24270 */
[----:B0-----:R-:W-:-:S09]  /*0ee0*/  ULEA UR4, UR5, UR4, 0x18 ;  /* 0x0000000405047291 */ /* 0x001fd2000f8ec0ff */
[----:B----4-:R-:W0:Y:S04]  /*0ef0*/  LDS R3, [UR4+0xc] ;  /* 0x00000c04ff037984 */ /* 0x010e280008000800 */
[----:B------:R-:W1:Y:S04]  /*0f00*/  LDS.128 R4, [UR4+0x10] ;  /* 0x00001004ff047984 */ /* 0x000e680008000c00 */
[----:B------:R-:W2:Y:S01]  /*0f10*/  LDS.64 R8, [UR4+0x20] ;  /* 0x00002004ff087984 */ /* 0x000ea20008000a00 */
[----:B0-----:R-:W-:Y:S01]  /*0f20*/  @P2 FADD R0, R0, R3 ;  /* 0x0000000300002221 */ /* 0x001fe20000000000 */
[----:B------:R-:W-:-:S03]  /*0f30*/  ISETP.GT.AND P2, PT, R20, 0xa0, PT ;  /* 0x000000a01400780c */ /* 0x000fc60003f44270 */
[----:B-1----:R-:W-:Y:S01]  /*0f40*/  @P4 FADD R0, R0, R4 ;  /* 0x0000000400004221 */ /* 0x002fe20000000000 */
[----:B------:R-:W-:-:S03]  /*0f50*/  ISETP.GT.AND P4, PT, R20, 0xc0, PT ;  /* 0x000000c01400780c */ /* 0x000fc60003f84270 */
[----:B------:R-:W-:Y:S01]  /*0f60*/  @P3 FADD R0, R0, R5 ;  /* 0x0000000500003221 */ /* 0x000fe20000000000 */
[----:B------:R-:W-:-:S03]  /*0f70*/  ISETP.GT.AND P3, PT, R20, 0xe0, PT ;  /* 0x000000e01400780c */ /* 0x000fc60003f64270 */
[----:B------:R-:W-:-:S04]  /*0f80*/  @P1 FADD R0, R0, R6 ;  /* 0x0000000600001221 */ /* 0x000fc80000000000 */
[----:B------:R-:W-:-:S04]  /*0f90*/  @P2 FADD R0, R0, R7 ;  /* 0x0000000700002221 */ /* 0x000fc80000000000 */
[----:B--2---:R-:W-:-:S04]  /*0fa0*/  @P4 FADD R0, R0, R8 ;  /* 0x0000000800004221 */ /* 0x004fc80000000000 */
[----:B------:R-:W-:Y:S01]  /*0fb0*/  @P3 FADD R0, R0, R9 ;  /* 0x0000000900003221 */ /* 0x000fe20000000000 */
[----:B------:R-:W-:Y:S06]  /*0fc0*/  BRA `(.L_x_17) ;  /* 0x0000002c006c7947 */ /* 0x000fec0003800000 */
.L_x_3:
[----:B------:R-:W0:Y:S01]  /*0fd0*/  S2R R0, SR_TID.X ;  /* 0x0000000000007919 */ /* 0x000e220000002100 */
[----:B------:R-:W1:Y:S01]  /*0fe0*/  LDC.64 R2, c[0x0][0x380] ;  /* 0x0000e000ff027b82 */ /* 0x000e620000000a00 */
[----:B0-----:R-:W-:-:S05]  /*0ff0*/  SHF.L.U32 R5, R0, 0x2, RZ ;  /* 0x0000000200057819 */ /* 0x001fca00000006ff */
[----:B-1----:R-:W-:-:S05]  /*1000*/  IMAD.WIDE.U32 R2, R5, 0x4, R2 ;  /* 0x0000000405027825 */ /* 0x002fca00078e0002 */
[----:B------:R-:W2:Y:S04]  /*1010*/  LDG.E.128.CONSTANT R4, desc[UR6][R2.64] ;  /* 0x0000000602047981 */ /* 0x000ea8000c1e9d00 */
[----:B------:R-:W3:Y:S04]  /*1020*/  LDG.E.128.CONSTANT R8, desc[UR6][R2.64+0x1000] ;  /* 0x0010000602087981 */ /* 0x000ee8000c1e9d00 */
[----:B------:R-:W4:Y:S04]  /*1030*/  LDG.E.128.CONSTANT R12, desc[UR6][R2.64+0x2000] ;  /* 0x00200006020c7981 */ /* 0x000f28000c1e9d00 */
[----:B------:R-:W5:Y:S01]  /*1040*/  LDG.E.128.CONSTANT R16, desc[UR6][R2.64+0x3000] ;  /* 0x0030000602107981 */ /* 0x000f62000c1e9d00 */
[----:B------:R-:W-:Y:S01]  /*1050*/  ISETP.GE.U32.AND P0, PT, R20, 0x2000, PT ;  /* 0x000020001400780c */ /* 0x000fe20003f06070 */
[----:B------:R-:W-:-:S02]  /*1060*/  HFMA2 R23, -RZ, RZ, 0, 0.00048828125 ;  /* 0x00001000ff177431 */ /* 0x000fc400000001ff */
[----:B--2---:R-:W-:Y:S01]  /*1070*/  FADD R4, R4, R5 ;  /* 0x0000000504047221 */ /* 0x004fe20000000000 */
[----:B------:R-:W-:Y:S01]  /*1080*/  FADD R7, R6, R7 ;  /* 0x0000000706077221 */ /* 0x000fe20000000000 */
[----:B---3--:R-:W-:Y:S01]  /*1090*/  FADD R8, R8, R9 ;  /* 0x0000000908087221 */ /* 0x008fe20000000000 */
[----:B------:R-:W-:Y:S02]  /*10a0*/  FADD R11, R10, R11 ;  /* 0x0000000b0a0b7221 */ /* 0x000fe40000000000 */
[----:B------:R-:W-:Y:S01]  /*10b0*/  FADD R4, R4, R7 ;  /* 0x0000000704047221 */ /* 0x000fe20000000000 */
[----:B----4-:R-:W-:Y:S01]  /*10c0*/  FADD R12, R12, R13 ;  /* 0x0000000d0c0c7221 */ /* 0x010fe20000000000 */
[----:B------:R-:W-:Y:S01]  /*10d0*/  FADD R15, R14, R15 ;  /* 0x0000000f0e0f7221 */ /* 0x000fe20000000000 */
[----:B------:R-:W-:Y:S01]  /*10e0*/  FADD R11, R8, R11 ;  /* 0x0000000b080b7221 */ /* 0x000fe20000000000 */
[----:B-----5:R-:W-:Y:S01]  /*10f0*/  FADD R16, R16, R17 ;  /* 0x0000001110107221 */ /* 0x020fe20000000000 */
[----:B------:R-:W-:Y:S01]  /*1100*/  FADD R19, R18, R19 ;  /* 0x0000001312137221 */ /* 0x000fe20000000000 */
[----:B------:R-:W-:Y:S01]  /*1110*/  FADD R12, R12, R15 ;  /* 0x0000000f0c0c7221 */ /* 0x000fe20000000000 */
[----:B------:R-:W-:-:S02]  /*1120*/  FADD R4, R4, R11 ;  /* 0x0000000b04047221 */ /* 0x000fc40000000000 */
[----:B------:R-:W-:-:S04]  /*1130*/  FADD R19, R16, R19 ;  /* 0x0000001310137221 */ /* 0x000fc80000000000 */
[----:B------:R-:W-:-:S04]  /*1140*/  FADD R19, R12, R19 ;  /* 0x000000130c137221 */ /* 0x000fc80000000000 */
[----:B------:R-:W-:Y:S01]  /*1150*/  FADD R21, R4, R19 ;  /* 0x0000001304157221 */ /* 0x000fe20000000000 */
[----:B------:R-:W-:Y:S06]  /*1160*/  @!P0 BRA `(.L_x_18) ;  /* 0x00000000007c8947 */ /* 0x000fec0003800000 */
[----:B------:R-:W0:Y:S01]  /*1170*/  LDC R24, c[0x0][0x390] ;  /* 0x0000e400ff187b82 */ /* 0x000e220000000800 */
[----:B------:R-:W-:Y:S02]  /*1180*/  IADD3 R22, PT, PT, R20, -0x1000, RZ ;  /* 0xfffff00014167810 */ /* 0x000fe40007ffe0ff */
[----:B------:R-:W-:-:S07]  /*1190*/  MOV R23, 0x1000 ;  /* 0x0000100000177802 */ /* 0x000fce0000000f00 */
.L_x_20:
[----:B------:R-:W-:-:S05]  /*11a0*/  IMAD.WIDE R26, R23, 0x4, R2 ;  /* 0x00000004171a7825 */ /* 0x000fca00078e0202 */
[----:B------:R-:W2:Y:S04]  /*11b0*/  LDG.E.128.CONSTANT R16, desc[UR6][R26.64+0x2000] ;  /* 0x002000061a107981 */ /* 0x000ea8000c1e9d00 */
[----:B------:R-:W3:Y:S04]  /*11c0*/  LDG.E.128.CONSTANT R4, desc[UR6][R26.64+0x3000] ;  /* 0x003000061a047981 */ /* 0x000ee8000c1e9d00 */
[----:B------:R-:W4:Y:S04]  /*11d0*/  LDG.E.128.CONSTANT R8, desc[UR6][R26.64] ;  /* 0x000000061a087981 */ /* 0x000f28000c1e9d00 */
[----:B------:R-:W5:Y:S01]  /*11e0*/  LDG.E.128.CONSTANT R12, desc[UR6][R26.64+0x1000] ;  /* 0x001000061a0c7981 */ /* 0x000f62000c1e9d00 */
[----:B0-----:R-:W-:Y:S01]  /*11f0*/  MOV R20, R24 ;  /* 0x0000001800147202 */ /* 0x001fe20000000f00 */
[----:B--2---:R-:W-:Y:S01]  /*1200*/  FADD R17, R17, R18 ;  /* 0x0000001211117221 */ /* 0x004fe20000000000 */
[----:B---3--:R-:W-:-:S02]  /*1210*/  FADD R18, R19, R4 ;  /* 0x0000000413127221 */ /* 0x008fc40000000000 */
[----:B------:R-:W-:Y:S01]  /*1220*/  IADD3 R4, PT, PT, -R23, R20, RZ ;  /* 0x0000001417047210 */ /* 0x000fe20007ffe1ff */
[----:B------:R-:W-:Y:S01]  /*1230*/  FADD R5, R5, R6 ;  /* 0x0000000605057221 */ /* 0x000fe20000000000 */
[----:B----4-:R-:W-:Y:S01]  /*1240*/  FADD R9, R9, R10 ;  /* 0x0000000a09097221 */ /* 0x010fe20000000000 */
[----:B------:R-:W-:Y:S01]  /*1250*/  FADD R8, R8, R21 ;  /* 0x0000001508087221 */ /* 0x000fe20000000000 */
[----:B------:R-:W-:Y:S01]  /*1260*/  ISETP.GE.AND P0, PT, R4, 0x1000, PT ;  /* 0x000010000400780c */ /* 0x000fe20003f06270 */
[----:B-----5:R-:W-:Y:S01]  /*1270*/  FADD R13, R13, R14 ;  /* 0x0000000e0d0d7221 */ /* 0x020fe20000000000 */
[----:B------:R-:W-:Y:S01]  /*1280*/  FADD R10, R11, R12 ;  /* 0x0000000c0b0a7221 */ /* 0x000fe20000000000 */
[----:B------:R-:W-:Y:S01]  /*1290*/  FADD R14, R15, R16 ;  /* 0x000000100f0e7221 */ /* 0x000fe20000000000 */
[----:B------:R-:W-:Y:S01]  /*12a0*/  FADD R8, R8, R9 ;  /* 0x0000000908087221 */ /* 0x000fe20000000000 */
[----:B------:R-:W-:Y:S01]  /*12b0*/  FADD R5, R18, R5 ;  /* 0x0000000512057221 */ /* 0x000fe20000000000 */
[----:B------:R-:W-:Y:S01]  /*12c0*/  FADD R13, R10, R13 ;  /* 0x0000000d0a0d7221 */ /* 0x000fe20000000000 */
[----:B------:R-:W-:-:S03]  /*12d0*/  FADD R14, R14, R17 ;  /* 0x000000110e0e7221 */ /* 0x000fc60000000000 */
[----:B------:R-:W-:Y:S01]  /*12e0*/  FADD R8, R8, R13 ;  /* 0x0000000d08087221 */ /* 0x000fe20000000000 */
[----:B------:R-:W-:-:S04]  /*12f0*/  FADD R5, R14, R5 ;  /* 0x000000050e057221 */ /* 0x000fc80000000000 */
[----:B------:R-:W-:-:S04]  /*1300*/  FADD R5, R8, R5 ;  /* 0x0000000508057221 */ /* 0x000fc80000000000 */
[----:B------:R-:W-:Y:S01]  /*1310*/  FADD R21, R7, R5 ;  /* 0x0000000507157221 */ /* 0x000fe20000000000 */
[----:B------:R-:W-:Y:S06]  /*1320*/  @!P0 BRA `(.L_x_19) ;  /* 0x0000000800308947 */ /* 0x000fec0003800000 */
[----:B------:R-:W-:-:S04]  /*1330*/  IADD3 R23, PT, PT, R23, 0x1000, RZ ;  /* 0x0000100017177810 */ /* 0x000fc80007ffe0ff */
[----:B------:R-:W-:-:S13]  /*1340*/  ISETP.GT.AND P0, PT, R23, R22, PT ;  /* 0x000000161700720c */ /* 0x000fda0003f04270 */
[----:B------:R-:W-:Y:S05]  /*1350*/  @!P0 BRA `(.L_x_20) ;  /* 0xfffffffc00908947 */ /* 0x000fea000383ffff */
.L_x_18:
[----:B------:R-:W-:-:S13]  /*1360*/  ISETP.GE.AND P0, PT, R23, R20, PT ;  /* 0x000000141700720c */ /* 0x000fda0003f06270 */
[----:B------:R-:W-:Y:S05]  /*1370*/  @P0 BRA `(.L_x_19) ;  /* 0x00000008001c0947 */ /* 0x000fea0003800000 */
[----:B------:R-:W-:Y:S01]  /*1380*/  IMAD.IADD R9, R20, 0x1, -R23 ;  /* 0x0000000114097824 */ /* 0x000fe200078e0a17 */
[----:B------:R-:W-:Y:S04]  /*1390*/  BSSY.RECONVERGENT B1, `(.L_x_19) ;  /* 0x0000085000017945 */ /* 0x000fe80003800200 */
[----:B------:R-:W-:-:S13]  /*13a0*/  ISETP.GE.AND P0, PT, R0, R9, PT ;  /* 0x000000090000720c */ /* 0x000fda0003f06270 */
[----:B------:R-:W-:Y:S05]  /*13b0*/  @P0 BRA `(.L_x_21) ;  /* 0x0000000800080947 */ /* 0x000fea0003800000 */
[-C--:B------:R-:W-:Y:S01]  /*13c0*/  LOP3.LUT R2, RZ, R0.reuse, RZ, 0x33, !PT ;  /* 0x00000000ff027212 */ /* 0x080fe200078e33ff */
[----:B------:R-:W-:Y:S01]  /*13d0*/  BSSY.RECONVERGENT B2, `(.L_x_22) ;  /* 0x0000015000027945 */ /* 0x000fe20003800200 */
[----:B------:R-:W-:Y:S02]  /*13e0*/  MOV R8, R0 ;  /* 0x0000000000087202 */ /* 0x000fe40000000f00 */
[----:B------:R-:W-:-:S04]  /*13f0*/  IADD3 R2, PT, PT, -R23, R20, R2 ;  /* 0x0000001417027210 */ /* 0x000fc80007ffe102 */
[C---:B------:R-:W-:Y:S02]  /*1400*/  LOP3.LUT R3, R2.reuse, 0x300, RZ, 0xc0, !PT ;  /* 0x0000030002037812 */ /* 0x040fe400078ec0ff */
[----:B------:R-:W-:Y:S02]  /*1410*/  ISETP.GE.U32.AND P1, PT, R2, 0x300, PT ;  /* 0x000003000200780c */ /* 0x000fe40003f26070 */
[----:B------:R-:W-:-:S13]  /*1420*/  ISETP.NE.AND P0, PT, R3, 0x300, PT ;  /* 0x000003000300780c */ /* 0x000fda0003f05270 */
[----:B------:R-:W-:Y:S05]  /*1430*/  @!P0 BRA `(.L_x_23) ;  /* 0x0000000000388947 */ /* 0x000fea0003800000 */
[----:B------:R-:W0:Y:S01]  /*1440*/  LDC.64 R4, c[0x0][0x380] ;  /* 0x0000e000ff047b82 */ /* 0x000e220000000a00 */
[----:B------:R-:W-:Y:S02]  /*1450*/  LEA.HI R2, R2, 0x1, RZ, 0x18 ;  /* 0x0000000102027811 */ /* 0x000fe400078fc0ff */
[----:B------:R-:W-:Y:S02]  /*1460*/  IADD3 R7, PT, PT, R0, R23, RZ ;  /* 0x0000001700077210 */ /* 0x000fe40007ffe0ff */
[----:B------:R-:W-:Y:S02]  /*1470*/  LOP3.LUT R2, R2, 0x3, RZ, 0xc0, !PT ;  /* 0x0000000302027812 */ /* 0x000fe400078ec0ff */
[----:B------:R-:W-:Y:S02]  /*1480*/  MOV R8, R0 ;  /* 0x0000000000087202 */ /* 0x000fe40000000f00 */
[----:B------:R-:W-:-:S07]  /*1490*/  IADD3 R6, PT, PT, -R2, RZ, RZ ;  /* 0x000000ff02067210 */ /* 0x000fce0007ffe1ff */
.L_x_24:
[----:B0-----:R-:W-:-:S06]  /*14a0*/  IMAD.WIDE.U32 R2, R7, 0x4, R4 ;  /* 0x0000000407027825 */ /* 0x001fcc00078e0004 */
[----:B------:R-:W2:Y:S01]  /*14b0*/  LDG.E.CONSTANT R2, desc[UR6][R2.64] ;  /* 0x0000000602027981 */ /* 0x000ea2000c1e9900 */
[----:B------:R-:W-:Y:S02]  /*14c0*/  IADD3 R6, PT, PT, R6, 0x1, RZ ;  /* 0x0000000106067810 */ /* 0x000fe40007ffe0ff */
[----:B------:R-:W-:Y:S02]  /*14d0*/  IADD3 R8, PT, PT, R8, 0x100, RZ ;  /* 0x0000010008087810 */ /* 0x000fe40007ffe0ff */
[----:B------:R-:W-:Y:S02]  /*14e0*/  ISETP.NE.AND P0, PT, R6, RZ, PT ;  /* 0x000000ff0600720c */ /* 0x000fe40003f05270 */
[----:B------:R-:W-:Y:S01]  /*14f0*/  IADD3 R7, PT, PT, R7, 0x100, RZ ;  /* 0x0000010007077810 */ /* 0x000fe20007ffe0ff */
[----:B--2---:R-:W-:-:S10]  /*1500*/  FADD R21, R2, R21 ;  /* 0x0000001502157221 */ /* 0x004fd40000000000 */
[----:B------:R-:W-:Y:S05]  /*1510*/  @P0 BRA `(.L_x_24) ;  /* 0xfffffffc00e00947 */ /* 0x000fea000383ffff */
.L_x_23:
[----:B------:R-:W-:Y:S05]  /*1520*/  BSYNC.RECONVERGENT B2 ;  /* 0x0000000000027941 */ /* 0x000fea0003800200 */
.L_x_22:
[----:B------:R-:W-:Y:S05]  /*1530*/  @!P1 BRA `(.L_x_21) ;  /* 0x0000000400a89947 */ /* 0x000fea0003800000 */
[----:B------:R-:W0:Y:S01]  /*1540*/  LDCU.64 UR4, c[0x0][0x380] ;  /* 0x00007000ff0477ac */ /* 0x000e220008000a00 */
[----:B------:R-:W-:Y:S01]  /*1550*/  IADD3 R5, PT, PT, R9, -R8, RZ ;  /* 0x8000000809057210 */ /* 0x000fe20007ffe0ff */
[----:B------:R-:W-:Y:S01]  /*1560*/  BSSY.RECONVERGENT B2, `(.L_x_25) ;  /* 0x000003b000027945 */ /* 0x000fe20003800200 */
[CC--:B------:R-:W-:Y:S02]  /*1570*/  IADD3 R3, P0, PT, R8.reuse, R23.reuse, RZ ;  /* 0x0000001708037210 */ /* 0x0c0fe40007f1e0ff */
[----:B------:R-:W-:Y:S02]  /*1580*/  ISETP.GT.AND P1, PT, R5, 0xc00, PT ;  /* 0x00000c000500780c */ /* 0x000fe40003f24270 */
[----:B------:R-:W-:Y:S02]  /*1590*/  IADD3.X R4, PT, PT, RZ, RZ, RZ, P0, !PT ;  /* 0x000000ffff047210 */ /* 0x000fe400007fe4ff */
[----:B------:R-:W-:Y:S02]  /*15a0*/  IADD3 R11, PT, PT, R8, R23, RZ ;  /* 0x00000017080b7210 */ /* 0x000fe40007ffe0ff */
[----:B0-----:R-:W-:-:S04]  /*15b0*/  LEA R2, P0, R3, UR4, 0x2 ;  /* 0x0000000403027c11 */ /* 0x001fc8000f8010ff */
[----:B------:R-:W-:Y:S02]  /*15c0*/  LEA.HI.X R3, R3, UR5, R4, 0x2, P0 ;  /* 0x0000000503037c11 */ /* 0x000fe400080f1404 */
[----:B------:R-:W-:-:S05]  /*15d0*/  IADD3 R2, P0, PT, R2, 0x800, RZ ;  /* 0x0000080002027810 */ /* 0x000fca0007f1e0ff */
[----:B------:R-:W-:Y:S01]  /*15e0*/  IMAD.X R3, RZ, RZ, R3, P0 ;  /* 0x000000ffff037224 */ /* 0x000fe200000e0603 */
[----:B------:R-:W-:Y:S01]  /*15f0*/  PLOP3.LUT P0, PT, PT, PT, PT, 0x80, 0x8 ;  /* 0x000000000008781c */ /* 0x000fe20003f0f070 */
[----:B------:R-:W-:-:S12]  /*1600*/  @!P1 BRA `(.L_x_26) ;  /* 0x0000000000c09947 */ /* 0x000fd80003800000 */
[----:B------:R-:W-:Y:S02]  /*1610*/  PLOP3.LUT P0, PT, PT, PT, PT, 0x8, 0x80 ;  /* 0x000000000080781c */ /* 0x000fe40003f0e170 */
[----:B------:R-:W-:-:S11]  /*1620*/  IADD3 R13, PT, PT, R9, -0xc00, RZ ;  /* 0xfffff400090d7810 */ /* 0x000fd60007ffe0ff */
.L_x_27:
[----:B------:R-:W0:Y:S01]  /*1630*/  LDC.64 R4, c[0x0][0x380] ;  /* 0x0000e000ff047b82 */ /* 0x000e220000000a00 */
[----:B------:R-:W2:Y:S01]  /*1640*/  LDG.E.CONSTANT R10, desc[UR6][R2.64+-0x400] ;  /* 0xfffc0006020a7981 */ /* 0x000ea2000c1e9900 */
[----:B------:R-:W-:-:S03]  /*1650*/  IADD3 R25, PT, PT, R11, 0x400, RZ ;  /* 0x000004000b197810 */ /* 0x000fc60007ffe0ff */
[----:B------:R-:W3:Y:S04]  /*1660*/  LDG.E.CONSTANT R19, desc[UR6][R2.64] ;  /* 0x0000000602137981 */ /* 0x000ee8000c1e9900 */
[----:B------:R-:W4:Y:S01]  /*1670*/  LDG.E.CONSTANT R18, desc[UR6][R2.64+0x400] ;  /* 0x0004000602127981 */ /* 0x000f22000c1e9900 */
[----:B------:R-:W-:-:S03]  /*1680*/  IADD3 R7, PT, PT, R11, 0x800, RZ ;  /* 0x000008000b077810 */ /* 0x000fc60007ffe0ff */
[----:B------:R-:W5:Y:S04]  /*1690*/  LDG.E.CONSTANT R16, desc[UR6][R2.64+0xc00] ;  /* 0x000c000602107981 */ /* 0x000f68000c1e9900 */
[----:B------:R-:W5:Y:S04]  /*16a0*/  LDG.E.CONSTANT R15, desc[UR6][R2.64+0x1000] ;  /* 0x00100006020f7981 */ /* 0x000f68000c1e9900 */
[----:B------:R-:W5:Y:S01]  /*16b0*/  LDG.E.CONSTANT R14, desc[UR6][R2.64+0x1400] ;  /* 0x00140006020e7981 */ /* 0x000f62000c1e9900 */
[----:B0-----:R-:W-:-:S03]  /*16c0*/  IMAD.WIDE.U32 R22, R11, 0x4, R4 ;  /* 0x000000040b167825 */ /* 0x001fc600078e0004 */
[----:B------:R-:W5:Y:S04]  /*16d0*/  LDG.E.CONSTANT R20, desc[UR6][R2.64+0x2000] ;  /* 0x0020000602147981 */ /* 0x000f68000c1e9900 */
[----:B------:R0:W2:Y:S01]  /*16e0*/  LDG.E.CONSTANT R12, desc[UR6][R22.64] ;  /* 0x00000006160c7981 */ /* 0x0000a2000c1e9900 */
[----:B------:R-:W-:-:S03]  /*16f0*/  IMAD.WIDE.U32 R24, R25, 0x4, R4 ;  /* 0x0000000419187825 */ /* 0x000fc600078e0004 */
[----:B------:R-:W5:Y:S04]  /*1700*/  LDG.E.CONSTANT R26, desc[UR6][R2.64+0x3000] ;  /* 0x00300006021a7981 */ /* 0x000f68000c1e9900 */
[----:B------:R-:W5:Y:S01]  /*1710*/  LDG.E.CONSTANT R17, desc[UR6][R24.64] ;  /* 0x0000000618117981 */ /* 0x000f62000c1e9900 */
[--C-:B------:R-:W-:Y:S01]  /*1720*/  IMAD.WIDE.U32 R6, R7, 0x4, R4.reuse ;  /* 0x0000000407067825 */ /* 0x100fe200078e0004 */
[----:B0-----:R-:W-:Y:S02]  /*1730*/  IADD3 R23, PT, PT, R11, 0xc00, RZ ;  /* 0x00000c000b177810 */ /* 0x001fe40007ffe0ff */
[----:B------:R-:W5:Y:S04]  /*1740*/  LDG.E.CONSTANT R22, desc[UR6][R2.64+0x1c00] ;  /* 0x001c000602167981 */ /* 0x000f68000c1e9900 */
[----:B------:R-:W5:Y:S01]  /*1750*/  LDG.E.CONSTANT R6, desc[UR6][R6.64] ;  /* 0x0000000606067981 */ /* 0x000f62000c1e9900 */
[----:B------:R-:W-:-:S03]  /*1760*/  IMAD.WIDE.U32 R4, R23, 0x4, R4 ;  /* 0x0000000417047825 */ /* 0x000fc600078e0004 */
[----:B------:R-:W5:Y:S04]  /*1770*/  LDG.E.CONSTANT R23, desc[UR6][R2.64+0x2400] ;  /* 0x0024000602177981 */ /* 0x000f68000c1e9900 */
[----:B------:R-:W5:Y:S04]  /*1780*/  LDG.E.CONSTANT R4, desc[UR6][R4.64] ;  /* 0x0000000604047981 */ /* 0x000f68000c1e9900 */
[----:B------:R-:W5:Y:S04]  /*1790*/  LDG.E.CONSTANT R24, desc[UR6][R2.64+0x2c00] ;  /* 0x002c000602187981 */ /* 0x000f68000c1e9900 */
[----:B------:R0:W5:Y:S01]  /*17a0*/  LDG.E.CONSTANT R25, desc[UR6][R2.64+0x3400] ;  /* 0x0034000602197981 */ /* 0x000162000c1e9900 */
[----:B------:R-:W-:-:S04]  /*17b0*/  IADD3 R8, PT, PT, R8, 0x1000, RZ ;  /* 0x0000100008087810 */ /* 0x000fc80007ffe0ff */
[----:B------:R-:W-:Y:S02]  /*17c0*/  ISETP.GE.AND P1, PT, R8, R13, PT ;  /* 0x0000000d0800720c */ /* 0x000fe40003f26270 */
[----:B0-----:R-:W-:Y:S02]  /*17d0*/  IADD3 R2, P2, PT, R2, 0x4000, RZ ;  /* 0x0000400002027810 */ /* 0x001fe40007f5e0ff */
[----:B------:R-:W-:Y:S02]  /*17e0*/  IADD3 R11, PT, PT, R11, 0x1000, RZ ;  /* 0x000010000b0b7810 */ /* 0x000fe40007ffe0ff */
[----:B------:R-:W-:Y:S01]  /*17f0*/  IADD3.X R3, PT, PT, RZ, R3, RZ, P2, !PT ;  /* 0x00000003ff037210 */ /* 0x000fe200017fe4ff */
[----:B--2---:R-:W-:-:S04]  /*1800*/  FADD R21, R12, R21 ;  /* 0x000000150c157221 */ /* 0x004fc80000000000 */
[----:B------:R-:W-:-:S04]  /*1810*/  FADD R10, R21, R10 ;  /* 0x0000000a150a7221 */ /* 0x000fc80000000000 */
[----:B---3--:R-:W-:-:S04]  /*1820*/  FADD R19, R10, R19 ;  /* 0x000000130a137221 */ /* 0x008fc80000000000 */
[----:B----4-:R-:W-:-:S04]  /*1830*/  FADD R18, R19, R18 ;  /* 0x0000001213127221 */ /* 0x010fc80000000000 */
[----:B-----5:R-:W-:-:S04]  /*1840*/  FADD R17, R18, R17 ;  /* 0x0000001112117221 */ /* 0x020fc80000000000 */
        /* <DEDUP_REMOVED lines=12> */
.L_x_26:
[----:B------:R-:W-:Y:S05]  /*1910*/  BSYNC.RECONVERGENT B2 ;  /* 0x0000000000027941 */ /* 0x000fea0003800200 */
.L_x_25:
[----:B------:R-:W-:Y:S01]  /*1920*/  IADD3 R4, PT, PT, R9, -R8, RZ ;  /* 0x8000000809047210 */ /* 0x000fe20007ffe0ff */
[----:B------:R-:W-:Y:S03]  /*1930*/  BSSY.RECONVERGENT B2, `(.L_x_28) ;  /* 0x000001e000027945 */ /* 0x000fe60003800200 */
[----:B------:R-:W-:-:S13]  /*1940*/  ISETP.GT.AND P1, PT, R4, 0x400, PT ;  /* 0x000004000400780c */ /* 0x000fda0003f24270 */
[----:B------:R-:W-:Y:S05]  /*1950*/  @!P1 BRA `(.L_x_29) ;  /* 0x00000000006c9947 */ /* 0x000fea0003800000 */
[----:B------:R-:W0:Y:S01]  /*1960*/  LDC.64 R6, c[0x0][0x380] ;  /* 0x0000e000ff067b82 */ /* 0x000e220000000a00 */
[----:B------:R-:W2:Y:S01]  /*1970*/  LDG.E.CONSTANT R10, desc[UR6][R2.64+-0x400] ;  /* 0xfffc0006020a7981 */ /* 0x000ea2000c1e9900 */
[----:B------:R-:W-:-:S03]  /*1980*/  VIADD R15, R11, 0x400 ;  /* 0x000004000b0f7836 */ /* 0x000fc60000000000 */
[----:B------:R-:W3:Y:S04]  /*1990*/  LDG.E.CONSTANT R13, desc[UR6][R2.64] ;  /* 0x00000006020d7981 */ /* 0x000ee8000c1e9900 */
[----:B------:R-:W4:Y:S04]  /*19a0*/  LDG.E.CONSTANT R17, desc[UR6][R2.64+0xc00] ;  /* 0x000c000602117981 */ /* 0x000f28000c1e9900 */
[----:B------:R-:W5:Y:S04]  /*19b0*/  LDG.E.CONSTANT R19, desc[UR6][R2.64+0x1000] ;  /* 0x0010000602137981 */ /* 0x000f68000c1e9900 */
[----:B------:R1:W5:Y:S01]  /*19c0*/  LDG.E.CONSTANT R23, desc[UR6][R2.64+0x1400] ;  /* 0x0014000602177981 */ /* 0x000362000c1e9900 */
[----:B0-----:R-:W-:-:S06]  /*19d0*/  IMAD.WIDE.U32 R4, R11, 0x4, R6 ;  /* 0x000000040b047825 */ /* 0x001fcc00078e0006 */
[----:B------:R-:W2:Y:S01]  /*19e0*/  LDG.E.CONSTANT R4, desc[UR6][R4.64] ;  /* 0x0000000604047981 */ /* 0x000ea2000c1e9900 */
[----:B------:R-:W-:-:S03]  /*19f0*/  IMAD.WIDE.U32 R6, R15, 0x4, R6 ;  /* 0x000000040f067825 */ /* 0x000fc600078e0006 */
[----:B------:R-:W4:Y:S04]  /*1a00*/  LDG.E.CONSTANT R15, desc[UR6][R2.64+0x400] ;  /* 0x00040006020f7981 */ /* 0x000f28000c1e9900 */
[----:B------:R-:W5:Y:S01]  /*1a10*/  LDG.E.CONSTANT R7, desc[UR6][R6.64] ;  /* 0x0000000606077981 */ /* 0x000f62000c1e9900 */
[----:B------:R-:W-:Y:S02]  /*1a20*/  PLOP3.LUT P0, PT, PT, PT, PT, 0x8, 0x80 ;  /* 0x000000000080781c */ /* 0x000fe40003f0e170 */
[----:B------:R-:W-:Y:S02]  /*1a30*/  IADD3 R8, PT, PT, R8, 0x800, RZ ;  /* 0x0000080008087810 */ /* 0x000fe40007ffe0ff */
[----:B------:R-:W-:Y:S01]  /*1a40*/  IADD3 R11, PT, PT, R11, 0x800, RZ ;  /* 0x000008000b0b7810 */ /* 0x000fe20007ffe0ff */
[----:B--2---:R-:W-:-:S04]  /*1a50*/  FADD R21, R21, R4 ;  /* 0x0000000415157221 */ /* 0x004fc80000000000 */
[----:B------:R-:W-:-:S04]  /*1a60*/  FADD R10, R21, R10 ;  /* 0x0000000a150a7221 */ /* 0x000fc80000000000 */
[----:B---3--:R-:W-:-:S04]  /*1a70*/  FADD R10, R10, R13 ;  /* 0x0000000d0a0a7221 */ /* 0x008fc80000000000 */
[----:B----4-:R-:W-:-:S04]  /*1a80*/  FADD R10, R10, R15 ;  /* 0x0000000f0a0a7221 */ /* 0x010fc80000000000 */
[----:B-----5:R-:W-:Y:S01]  /*1a90*/  FADD R10, R10, R7 ;  /* 0x000000070a0a7221 */ /* 0x020fe20000000000 */
[----:B------:R-:W-:-:S03]  /*1aa0*/  IADD3 R4, P1, PT, R2, 0x2000, RZ ;  /* 0x0000200002047810 */ /* 0x000fc60007f3e0ff */
[----:B------:R-:W-:Y:S01]  /*1ab0*/  FADD R10, R10, R17 ;  /* 0x000000110a0a7221 */ /* 0x000fe20000000000 */
[----:B------:R-:W-:-:S03]  /*1ac0*/  IADD3.X R5, PT, PT, RZ, R3, RZ, P1, !PT ;  /* 0x00000003ff057210 */ /* 0x000fc60000ffe4ff */
[----:B------:R-:W-:Y:S01]  /*1ad0*/  FADD R10, R10, R19 ;  /* 0x000000130a0a7221 */ /* 0x000fe20000000000 */
[----:B-1----:R-:W-:Y:S02]  /*1ae0*/  MOV R2, R4 ;  /* 0x0000000400027202 */ /* 0x002fe40000000f00 */
[----:B------:R-:W-:Y:S01]  /*1af0*/  MOV R3, R5 ;  /* 0x0000000500037202 */ /* 0x000fe20000000f00 */
[----:B------:R-:W-:-:S07]  /*1b00*/  FADD R21, R10, R23 ;  /* 0x000000170a157221 */ /* 0x000fce0000000000 */
.L_x_29:
[----:B------:R-:W-:Y:S05]  /*1b10*/  BSYNC.RECONVERGENT B2 ;  /* 0x0000000000027941 */ /* 0x000fea0003800200 */
.L_x_28:
[----:B------:R-:W-:-:S13]  /*1b20*/  ISETP.LT.OR P0, PT, R8, R9, P0 ;  /* 0x000000090800720c */ /* 0x000fda0000701670 */
[----:B------:R-:W-:Y:S05]  /*1b30*/  @!P0 BRA `(.L_x_21) ;  /* 0x0000000000288947 */ /* 0x000fea0003800000 */
[----:B------:R-:W0:Y:S01]  /*1b40*/  LDC.64 R4, c[0x0][0x380] ;  /* 0x0000e000ff047b82 */ /* 0x000e220000000a00 */
[----:B------:R-:W2:Y:S04]  /*1b50*/  LDG.E.CONSTANT R6, desc[UR6][R2.64+-0x400] ;  /* 0xfffc000602067981 */ /* 0x000ea8000c1e9900 */
[----:B------:R-:W3:Y:S04]  /*1b60*/  LDG.E.CONSTANT R7, desc[UR6][R2.64] ;  /* 0x0000000602077981 */ /* 0x000ee8000c1e9900 */
[----:B------:R-:W4:Y:S01]  /*1b70*/  LDG.E.CONSTANT R9, desc[UR6][R2.64+0x400] ;  /* 0x0004000602097981 */ /* 0x000f22000c1e9900 */
[----:B0-----:R-:W-:-:S06]  /*1b80*/  IMAD.WIDE.U32 R4, R11, 0x4, R4 ;  /* 0x000000040b047825 */ /* 0x001fcc00078e0004 */
[----:B------:R-:W5:Y:S02]  /*1b90*/  LDG.E.CONSTANT R4, desc[UR6][R4.64] ;  /* 0x0000000604047981 */ /* 0x000f64000c1e9900 */
[----:B-----5:R-:W-:-:S04]  /*1ba0*/  FADD R21, R21, R4 ;  /* 0x0000000415157221 */ /* 0x020fc80000000000 */
[----:B--2---:R-:W-:-:S04]  /*1bb0*/  FADD R6, R21, R6 ;  /* 0x0000000615067221 */ /* 0x004fc80000000000 */
[----:B---3--:R-:W-:-:S04]  /*1bc0*/  FADD R6, R6, R7 ;  /* 0x0000000706067221 */ /* 0x008fc80000000000 */
[----:B----4-:R-:W-:-:S07]  /*1bd0*/  FADD R21, R6, R9 ;  /* 0x0000000906157221 */ /* 0x010fce0000000000 */
.L_x_21:
[----:B------:R-:W-:Y:S05]  /*1be0*/  BSYNC.RECONVERGENT B1 ;  /* 0x0000000000017941 */ /* 0x000fea0003800200 */
.L_x_19:
[----:B------:R-:W0:Y:S01]  /*1bf0*/  S2R R6, SR_LANEID ;  /* 0x0000000000067919 */ /* 0x000e220000000000 */
[----:B------:R-:W1:Y:S01]  /*1c00*/  SHFL.DOWN PT, R2, R21, 0x1, 0x1f ;  /* 0x08201f0015027f89 */ /* 0x000e6200000e0000 */
[C---:B0-----:R-:W-:Y:S02]  /*1c10*/  ISETP.GT.AND P0, PT, R6.reuse, 0x1e, PT ;  /* 0x0000001e0600780c */ /* 0x041fe40003f04270 */
[----:B------:R-:W-:-:S11]  /*1c20*/  ISETP.NE.AND P1, PT, R6, RZ, PT ;  /* 0x000000ff0600720c */ /* 0x000fd60003f25270 */
[----:B-1----:R-:W-:Y:S01]  /*1c30*/  @!P0 FADD R21, R2, R21 ;  /* 0x0000001502158221 */ /* 0x002fe20000000000 */
[----:B------:R-:W-:Y:S01]  /*1c40*/  ISETP.GT.AND P0, PT, R6, 0x1d, PT ;  /* 0x0000001d0600780c */ /* 0x000fe20003f04270 */
[----:B------:R-:W0:Y:S01]  /*1c50*/  @!P1 S2R R5, SR_CgaCtaId ;  /* 0x0000000000059919 */ /* 0x000e220000008800 */
[----:B------:R-:W-:Y:S02]  /*1c60*/  @!P1 MOV R4, 0x400 ;  /* 0x0000040000049802 */ /* 0x000fe40000000f00 */
[----:B------:R-:W-:Y:S01]  /*1c70*/  @!P1 SHF.R.U32.HI R3, RZ, 0x3, R0 ;  /* 0x00000003ff039819 */ /* 0x000fe20000011600 */
[----:B------:R-:W1:Y:S03]  /*1c80*/  SHFL.DOWN PT, R2, R21, 0x2, 0x1f ;  /* 0x08401f0015027f89 */ /* 0x000e6600000e0000 */
[----:B------:R-:W-:-:S05]  /*1c90*/  @!P1 LOP3.LUT R3, R3, 0x7c, RZ, 0xc0, !PT ;  /* 0x0000007c03039812 */ /* 0x000fca00078ec0ff */
[----:B-1----:R-:W-:Y:S01]  /*1ca0*/  @!P0 FADD R21, R21, R2 ;  /* 0x0000000215158221 */ /* 0x002fe20000000000 */
[----:B------:R-:W-:Y:S02]  /*1cb0*/  ISETP.GT.AND P0, PT, R6, 0x1b, PT ;  /* 0x0000001b0600780c */ /* 0x000fe40003f04270 */
[----:B0-----:R-:W-:Y:S02]  /*1cc0*/  @!P1 LEA R4, R5, R4, 0x18 ;  /* 0x0000000405049211 */ /* 0x001fe400078ec0ff */
[----:B------:R-:W0:Y:S02]  /*1cd0*/  SHFL.DOWN PT, R2, R21, 0x4, 0x1f ;  /* 0x08801f0015027f89 */ /* 0x000e2400000e0000 */
[----:B------:R-:W-:-:S07]  /*1ce0*/  @!P1 IADD3 R3, PT, PT, R3, R4, RZ ;  /* 0x0000000403039210 */ /* 0x000fce0007ffe0ff */
        /* <DEDUP_REMOVED lines=12> */
[----:B------:R-:W0:Y:S01]  /*1db0*/  S2UR UR5, SR_CgaCtaId ;  /* 0x00000000000579c3 */ /* 0x000e220000008800 */
[----:B------:R-:W-:Y:S02]  /*1dc0*/  UMOV UR4, 0x400 ;  /* 0x0000040000047882 */ /* 0x000fe40000000000 */
[----:B0-----:R-:W-:-:S09]  /*1dd0*/  ULEA UR4, UR5, UR4, 0x18 ;  /* 0x0000000405047291 */ /* 0x001fd2000f8ec0ff */
[----:B---3--:R-:W0:Y:S04]  /*1de0*/  LDS R3, [UR4+0xc] ;  /* 0x00000c04ff037984 */ /* 0x008e280008000800 */
        /* <DEDUP_REMOVED lines=10> */
.L_x_2:
        /* <DEDUP_REMOVED lines=12> */
.L_x_32:
[----:B------:R-:W-:Y:S05]  /*1f50*/  BSYNC.RECONVERGENT B1 ;  /* 0x0000000000017941 */ /* 0x000fea0003800200 */
.L_x_31:
[----:B------:R-:W-:Y:S01]  /*1f60*/  ISETP.GE.AND P0, PT, R11, R20, PT ;  /* 0x000000140b00720c */ /* 0x000fe20003f06270 */
[----:B------:R-:W-:-:S12]  /*1f70*/  BSSY.RECONVERGENT B1, `(.L_x_33) ;  /* 0x0000074000017945 */ /* 0x000fd80003800200 */
[----:B------:R-:W-:Y:S05]  /*1f80*/  @P0 BRA `(.L_x_34) ;  /* 0x0000000400c80947 */ /* 0x000fea0003800000 */
[----:B0-----:R-:W-:Y:S01]  /*1f90*/  LOP3.LUT R3, RZ, R11, RZ, 0x33, !PT ;  /* 0x0000000bff037212 */ /* 0x001fe200078e33ff */
[----:B------:R-:W-:Y:S04]  /*1fa0*/  BSSY.RECONVERGENT B2, `(.L_x_35) ;  /* 0x0000015000027945 */ /* 0x000fe80003800200 */
[----:B------:R-:W-:-:S05]  /*1fb0*/  IMAD.IADD R4, R3, 0x1, R20 ;  /* 0x0000000103047824 */ /* 0x000fca00078e0214 */
        /* <DEDUP_REMOVED lines=10> */
.L_x_37:
[----:B------:R-:W-:-:S06]  /*2060*/  MOV R3, R5 ;  /* 0x0000000500037202 */ /* 0x000fcc0000000f00 */
[----:B------:R0:W2:Y:S01]  /*2070*/  LDG.E.CONSTANT R3, desc[UR6][R2.64] ;  /* 0x0000000602037981 */ /* 0x0000a2000c1e9900 */
[----:B------:R-:W-:Y:S02]  /*2080*/  IADD3 R4, PT, PT, R4, 0x1, RZ ;  /* 0x0000000104047810 */ /* 0x000fe40007ffe0ff */
[----:B------:R-:W-:Y:S02]  /*2090*/  IADD3 R11, PT, PT, R11, 0x100, RZ ;  /* 0x000001000b0b7810 */ /* 0x000fe40007ffe0ff */
[----:B------:R-:W-:Y:S02]  /*20a0*/  ISETP.NE.AND P0, PT, R4, RZ, PT ;  /* 0x000000ff0400720c */ /* 0x000fe40003f05270 */
[----:B0-----:R-:W-:-:S04]  /*20b0*/  IADD3 R2, P2, PT, R2, 0x400, RZ ;  /* 0x0000040002027810 */ /* 0x001fc80007f5e0ff */
[----:B------:R-:W-:Y:S01]  /*20c0*/  IADD3.X R5, PT, PT, RZ, R5, RZ, P2, !PT ;  /* 0x00000005ff057210 */ /* 0x000fe200017fe4ff */
[----:B--2--5:R-:W-:-:S06]  /*20d0*/  FADD R0, R3, R0 ;  /* 0x0000000003007221 */ /* 0x024fcc0000000000 */
[----:B------:R-:W-:Y:S05]  /*20e0*/  @P0 BRA `(.L_x_37) ;  /* 0xfffffffc00dc0947 */ /* 0x000fea000383ffff */
.L_x_36:
[----:B------:R-:W-:Y:S05]  /*20f0*/  BSYNC.RECONVERGENT B2 ;  /* 0x0000000000027941 */ /* 0x000fea0003800200 */
.L_x_35:
        /* <DEDUP_REMOVED lines=8> */
.L_x_40:
        /* <DEDUP_REMOVED lines=9> */
[----:B------:R-:W-:-:S03]  /*2210*/  VIADD R3, R11, 0x800 ;  /* 0x000008000b037836 */ /* 0x000fc60000000000 */
[----:B------:R-:W4:Y:S01]  /*2220*/  LDG.E.CONSTANT R15, desc[UR6][R4.64+0x400] ;  /* 0x00040006040f7981 */ /* 0x000f22000c1e9900 */
        /* <DEDUP_REMOVED lines=32> */
.L_x_39:
[----:B------:R-:W-:Y:S05]  /*2430*/  BSYNC.RECONVERGENT B2 ;  /* 0x0000000000027941 */ /* 0x000fea0003800200 */
.L_x_38:
[----:B------:R-:W-:Y:S01]  /*2440*/  IADD3 R2, PT, PT, -R11, R20, RZ ;  /* 0x000000140b027210 */ /* 0x000fe20007ffe1ff */
[----:B------:R-:W-:Y:S03]  /*2450*/  BSSY.RECONVERGENT B2, `(.L_x_41) ;  /* 0x0000019000027945 */ /* 0x000fe60003800200 */
[----:B------:R-:W-:-:S13]  /*2460*/  ISETP.GT.AND P1, PT, R2, 0x400, PT ;  /* 0x000004000200780c */ /* 0x000fda0003f24270 */
[----:B------:R-:W-:Y:S05]  /*2470*/  @!P1 BRA `(.L_x_42) ;  /* 0x0000000000589947 */ /* 0x000fea0003800000 */
        /* <DEDUP_REMOVED lines=22> */
.L_x_42:
[----:B------:R-:W-:Y:S05]  /*25e0*/  BSYNC.RECONVERGENT B2 ;  /* 0x0000000000027941 */ /* 0x000fea0003800200 */
.L_x_41:
        /* <DEDUP_REMOVED lines=12> */
.L_x_34:
[----:B------:R-:W-:Y:S05]  /*26b0*/  BSYNC.RECONVERGENT B1 ;  /* 0x0000000000017941 */ /* 0x000fea0003800200 */
.L_x_33:
        /* <DEDUP_REMOVED lines=35> */
[----:B--2---:R-:W0:Y:S04]  /*28f0*/  LDS R3, [UR4+0xc] ;  /* 0x00000c04ff037984 */ /* 0x004e280008000800 */
        /* <DEDUP_REMOVED lines=10> */
.L_x_43:
[----:B0-----:R-:W0:Y:S01]  /*29a0*/  S2R R2, SR_LANEID ;  /* 0x0000000000027919 */ /* 0x001e220000000000 */
[----:B------:R-:W-:-:S04]  /*29b0*/  LOP3.LUT R0, R9, 0x3e0, RZ, 0xc0, !PT ;  /* 0x000003e009007812 */ /* 0x000fc800078ec0ff */
[----:B------:R-:W-:Y:S02]  /*29c0*/  IADD3 R3, PT, PT, R0, 0x20, RZ ;  /* 0x0000002000037810 */ /* 0x000fe40007ffe0ff */
[----:B------:R-:W-:Y:S02]  /*29d0*/  LOP3.LUT R7, RZ, R0, RZ, 0x33, !PT ;  /* 0x00000000ff077212 */ /* 0x000fe400078e33ff */
[-C--:B------:R-:W-:Y:S02]  /*29e0*/  ISETP.GT.AND P0, PT, R3, R20.reuse, PT ;  /* 0x000000140300720c */ /* 0x080fe40003f04270 */
[----:B------:R-:W-:-:S04]  /*29f0*/  IADD3 R7, PT, PT, R7, R20, RZ ;  /* 0x0000001407077210 */ /* 0x000fc80007ffe0ff */
[----:B------:R-:W-:-:S05]  /*2a00*/  SEL R4, R7, 0x1f, P0 ;  /* 0x0000001f07047807 */ /* 0x000fca0000000000 */
[----:B------:R-:W1:Y:S01]  /*2a10*/  SHFL.DOWN PT, R0, R5, 0x1, R4 ;  /* 0x0820000005007989 */ /* 0x000e6200000e0004 */
[C---:B0-----:R-:W-:Y:S01]  /*2a20*/  ISETP.GE.AND P0, PT, R2.reuse, R4, PT ;  /* 0x000000040200720c */ /* 0x041fe20003f06270 */
[C---:B------:R-:W-:Y:S01]  /*2a30*/  VIADD R3, R2.reuse, 0x2 ;  /* 0x0000000202037836 */ /* 0x040fe20000000000 */
[----:B------:R-:W-:-:S11]  /*2a40*/  ISETP.NE.AND P1, PT, R2, RZ, PT ;  /* 0x000000ff0200720c */ /* 0x000fd60003f25270 */
[----:B-1----:R-:W-:Y:S01]  /*2a50*/  @!P0 FADD R5, R0, R5 ;  /* 0x0000000500058221 */ /* 0x002fe20000000000 */
[-C--:B------:R-:W-:Y:S01]  /*2a60*/  ISETP.GT.AND P0, PT, R3, R4.reuse, PT ;  /* 0x000000040300720c */ /* 0x080fe20003f04270 */
[----:B------:R-:W0:Y:S01]  /*2a70*/  @!P1 S2R R6, SR_CgaCtaId ;  /* 0x0000000000069919 */ /* 0x000e220000008800 */
[----:B------:R-:W-:Y:S02]  /*2a80*/  IADD3 R3, PT, PT, R2, 0x4, RZ ;  /* 0x0000000402037810 */ /* 0x000fe40007ffe0ff */
[----:B------:R-:W1:Y:S09]  /*2a90*/  SHFL.DOWN PT, R0, R5, 0x2, R4 ;  /* 0x0840000005007989 */ /* 0x000e7200000e0004 */
[----:B-1----:R-:W-:Y:S01]  /*2aa0*/  @!P0 FADD R5, R5, R0 ;  /* 0x0000000005058221 */ /* 0x002fe20000000000 */
[----:B------:R-:W-:-:S02]  /*2ab0*/  ISETP.GT.AND P0, PT, R3, R4, PT ;  /* 0x000000040300720c */ /* 0x000fc40003f04270 */
[----:B------:R-:W-:Y:S02]  /*2ac0*/  IADD3 R3, PT, PT, R2, 0x8, RZ ;  /* 0x0000000802037810 */ /* 0x000fe40007ffe0ff */
[----:B------:R-:W1:Y:S09]  /*2ad0*/  SHFL.DOWN PT, R0, R5, 0x4, R4 ;  /* 0x0880000005007989 */ /* 0x000e7200000e0004 */
[----:B-1----:R-:W-:Y:S01]  /*2ae0*/  @!P0 FADD R5, R5, R0 ;  /* 0x0000000005058221 */ /* 0x002fe20000000000 */
[----:B------:R-:W-:-:S02]  /*2af0*/  ISETP.GT.AND P0, PT, R3, R4, PT ;  /* 0x000000040300720c */ /* 0x000fc40003f04270 */
[----:B------:R-:W-:Y:S02]  /*2b00*/  IADD3 R3, PT, PT, R2, 0x10, RZ ;  /* 0x0000001002037810 */ /* 0x000fe40007ffe0ff */
[----:B------:R-:W1:Y:S01]  /*2b10*/  SHFL.DOWN PT, R0, R5, 0x8, R4 ;  /* 0x0900000005007989 */ /* 0x000e6200000e0004 */
[----:B------:R-:W-:-:S04]  /*2b20*/  @!P1 SHF.R.U32.HI R2, RZ, 0x3, R9 ;  /* 0x00000003ff029819 */ /* 0x000fc80000011609 */
[----:B------:R-:W-:-:S04]  /*2b30*/  @!P1 LOP3.LUT R2, R2, 0x7c, RZ, 0xc0, !PT ;  /* 0x0000007c02029812 */ /* 0x000fc800078ec0ff */
[----:B-1----:R-:W-:Y:S01]  /*2b40*/  @!P0 FADD R5, R5, R0 ;  /* 0x0000000005058221 */ /* 0x002fe20000000000 */
[----:B------:R-:W-:Y:S02]  /*2b50*/  ISETP.GT.AND P0, PT, R3, R4, PT ;  /* 0x000000040300720c */ /* 0x000fe40003f04270 */
[----:B------:R-:W-:Y:S02]  /*2b60*/  @!P1 MOV R3, 0x400 ;  /* 0x0000040000039802 */ /* 0x000fe40000000f00 */
[----:B------:R-:W1:Y:S02]  /*2b70*/  SHFL.DOWN PT, R0, R5, 0x10, R4 ;  /* 0x0a00000005007989 */ /* 0x000e6400000e0004 */
[----:B0-----:R-:W-:-:S04]  /*2b80*/  @!P1 LEA R3, R6, R3, 0x18 ;  /* 0x0000000306039211 */ /* 0x001fc800078ec0ff */
[----:B------:R-:W-:-:S03]  /*2b90*/  @!P1 IADD3 R3, PT, PT, R2, R3, RZ ;  /* 0x0000000302039210 */ /* 0x000fc60007ffe0ff */
[----:B-1----:R-:W-:Y:S01]  /*2ba0*/  @!P0 FADD R5, R5, R0 ;  /* 0x0000000005058221 */ /* 0x002fe20000000000 */
        /* <DEDUP_REMOVED lines=12> */
[----:B-1----:R-:W0:Y:S04]  /*2c70*/  LDS R3, [UR4+0xc] ;  /* 0x00000c04ff037984 */ /* 0x002e280008000800 */
        /* <DEDUP_REMOVED lines=13> */
.L_x_30:
[----:B------:R-:W0:Y:S01]  /*2d50*/  S2R R8, SR_TID.X ;  /* 0x0000000000087919 */ /* 0x000e220000002100 */
[----:B------:R-:W0:Y:S02]  /*2d60*/  LDC.64 R2, c[0x0][0x380] ;  /* 0x0000e000ff027b82 */ /* 0x000e240000000a00 */
[----:B0-----:R-:W-:-:S05]  /*2d70*/  IMAD.WIDE.U32 R2, R8, 0x4, R2 ;  /* 0x0000000408027825 */ /* 0x001fca00078e0002 */
[----:B------:R-:W2:Y:S04]  /*2d80*/  LDG.E.CONSTANT R19, desc[UR6][R2.64] ;  /* 0x0000000602137981 */ /* 0x000ea8000c1e9900 */
[----:B------:R-:W2:Y:S04]  /*2d90*/  LDG.E.CONSTANT R0, desc[UR6][R2.64+0x400] ;  /* 0x0004000602007981 */ /* 0x000ea8000c1e9900 */
[----:B------:R-:W3:Y:S04]  /*2da0*/  LDG.E.CONSTANT R4, desc[UR6][R2.64+0x800] ;  /* 0x0008000602047981 */ /* 0x000ee8000c1e9900 */
[----:B------:R-:W3:Y:S04]  /*2db0*/  LDG.E.CONSTANT R5, desc[UR6][R2.64+0xc00] ;  /* 0x000c000602057981 */ /* 0x000ee8000c1e9900 */
[----:B------:R-:W4:Y:S04]  /*2dc0*/  LDG.E.CONSTANT R6, desc[UR6][R2.64+0x1000] ;  /* 0x0010000602067981 */ /* 0x000f28000c1e9900 */
[----:B------:R-:W4:Y:S04]  /*2dd0*/  LDG.E.CONSTANT R7, desc[UR6][R2.64+0x1400] ;  /* 0x0014000602077981 */ /* 0x000f28000c1e9900 */
[----:B------:R-:W5:Y:S04]  /*2de0*/  LDG.E.CONSTANT R9, desc[UR6][R2.64+0x1800] ;  /* 0x0018000602097981 */ /* 0x000f68000c1e9900 */
        /* <DEDUP_REMOVED lines=8> */
[----:B------:R-:W5:Y:S01]  /*2e70*/  LDG.E.CONSTANT R18, desc[UR6][R2.64+0x3c00] ;  /* 0x003c000602127981 */ /* 0x000f62000c1e9900 */
[----:B------:R-:W-:Y:S01]  /*2e80*/  ISETP.GE.U32.AND P0, PT, R20, 0x2000, PT ;  /* 0x000020001400780c */ /* 0x000fe20003f06070 */
[----:B--2---:R-:W-:Y:S01]  /*2e90*/  FADD R0, R19, R0 ;  /* 0x0000000013007221 */ /* 0x004fe20000000000 */
[----:B---3--:R-:W-:-:S04]  /*2ea0*/  FADD R5, R4, R5 ;  /* 0x0000000504057221 */ /* 0x008fc80000000000 */
[----:B------:R-:W-:Y:S01]  /*2eb0*/  FADD R0, R0, R5 ;  /* 0x0000000500007221 */ /* 0x000fe20000000000 */
[----:B----4-:R-:W-:Y:S01]  /*2ec0*/  FADD R6, R6, R7 ;  /* 0x0000000706067221 */ /* 0x010fe20000000000 */
[----:B-----5:R-:W-:-:S04]  /*2ed0*/  FADD R9, R9, R10 ;  /* 0x0000000a09097221 */ /* 0x020fc80000000000 */
[----:B------:R-:W-:Y:S01]  /*2ee0*/  FADD R9, R6, R9 ;  /* 0x0000000906097221 */ /* 0x000fe20000000000 */
[----:B------:R-:W-:-:S03]  /*2ef0*/  FADD R11, R11, R12 ;  /* 0x0000000c0b0b7221 */ /* 0x000fc60000000000 */
[----:B------:R-:W-:Y:S01]  /*2f00*/  FADD R0, R0, R9 ;  /* 0x0000000900007221 */ /* 0x000fe20000000000 */
[----:B------:R-:W-:-:S04]  /*2f10*/  FADD R14, R13, R14 ;  /* 0x0000000e0d0e7221 */ /* 0x000fc80000000000 */
[----:B------:R-:W-:Y:S01]  /*2f20*/  FADD R11, R11, R14 ;  /* 0x0000000e0b0b7221 */ /* 0x000fe20000000000 */
[----:B------:R-:W-:Y:S01]  /*2f30*/  FADD R15, R15, R16 ;  /* 0x000000100f0f7221 */ /* 0x000fe20000000000 */
[----:B------:R-:W-:-:S04]  /*2f40*/  FADD R18, R17, R18 ;  /* 0x0000001211127221 */ /* 0x000fc80000000000 */
[----:B------:R-:W-:-:S04]  /*2f50*/  FADD R18, R15, R18 ;  /* 0x000000120f127221 */ /* 0x000fc80000000000 */
[----:B------:R-:W-:Y:S01]  /*2f60*/  FADD R5, R11, R18 ;  /* 0x000000120b057221 */ /* 0x000fe20000000000 */
[----:B------:R-:W-:-:S03]  /*2f70*/  HFMA2 R11, -RZ, RZ, 0, 0.00048828125 ;  /* 0x00001000ff0b7431 */ /* 0x000fc600000001ff */
[----:B------:R-:W-:Y:S01]  /*2f80*/  FADD R0, R0, R5 ;  /* 0x0000000500007221 */ /* 0x000fe20000000000 */
[----:B------:R-:W-:Y:S06]  /*2f90*/  @!P0 BRA `(.L_x_44) ;  /* 0x0000000000ac8947 */ /* 0x000fec0003800000 */
[----:B------:R-:W0:Y:S01]  /*2fa0*/  LDC R7, c[0x0][0x390] ;  /* 0x0000e400ff077b82 */ /* 0x000e220000000800 */
[----:B------:R-:W-:Y:S02]  /*2fb0*/  IADD3 R6, PT, PT, R20, -0x1000, RZ ;  /* 0xfffff00014067810 */ /* 0x000fe40007ffe0ff */
[----:B------:R-:W-:-:S07]  /*2fc0*/  MOV R11, 0x1000 ;  /* 0x00001000000b7802 */ /* 0x000fce0000000f00 */
.L_x_46:
[----:B------:R-:W-:-:S05]  /*2fd0*/  IMAD.WIDE R4, R11, 0x4, R2 ;  /* 0x000000040b047825 */ /* 0x000fca00078e0202 */
[----:B------:R-:W2:Y:S04]  /*2fe0*/  LDG.E.CONSTANT R20, desc[UR6][R4.64+0x400] ;  /* 0x0004000604147981 */ /* 0x000ea8000c1e9900 */
[----:B------:R-:W2:Y:S04]  /*2ff0*/  LDG.E.CONSTANT R21, desc[UR6][R4.64+0x800] ;  /* 0x0008000604157981 */ /* 0x000ea8000c1e9900 */
        /* <DEDUP_REMOVED lines=13> */
[----:B------:R1:W5:Y:S01]  /*30d0*/  LDG.E.CONSTANT R18, desc[UR6][R4.64+0x3c00] ;  /* 0x003c000604127981 */ /* 0x000362000c1e9900 */
[----:B--2---:R-:W-:Y:S01]  /*30e0*/  FADD R21, R20, R21 ;  /* 0x0000001514157221 */ /* 0x004fe20000000000 */
[----:B0-----:R-:W-:-:S05]  /*30f0*/  MOV R20, R7 ;  /* 0x0000000700147202 */ /* 0x001fca0000000f00 */
[----:B-1----:R-:W-:Y:S02]  /*3100*/  IMAD.IADD R4, R20, 0x1, -R11 ;  /* 0x0000000114047824 */ /* 0x002fe400078e0a0b */
[----:B---3--:R-:W-:-:S03]  /*3110*/  FADD R0, R19, R0 ;  /* 0x0000000013007221 */ /* 0x008fc60000000000 */
[----:B------:R-:W-:Y:S01]  /*3120*/  ISETP.GE.AND P0, PT, R4, 0x1000, PT ;  /* 0x000010000400780c */ /* 0x000fe20003f06270 */
[----:B----4-:R-:W-:Y:S01]  /*3130*/  FADD R22, R22, R23 ;  /* 0x0000001716167221 */ /* 0x010fe20000000000 */
[----:B------:R-:W-:Y:S01]  /*3140*/  FADD R0, R0, R21 ;  /* 0x0000001500007221 */ /* 0x000fe20000000000 */
[----:B-----5:R-:W-:-:S04]  /*3150*/  FADD R25, R24, R25 ;  /* 0x0000001918197221 */ /* 0x020fc80000000000 */
[----:B------:R-:W-:Y:S01]  /*3160*/  FADD R25, R22, R25 ;  /* 0x0000001916197221 */ /* 0x000fe20000000000 */
[----:B------:R-:W-:Y:S01]  /*3170*/  FADD R16, R16, R17 ;  /* 0x0000001110107221 */ /* 0x000fe20000000000 */
[----:B------:R-:W-:-:S04]  /*3180*/  FADD R15, R15, R10 ;  /* 0x0000000a0f0f7221 */ /* 0x000fc80000000000 */
[----:B------:R-:W-:Y:S01]  /*3190*/  FADD R15, R16, R15 ;  /* 0x0000000f100f7221 */ /* 0x000fe20000000000 */
[----:B------:R-:W-:Y:S01]  /*31a0*/  FADD R9, R14, R9 ;  /* 0x000000090e097221 */ /* 0x000fe20000000000 */
[----:B------:R-:W-:-:S04]  /*31b0*/  FADD R12, R13, R12 ;  /* 0x0000000c0d0c7221 */ /* 0x000fc80000000000 */
[----:B------:R-:W-:Y:S01]  /*31c0*/  FADD R12, R9, R12 ;  /* 0x0000000c090c7221 */ /* 0x000fe20000000000 */
[----:B------:R-:W-:-:S03]  /*31d0*/  FADD R0, R0, R25 ;  /* 0x0000001900007221 */ /* 0x000fc60000000000 */
[----:B------:R-:W-:-:S04]  /*31e0*/  FADD R15, R15, R12 ;  /* 0x0000000c0f0f7221 */ /* 0x000fc80000000000 */
[----:B------:R-:W-:-:S04]  /*31f0*/  FADD R15, R0, R15 ;  /* 0x0000000f000f7221 */ /* 0x000fc80000000000 */
[----:B------:R-:W-:Y:S01]  /*3200*/  FADD R0, R18, R15 ;  /* 0x0000000f12007221 */ /* 0x000fe20000000000 */
[----:B------:R-:W-:Y:S06]  /*3210*/  @!P0 BRA `(.L_x_45) ;  /* 0x0000000800308947 */ /* 0x000fec0003800000 */
[----:B------:R-:W-:-:S04]  /*3220*/  IADD3 R11, PT, PT, R11, 0x1000, RZ ;  /* 0x000010000b0b7810 */ /* 0x000fc80007ffe0ff */
[----:B------:R-:W-:-:S13]  /*3230*/  ISETP.GT.AND P0, PT, R11, R6, PT ;  /* 0x000000060b00720c */ /* 0x000fda0003f04270 */
[----:B------:R-:W-:Y:S05]  /*3240*/  @!P0 BRA `(.L_x_46) ;  /* 0xfffffffc00608947 */ /* 0x000fea000383ffff */
.L_x_44:
[----:B------:R-:W-:-:S13]  /*3250*/  ISETP.GE.AND P0, PT, R11, R20, PT ;  /* 0x000000140b00720c */ /* 0x000fda0003f06270 */
[----:B------:R-:W-:Y:S05]  /*3260*/  @P0 BRA `(.L_x_45) ;  /* 0x00000008001c0947 */ /* 0x000fea0003800000 */
[----:B------:R-:W-:Y:S01]  /*3270*/  IADD3 R9, PT, PT, -R11, R20, RZ ;  /* 0x000000140b097210 */ /* 0x000fe20007ffe1ff */
[----:B------:R-:W-:Y:S03]  /*3280*/  BSSY.RECONVERGENT B1, `(.L_x_45) ;  /* 0x0000085000017945 */ /* 0x000fe60003800200 */
        /* <DEDUP_REMOVED lines=16> */
.L_x_50:
        /* <DEDUP_REMOVED lines=8> */
.L_x_49:
[----:B------:R-:W-:Y:S05]  /*3410*/  BSYNC.RECONVERGENT B2 ;  /* 0x0000000000027941 */ /* 0x000fea0003800200 */
.L_x_48:
[----:B------:R-:W-:Y:S05]  /*3420*/  @!P1 BRA `(.L_x_47) ;  /* 0x0000000400a89947 */ /* 0x000fea0003800000 */
[----:B------:R-:W0:Y:S01]  /*3430*/  LDCU.64 UR4, c[0x0][0x380] ;  /* 0x00007000ff0477ac */ /* 0x000e220008000a00 */
[----:B------:R-:W-:Y:S01]  /*3440*/  IADD3 R5, PT, PT, R9, -R10, RZ ;  /* 0x8000000a09057210 */ /* 0x000fe20007ffe0ff */
[----:B------:R-:W-:Y:S01]  /*3450*/  BSSY.RECONVERGENT B2, `(.L_x_51) ;  /* 0x000003b000027945 */ /* 0x000fe20003800200 */
[CC--:B------:R-:W-:Y:S02]  /*3460*/  IADD3 R3, P0, PT, R10.reuse, R11.reuse, RZ ;  /* 0x0000000b0a037210 */ /* 0x0c0fe40007f1e0ff */
[----:B------:R-:W-:Y:S02]  /*3470*/  ISETP.GT.AND P1, PT, R5, 0xc00, PT ;  /* 0x00000c000500780c */ /* 0x000fe40003f24270 */
[----:B------:R-:W-:Y:S01]  /*3480*/  IADD3 R11, PT, PT, R10, R11, RZ ;  /* 0x0000000b0a0b7210 */ /* 0x000fe20007ffe0ff */
[----:B------:R-:W-:Y:S01]  /*3490*/  IMAD.X R4, RZ, RZ, RZ, P0 ;  /* 0x000000ffff047224 */ /* 0x000fe200000e06ff */
[----:B0-----:R-:W-:-:S04]  /*34a0*/  LEA R2, P0, R3, UR4, 0x2 ;  /* 0x0000000403027c11 */ /* 0x001fc8000f8010ff */
[----:B------:R-:W-:Y:S02]  /*34b0*/  LEA.HI.X R3, R3, UR5, R4, 0x2, P0 ;  /* 0x0000000503037c11 */ /* 0x000fe400080f1404 */
[----:B------:R-:W-:-:S04]  /*34c0*/  IADD3 R2, P0, PT, R2, 0x800, RZ ;  /* 0x0000080002027810 */ /* 0x000fc80007f1e0ff */
[----:B------:R-:W-:Y:S02]  /*34d0*/  IADD3.X R3, PT, PT, RZ, R3, RZ, P0, !PT ;  /* 0x00000003ff037210 */ /* 0x000fe400007fe4ff */
[----:B------:R-:W-:Y:S01]  /*34e0*/  PLOP3.LUT P0, PT, PT, PT, PT, 0x80, 0x8 ;  /* 0x000000000008781c */ /* 0x000fe20003f0f070 */
[----:B------:R-:W-:-:S12]  /*34f0*/  @!P1 BRA `(.L_x_52) ;  /* 0x0000000000c09947 */ /* 0x000fd80003800000 */
[----:B------:R-:W-:Y:S02]  /*3500*/  PLOP3.LUT P0, PT, PT, PT, PT, 0x8, 0x80 ;  /* 0x000000000080781c */ /* 0x000fe40003f0e170 */
[----:B------:R-:W-:-:S11]  /*3510*/  IADD3 R13, PT, PT, R9, -0xc00, RZ ;  /* 0xfffff400090d7810 */ /* 0x000fd60007ffe0ff */
.L_x_53:
[----:B------:R-:W0:Y:S01]  /*3520*/  LDC.64 R4, c[0x0][0x380] ;  /* 0x0000e000ff047b82 */ /* 0x000e220000000a00 */
[----:B------:R-:W2:Y:S01]  /*3530*/  LDG.E.CONSTANT R12, desc[UR6][R2.64+-0x400] ;  /* 0xfffc0006020c7981 */ /* 0x000ea2000c1e9900 */
[----:B------:R-:W-:-:S03]  /*3540*/  IADD3 R25, PT, PT, R11, 0x400, RZ ;  /* 0x000004000b197810 */ /* 0x000fc60007ffe0ff */
[----:B------:R-:W3:Y:S04]  /*3550*/  LDG.E.CONSTANT R20, desc[UR6][R2.64] ;  /* 0x0000000602147981 */ /* 0x000ee8000c1e9900 */
[----:B------:R-:W4:Y:S01]  /*3560*/  LDG.E.CONSTANT R19, desc[UR6][R2.64+0x400] ;  /* 0x0004000602137981 */ /* 0x000f22000c1e9900 */
[----:B------:R-:W-:-:S03]  /*3570*/  IADD3 R7, PT, PT, R11, 0x800, RZ ;  /* 0x000008000b077810 */ /* 0x000fc60007ffe0ff */
[----:B------:R-:W5:Y:S04]  /*3580*/  LDG.E.CONSTANT R17, desc[UR6][R2.64+0xc00] ;  /* 0x000c000602117981 */ /* 0x000f68000c1e9900 */
[----:B------:R-:W5:Y:S01]  /*3590*/  LDG.E.CONSTANT R16, desc[UR6][R2.64+0x1000] ;  /* 0x0010000602107981 */ /* 0x000f62000c1e9900 */
[----:B------:R-:W-:-:S03]  /*35a0*/  IADD3 R23, PT, PT, R11, 0xc00, RZ ;  /* 0x00000c000b177810 */ /* 0x000fc60007ffe0ff */
[----:B------:R-:W5:Y:S01]  /*35b0*/  LDG.E.CONSTANT R22, desc[UR6][R2.64+0x1c00] ;  /* 0x001c000602167981 */ /* 0x000f62000c1e9900 */
[----:B0-----:R-:W-:-:S03]  /*35c0*/  IMAD.WIDE.U32 R14, R11, 0x4, R4 ;  /* 0x000000040b0e7825 */ /* 0x001fc600078e0004 */
[----:B------:R-:W5:Y:S04]  /*35d0*/  LDG.E.CONSTANT R21, desc[UR6][R2.64+0x2000] ;  /* 0x0020000602157981 */ /* 0x000f68000c1e9900 */
[----:B------:R-:W5:Y:S04]  /*35e0*/  LDG.E.CONSTANT R26, desc[UR6][R2.64+0x3000] ;  /* 0x00300006021a7981 */ /* 0x000f68000c1e9900 */
[----:B------:R-:W2:Y:S01]  /*35f0*/  LDG.E.CONSTANT R15, desc[UR6][R14.64] ;  /* 0x000000060e0f7981 */ /* 0x000ea2000c1e9900 */
[----:B------:R-:W-:-:S05]  /*3600*/  IMAD.WIDE.U32 R24, R25, 0x4, R4 ;  /* 0x0000000419187825 */ /* 0x000fca00078e0004 */
[----:B------:R-:W5:Y:S01]  /*3610*/  LDG.E.CONSTANT R18, desc[UR6][R24.64] ;  /* 0x0000000618127981 */ /* 0x000f62000c1e9900 */
[----:B------:R-:W-:-:S03]  /*3620*/  IMAD.WIDE.U32 R6, R7, 0x4, R4 ;  /* 0x0000000407067825 */ /* 0x000fc600078e0004 */
        /* <DEDUP_REMOVED lines=8> */
[----:B------:R-:W-:Y:S01]  /*36b0*/  ISETP.GE.AND P1, PT, R10, R13, PT ;  /* 0x0000000d0a00720c */ /* 0x000fe20003f26270 */
[----:B------:R-:W-:Y:S01]  /*36c0*/  VIADD R11, R11, 0x1000 ;  /* 0x000010000b0b7836 */ /* 0x000fe20000000000 */
[----:B0-----:R-:W-:-:S04]  /*36d0*/  IADD3 R2, P2, PT, R2, 0x4000, RZ ;  /* 0x0000400002027810 */ /* 0x001fc80007f5e0ff */
        /* <DEDUP_REMOVED lines=18> */
.L_x_52:
[----:B------:R-:W-:Y:S05]  /*3800*/  BSYNC.RECONVERGENT B2 ;  /* 0x0000000000027941 */ /* 0x000fea0003800200 */
.L_x_51:
[----:B------:R-:W-:Y:S01]  /*3810*/  IADD3 R4, PT, PT, R9, -R10, RZ ;  /* 0x8000000a09047210 */ /* 0x000fe20007ffe0ff */
[----:B------:R-:W-:Y:S03]  /*3820*/  BSSY.RECONVERGENT B2, `(.L_x_54) ;  /* 0x000001e000027945 */ /* 0x000fe60003800200 */
[----:B------:R-:W-:-:S13]  /*3830*/  ISETP.GT.AND P1, PT, R4, 0x400, PT ;  /* 0x000004000400780c */ /* 0x000fda0003f24270 */
[----:B------:R-:W-:Y:S05]  /*3840*/  @!P1 BRA `(.L_x_55) ;  /* 0x00000000006c9947 */ /* 0x000fea0003800000 */
[----:B------:R-:W0:Y:S01]  /*3850*/  LDC.64 R6, c[0x0][0x380] ;  /* 0x0000e000ff067b82 */ /* 0x000e220000000a00 */
[----:B------:R-:W2:Y:S01]  /*3860*/  LDG.E.CONSTANT R13, desc[UR6][R2.64+-0x400] ;  /* 0xfffc0006020d7981 */ /* 0x000ea2000c1e9900 */
[----:B------:R-:W-:-:S03]  /*3870*/  IADD3 R17, PT, PT, R11, 0x400, RZ ;  /* 0x000004000b117810 */ /* 0x000fc60007ffe0ff */
[----:B------:R-:W3:Y:S04]  /*3880*/  LDG.E.CONSTANT R15, desc[UR6][R2.64] ;  /* 0x00000006020f7981 */ /* 0x000ee8000c1e9900 */
[----:B------:R-:W4:Y:S04]  /*3890*/  LDG.E.CONSTANT R19, desc[UR6][R2.64+0xc00] ;  /* 0x000c000602137981 */ /* 0x000f28000c1e9900 */
[----:B------:R-:W5:Y:S04]  /*38a0*/  LDG.E.CONSTANT R21, desc[UR6][R2.64+0x1000] ;  /* 0x0010000602157981 */ /* 0x000f68000c1e9900 */
[----:B------:R-:W5:Y:S01]  /*38b0*/  LDG.E.CONSTANT R23, desc[UR6][R2.64+0x1400] ;  /* 0x0014000602177981 */ /* 0x000f62000c1e9900 */
[----:B0-----:R-:W-:-:S06]  /*38c0*/  IMAD.WIDE.U32 R4, R11, 0x4, R6 ;  /* 0x000000040b047825 */ /* 0x001fcc00078e0006 */
[----:B------:R0:W2:Y:S01]  /*38d0*/  LDG.E.CONSTANT R5, desc[UR6][R4.64] ;  /* 0x0000000604057981 */ /* 0x0000a2000c1e9900 */
[----:B------:R-:W-:-:S03]  /*38e0*/  IMAD.WIDE.U32 R6, R17, 0x4, R6 ;  /* 0x0000000411067825 */ /* 0x000fc600078e0006 */
[----:B------:R1:W4:Y:S04]  /*38f0*/  LDG.E.CONSTANT R17, desc[UR6][R2.64+0x400] ;  /* 0x0004000602117981 */ /* 0x000328000c1e9900 */
[----:B------:R-:W5:Y:S01]  /*3900*/  LDG.E.CONSTANT R7, desc[UR6][R6.64] ;  /* 0x0000000606077981 */ /* 0x000f62000c1e9900 */
[----:B0-----:R-:W-:Y:S02]  /*3910*/  IADD3 R4, P1, PT, R2, 0x2000, RZ ;  /* 0x0000200002047810 */ /* 0x001fe40007f3e0ff */
[----:B------:R-:W-:Y:S02]  /*3920*/  PLOP3.LUT P0, PT, PT, PT, PT, 0x8, 0x80 ;  /* 0x000000000080781c */ /* 0x000fe40003f0e170 */
[----:B------:R-:W-:Y:S02]  /*3930*/  IADD3 R10, PT, PT, R10, 0x800, RZ ;  /* 0x000008000a0a7810 */ /* 0x000fe40007ffe0ff */
[----:B------:R-:W-:-:S02]  /*3940*/  IADD3 R11, PT, PT, R11, 0x800, RZ ;  /* 0x000008000b0b7810 */ /* 0x000fc40007ffe0ff */
[----:B-1----:R-:W-:Y:S01]  /*3950*/  MOV R2, R4 ;  /* 0x0000000400027202 */ /* 0x002fe20000000f00 */
[----:B--2---:R-:W-:-:S04]  /*3960*/  FADD R0, R0, R5 ;  /* 0x0000000500007221 */ /* 0x004fc80000000000 */
[----:B------:R-:W-:-:S04]  /*3970*/  FADD R0, R0, R13 ;  /* 0x0000000d00007221 */ /* 0x000fc80000000000 */
[----:B---3--:R-:W-:-:S04]  /*3980*/  FADD R0, R0, R15 ;  /* 0x0000000f00007221 */ /* 0x008fc80000000000 */
[----:B----4-:R-:W-:-:S04]  /*3990*/  FADD R0, R0, R17 ;  /* 0x0000001100007221 */ /* 0x010fc80000000000 */
[----:B-----5:R-:W-:-:S04]  /*39a0*/  FADD R0, R0, R7 ;  /* 0x0000000700007221 */ /* 0x020fc80000000000 */
[----:B------:R-:W-:Y:S01]  /*39b0*/  FADD R0, R0, R19 ;  /* 0x0000001300007221 */ /* 0x000fe20000000000 */
[----:B------:R-:W-:-:S03]  /*39c0*/  IADD3.X R5, PT, PT, RZ, R3, RZ, P1, !PT ;  /* 0x00000003ff057210 */ /* 0x000fc60000ffe4ff */
[----:B------:R-:W-:Y:S01]  /*39d0*/  FADD R0, R0, R21 ;  /* 0x0000001500007221 */ /* 0x000fe20000000000 */
[----:B------:R-:W-:-:S03]  /*39e0*/  MOV R3, R5 ;  /* 0x0000000500037202 */ /* 0x000fc60000000f00 */
[----:B------:R-:W-:-:S07]  /*39f0*/  FADD R0, R0, R23 ;  /* 0x0000001700007221 */ /* 0x000fce0000000000 */
.L_x_55:
[----:B------:R-:W-:Y:S05]  /*3a00*/  BSYNC.RECONVERGENT B2 ;  /* 0x0000000000027941 */ /* 0x000fea0003800200 */
.L_x_54:
[----:B------:R-:W-:-:S13]  /*3a10*/  ISETP.LT.OR P0, PT, R10, R9, P0 ;  /* 0x000000090a00720c */ /* 0x000fda0000701670 */
[----:B------:R-:W-:Y:S05]  /*3a20*/  @!P0 BRA `(.L_x_47) ;  /* 0x0000000000288947 */ /* 0x000fea0003800000 */
[----:B------:R-:W0:Y:S01]  /*3a30*/  LDC.64 R4, c[0x0][0x380] ;  /* 0x0000e000ff047b82 */ /* 0x000e220000000a00 */
[----:B------:R-:W2:Y:S04]  /*3a40*/  LDG.E.CONSTANT R7, desc[UR6][R2.64+-0x400] ;  /* 0xfffc000602077981 */ /* 0x000ea8000c1e9900 */
[----:B------:R-:W3:Y:S01]  /*3a50*/  LDG.E.CONSTANT R9, desc[UR6][R2.64] ;  /* 0x0000000602097981 */ /* 0x000ee2000c1e9900 */
[----:B0-----:R-:W-:-:S03]  /*3a60*/  IMAD.WIDE.U32 R4, R11, 0x4, R4 ;  /* 0x000000040b047825 */ /* 0x001fc600078e0004 */
[----:B------:R-:W4:Y:S04]  /*3a70*/  LDG.E.CONSTANT R11, desc[UR6][R2.64+0x400] ;  /* 0x00040006020b7981 */ /* 0x000f28000c1e9900 */
[----:B------:R-:W5:Y:S02]  /*3a80*/  LDG.E.CONSTANT R5, desc[UR6][R4.64] ;  /* 0x0000000604057981 */ /* 0x000f64000c1e9900 */
[----:B-----5:R-:W-:-:S04]  /*3a90*/  FADD R0, R0, R5 ;  /* 0x0000000500007221 */ /* 0x020fc80000000000 */
[----:B--2---:R-:W-:-:S04]  /*3aa0*/  FADD R0, R0, R7 ;  /* 0x0000000700007221 */ /* 0x004fc80000000000 */
[----:B---3--:R-:W-:-:S04]  /*3ab0*/  FADD R0, R0, R9 ;  /* 0x0000000900007221 */ /* 0x008fc80000000000 */
[----:B----4-:R-:W-:-:S07]  /*3ac0*/  FADD R0, R0, R11 ;  /* 0x0000000b00007221 */ /* 0x010fce0000000000 */
.L_x_47:
[----:B------:R-:W-:Y:S05]  /*3ad0*/  BSYNC.RECONVERGENT B1 ;  /* 0x0000000000017941 */ /* 0x000fea0003800200 */
.L_x_45:
[----:B------:R-:W0:Y:S01]  /*3ae0*/  S2R R6, SR_LANEID ;  /* 0x0000000000067919 */ /* 0x000e220000000000 */
[----:B------:R-:W-:-:S05]  /*3af0*/  MOV R3, R0 ;  /* 0x0000000000037202 */ /* 0x000fca0000000f00 */
        /* <DEDUP_REMOVED lines=30> */
[----:B------:R-:W1:Y:S04]  /*3ce0*/  LDS R3, [UR4+0xc] ;  /* 0x00000c04ff037984 */ /* 0x000e680008000800 */
[----:B0-----:R-:W0:Y:S04]  /*3cf0*/  LDS.128 R4, [UR4+0x10] ;  /* 0x00001004ff047984 */ /* 0x001e280008000c00 */
[----:B------:R-:W2:Y:S01]  /*3d00*/  LDS.64 R8, [UR4+0x20] ;  /* 0x00002004ff087984 */ /* 0x000ea20008000a00 */
[----:B-1----:R-:W-:-:S04]  /*3d10*/  FADD R3, R0, R3 ;  /* 0x0000000300037221 */ /* 0x002fc80000000000 */
[----:B0-----:R-:W-:-:S04]  /*3d20*/  FADD R4, R3, R4 ;  /* 0x0000000403047221 */ /* 0x001fc80000000000 */
[----:B------:R-:W-:-:S04]  /*3d30*/  FADD R5, R4, R5 ;  /* 0x0000000504057221 */ /* 0x000fc80000000000 */
[----:B------:R-:W-:-:S04]  /*3d40*/  FADD R6, R5, R6 ;  /* 0x0000000605067221 */ /* 0x000fc80000000000 */
[----:B------:R-:W-:-:S04]  /*3d50*/  FADD R7, R6, R7 ;  /* 0x0000000706077221 */ /* 0x000fc80000000000 */
[----:B--2---:R-:W-:-:S04]  /*3d60*/  FADD R8, R7, R8 ;  /* 0x0000000807087221 */ /* 0x004fc80000000000 */
[----:B------:R-:W-:-:S07]  /*3d70*/  FADD R0, R8, R9 ;  /* 0x0000000908007221 */ /* 0x000fce0000000000 */
.L_x_17:
[----:B------:R-:W-:Y:S05]  /*3d80*/  BSYNC.RECONVERGENT B0 ;  /* 0x0000000000007941 */ /* 0x000fea0003800200 */
.L_x_1:
[----:B------:R-:W-:Y:S05]  /*3d90*/  @P0 EXIT ;  /* 0x000000000000094d */ /* 0x000fea0003800000 */
[----:B01234-:R-:W0:Y:S01]  /*3da0*/  LDC.64 R2, c[0x0][0x388] ;  /* 0x0000e200ff027b82 */ /* 0x01fe220000000a00 */
[----:B------:R-:W1:Y:S02]  /*3db0*/  LDCU UR4, c[0x0][0x398] ;  /* 0x00007300ff0477ac */ /* 0x000e640008000800 */
[----:B-1----:R-:W-:-:S05]  /*3dc0*/  FADD R5, R0, UR4 ;  /* 0x0000000400057e21 */ /* 0x002fca0008000000 */
[----:B0-----:R-:W-:Y:S01]  /*3dd0*/  STG.E desc[UR6][R2.64], R5 ;  /* 0x0000000502007986 */ /* 0x001fe2000c101906 */
[----:B------:R-:W-:Y:S05]  /*3de0*/  EXIT ;  /* 0x000000000000794d */ /* 0x000fea0003800000 */
.L_x_56:
[----:B------:R-:W-:-:S00]  /*3df0*/  BRA `(.L_x_56) ;  /* 0xfffffffc00fc7947 */ /* 0x000fc0000383ffff */
[----:B------:R-:W-:-:S00]  /*3e00*/  NOP ;  /* 0x0000000000007918 */ /* 0x000fc00000000000 */
[----:B------:R-:W-:-:S00]  /*3e10*/  NOP ;  /* 0x0000000000007918 */ /* 0x000fc00000000000 */
[----:B------:R-:W-:-:S00]  /*3e20*/  NOP ;  /* 0x0000000000007918 */ /* 0x000fc00000000000 */
[----:B------:R-:W-:-:S00]  /*3e30*/  NOP ;  /* 0x0000000000007918 */ /* 0x000fc00000000000 */
[----:B------:R-:W-:-:S00]  /*3e40*/  NOP ;  /* 0x0000000000007918 */ /* 0x000fc00000000000 */
[----:B------:R-:W-:-:S00]  /*3e50*/  NOP ;  /* 0x0000000000007918 */ /* 0x000fc00000000000 */
[----:B------:R-:W-:-:S00]  /*3e60*/  NOP ;  /* 0x0000000000007918 */ /* 0x000fc00000000000 */
[----:B------:R-:W-:-:S00]  /*3e70*/  NOP ;  /* 0x0000000000007918 */ /* 0x000fc00000000000 */
.L_x_239:


//--------------------- .text._ZN3cub18CUB_300001_SM_10006detail6reduce18DeviceReduceKernelINS2_10policy_hubIfyN4cuda3std3__44plusIfEEE10Policy1000EN6thrust24THRUST_300001_SM_1000_NS6detail15normal_iteratorINSD_10device_ptrIfEEEEyS9_fNS7_10__identityEEEvT0_PT3_T1_NS0_13GridEvenShareISN_EET2_T4_ --------------------------
	.section	.text._ZN3cub18CUB_300001_SM_10006detail6reduce18DeviceReduceKernelINS2_10policy_hubIfyN4cuda3std3__44plusIfEEE10Policy1000EN6thrust24THRUST_300001_SM_1000_NS6detail15normal_iteratorINSD_10device_ptrIfEEEEyS9_fNS7_10__identityEEEvT0_PT3_T1_NS0_13GridEvenShareISN_EET2_T4_,"ax",@progbits
	.align	128
        .global         _ZN3cub18CUB_300001_SM_10006detail6reduce18DeviceReduceKernelINS2_10policy_hubIfyN4cuda3std3__44plusIfEEE10Policy1000EN6thrust24THRUST_300001_SM_1000_NS6detail15normal_iteratorINSD_10device_ptrIfEEEEyS9_fNS7_10__identityEEEvT0_PT3_T1_NS0_13GridEvenShareISN_EET2_T4_
        .type           _ZN3cub18CUB_300001_SM_10006detail6reduce18DeviceReduceKernelINS2_10policy_hubIfyN4cuda3std3__44plusIfEEE10Policy1000EN6thrust24THRUST_300001_SM_1000_NS6detail15normal_iteratorINSD_10device_ptrIfEEEEyS9_fNS7_10__identityEEEvT0_PT3_T1_NS0_13GridEvenShareISN_EET2_T4_,@function
        .size           _ZN3cub18CUB_300001_SM_10006detail6reduce18DeviceReduceKernelINS2_10policy_hubIfyN4cuda3std3__44plusIfEEE10Policy1000EN6thrust24THRUST_300001_SM_1000_NS6detail15normal_iteratorINSD_10device_ptrIfEEEEyS9_fNS7_10__identityEEEvT0_PT3_T1_NS0_13GridEvenShareISN_EET2_T4_,(.L_x_240 - _ZN3cub18CUB_300001_SM_10006detail6reduce18DeviceReduceKernelINS2_10policy_hubIfyN4cuda3std3__44plusIfEEE10Policy1000EN6thrust24THRUST_300001_SM_1000_NS6detail15normal_iteratorINSD_10device_ptrIfEEEEyS9_fNS7_10__identityEEEvT0_PT3_T1_NS0_13GridEvenShareISN_EET2_T4_)
        .other          _ZN3cub18CUB_300001_SM_10006detail6reduce18DeviceReduceKernelINS2_10policy_hubIfyN4cuda3std3__44plusIfEEE10Policy1000EN6thrust24THRUST_300001_SM_1000_NS6detail15normal_iteratorINSD_10device_ptrIfEEEEyS9_fNS7_10__identityEEEvT0_PT3_T1_NS0_13GridEvenShareISN_EET2_T4_,@"STO_CUDA_ENTRY STV_DEFAULT"
_ZN3cub18CUB_300001_SM_10006detail6reduce18DeviceReduceKernelINS2_10policy_hubIfyN4cuda3std3__44plusIfEEE10Policy1000EN6thrust24THRUST_300001_SM_1000_NS6detail15normal_iteratorINSD_10device_ptrIfEEEEyS9_fNS7_10__identityEEEvT0_PT3_T1_NS0_13GridEvenShareISN_EET2_T4_:
.text._ZN3cub18CUB_300001_SM_10006detail6reduce18DeviceReduceKernelINS2_10policy_hubIfyN4cuda3std3__44plusIfEEE10Policy1000EN6thrust24THRUST_300001_SM_1000_NS6detail15normal_iteratorINSD_10device_ptrIfEEEEyS9_fNS7_10__identityEEEvT0_PT3_T1_NS0_13GridEvenShareISN_EET2_T4_:
[----:B------:R-:W-:Y:S08]  /*0000*/  LDC R1, c[0x0][0x37c] ;  /* 0x0000df00ff017b82 */ /* 0x000ff00000000800 */
[----:B------:R-:W0:Y:S01]  /*0010*/  S2UR UR16, SR_CTAID.X ;  /* 0x00000000001079c3 */ /* 0x000e220000002500 */
[----:B------:R-:W1:Y:S01]  /*0020*/  LDCU.64 UR8, c[0x0][0x3b8] ;  /* 0x00007700ff0877ac */ /* 0x000e620008000a00 */
[----:B------:R-:W-:Y:S01]  /*0030*/  BSSY.RECONVERGENT B0, `(.L_x_57) ;  /* 0x0000229000007945 */ /* 0x000fe20003800200 */
[----:B------:R-:W2:Y:S01]  /*0040*/  LDCU UR5, c[0x0][0x3c0] ;  /* 0x00007800ff0577ac */ /* 0x000ea20008000800 */
[----:B------:R-:W3:Y:S01]  /*0050*/  LDCU.64 UR14, c[0x0][0x358] ;  /* 0x00006b00ff0e77ac */ /* 0x000ee20008000a00 */
[----:B-1----:R-:W-:-:S02]  /*0060*/  IMAD.U32 R2, RZ, RZ, UR8 ;  /* 0x00000008ff027e24 */ /* 0x002fc4000f8e00ff */
[----:B------:R-:W-:Y:S01]  /*0070*/  IMAD.U32 R3, RZ, RZ, UR9 ;  /* 0x00000009ff037e24 */ /* 0x000fe2000f8e00ff */
[----:B--2---:R-:W-:Y:S02]  /*0080*/  USHF.L.U32 UR5, UR5, 0xc, URZ ;  /* 0x0000000c05057899 */ /* 0x004fe400080006ff */
[----:B0-----:R-:W-:Y:S02]  /*0090*/  USHF.L.U32 UR7, UR16, 0xc, URZ ;  /* 0x0000000c10077899 */ /* 0x001fe400080006ff */
[----:B------:R-:W-:-:S04]  /*00a0*/  USHF.R.S32.HI UR4, URZ, 0x1f, UR5 ;  /* 0x0000001fff047899 */ /* 0x000fc80008011405 */
[----:B------:R-:W-:-:S04]  /*00b0*/  IADD3 R23, P1, PT, R2, -UR7, RZ ;  /* 0x8000000702177c10 */ /* 0x000fc8000ff3e0ff */
[----:B------:R-:W-:Y:S02]  /*00c0*/  ISETP.GT.U32.AND P0, PT, R23, 0xfff, PT ;  /* 0x00000fff1700780c */ /* 0x000fe40003f04070 */
[----:B------:R-:W-:-:S04]  /*00d0*/  IADD3.X R22, PT, PT, R3, -0x1, RZ, P1, !PT ;  /* 0xffffffff03167810 */ /* 0x000fc80000ffe4ff */
[----:B------:R-:W-:-:S13]  /*00e0*/  ISETP.GT.U32.AND.EX P0, PT, R22, RZ, PT, P0 ;  /* 0x000000ff1600720c */ /* 0x000fda0003f04100 */
[----:B---3--:R-:W-:Y:S05]  /*00f0*/  @P0 BRA `(.L_x_58) ;  /* 0x0000000c00c40947 */ /* 0x008fea0003800000 */
[----:B------:R-:W0:Y:S01]  /*0100*/  S2R R0, SR_TID.X ;  /* 0x0000000000007919 */ /* 0x000e220000002100 */
[----:B------:R-:W-:Y:S01]  /*0110*/  IADD3 R5, PT, PT, R2, -UR7, RZ ;  /* 0x8000000702057c10 */ /* 0x000fe2000fffe0ff */
[----:B------:R-:W-:Y:S01]  /*0120*/  BSSY.RECONVERGENT B1, `(.L_x_59) ;  /* 0x000000a000017945 */ /* 0x000fe20003800200 */
[----:B------:R-:W-:Y:S02]  /*0130*/  IMAD.MOV.U32 R4, RZ, RZ, RZ ;  /* 0x000000ffff047224 */ /* 0x000fe400078e00ff */
[----:B0-----:R-:W-:Y:S02]  /*0140*/  ISETP.GE.AND P0, PT, R0, R5, PT ;  /* 0x000000050000720c */ /* 0x001fe40003f06270 */
[----:B------:R-:W-:-:S11]  /*0150*/  MOV R6, R0 ;  /* 0x0000000000067202 */ /* 0x000fd60000000f00 */
[----:B------:R-:W-:Y:S05]  /*0160*/  @P0 BRA `(.L_x_60) ;  /* 0x0000000000140947 */ /* 0x000fea0003800000 */
[----:B------:R-:W0:Y:S01]  /*0170*/  LDC.64 R8, c[0x0][0x380] ;  /* 0x0000e000ff087b82 */ /* 0x000e220000000a00 */
[----:B------:R-:W-:-:S04]  /*0180*/  VIADD R3, R0, UR7 ;  /* 0x0000000700037c36 */ /* 0x000fc80008000000 */
[----:B0-----:R-:W-:-:S05]  /*0190*/  IMAD.WIDE.U32 R8, R3, 0x4, R8 ;  /* 0x0000000403087825 */ /* 0x001fca00078e0008 */
[----:B------:R0:W5:Y:S01]  /*01a0*/  LDG.E R4, desc[UR14][R8.64] ;  /* 0x0000000e08047981 */ /* 0x000162000c1e1900 */
[----:B------:R-:W-:-:S07]  /*01b0*/  IADD3 R6, PT, PT, R0, 0x100, RZ ;  /* 0x0000010000067810 */ /* 0x000fce0007ffe0ff */
.L_x_60:
[----:B------:R-:W-:Y:S05]  /*01c0*/  BSYNC.RECONVERGENT B1 ;  /* 0x0000000000017941 */ /* 0x000fea0003800200 */
.L_x_59:
[----:B------:R-:W-:Y:S01]  /*01d0*/  ISETP.GE.AND P0, PT, R6, R5, PT ;  /* 0x000000050600720c */ /* 0x000fe20003f06270 */
[----:B------:R-:W-:-:S12]  /*01e0*/  BSSY.RECONVERGENT B1, `(.L_x_61) ;  /* 0x0000079000017945 */ /* 0x000fd80003800200 */
[----:B------:R-:W-:Y:S05]  /*01f0*/  @P0 BRA `(.L_x_62) ;  /* 0x0000000400dc0947 */ /* 0x000fea0003800000 */
[----:B------:R-:W-:Y:S01]  /*0200*/  LOP3.LUT R3, RZ, R6, RZ, 0x33, !PT ;  /* 0x00000006ff037212 */ /* 0x000fe200078e33ff */
[----:B------:R-:W-:Y:S03]  /*0210*/  BSSY.RECONVERGENT B2, `(.L_x_63) ;  /* 0x0000037000027945 */ /* 0x000fe60003800200 */
[----:B------:R-:W-:-:S04]  /*0220*/  IADD3 R3, PT, PT, R2, -UR7, R3 ;  /* 0x8000000702037c10 */ /* 0x000fc8000fffe003 */
[C---:B------:R-:W-:Y:S02]  /*0230*/  ISETP.GE.U32.AND P1, PT, R3.reuse, 0xf00, PT ;  /* 0x00000f000300780c */ /* 0x040fe40003f26070 */
[----:B------:R-:W-:-:S04]  /*0240*/  LEA.HI R7, R3, 0x1, RZ, 0x18 ;  /* 0x0000000103077811 */ /* 0x000fc800078fc0ff */
[----:B------:R-:W-:-:S04]  /*0250*/  LOP3.LUT R22, R7, 0xf, RZ, 0xc0, !PT ;  /* 0x0000000f07167812 */ /* 0x000fc800078ec0ff */
[----:B------:R-:W-:-:S03]  /*0260*/  ISETP.NE.AND P0, PT, R22, RZ, PT ;  /* 0x000000ff1600720c */ /* 0x000fc60003f05270 */
[----:B------:R-:W-:Y:S10]  /*0270*/  @!P1 BRA `(.L_x_64) ;  /* 0x0000000000c09947 */ /* 0x000ff40003800000 */
[----:B------:R-:W1:Y:S01]  /*0280*/  LDCU.64 UR8, c[0x0][0x380] ;  /* 0x00007000ff0877ac */ /* 0x000e620008000a00 */
[----:B------:R-:W-:Y:S01]  /*0290*/  IMAD.WIDE.U32 R2, R6, 0x4, RZ ;  /* 0x0000000406027825 */ /* 0x000fe200078e00ff */
[----:B------:R-:W-:Y:S01]  /*02a0*/  LOP3.LUT R11, R7, 0x1fffff0, RZ, 0xc0, !PT ;  /* 0x01fffff0070b7812 */ /* 0x000fe200078ec0ff */
[----:B------:R-:W-:-:S04]  /*02b0*/  UIMAD.WIDE.U32 UR4, UR16, 0x4000, URZ ;  /* 0x00004000100478a5 */ /* 0x000fc8000f8e00ff */
[----:B------:R-:W-:Y:S02]  /*02c0*/  IMAD.MOV R11, RZ, RZ, -R11 ;  /* 0x000000ffff0b7224 */ /* 0x000fe400078e0a0b */
[----:B------:R-:W-:Y:S02]  /*02d0*/  LOP3.LUT R2, R2, UR4, RZ, 0xfc, !PT ;  /* 0x0000000402027c12 */ /* 0x000fe4000f8efcff */
[----:B------:R-:W-:Y:S02]  /*02e0*/  LOP3.LUT R3, R3, UR5, RZ, 0xfc, !PT ;  /* 0x0000000503037c12 */ /* 0x000fe4000f8efcff */
[----:B-1----:R-:W-:-:S04]  /*02f0*/  IADD3 R2, P1, PT, R2, UR8, RZ ;  /* 0x0000000802027c10 */ /* 0x002fc8000ff3e0ff */
[----:B------:R-:W-:-:S04]  /*0300*/  IADD3 R2, P2, PT, R2, 0x2000, RZ ;  /* 0x0000200002027810 */ /* 0x000fc80007f5e0ff */
[----:B------:R-:W-:-:S09]  /*0310*/  IADD3.X R3, PT, PT, RZ, UR9, R3, P2, P1 ;  /* 0x00000009ff037c10 */ /* 0x000fd200097e2403 */
.L_x_65:
[----:B------:R-:W2:Y:S04]  /*0320*/  LDG.E R21, desc[UR14][R2.64+-0x2000] ;  /* 0xffe0000e02157981 */ /* 0x000ea8000c1e1900 */
[----:B------:R-:W3:Y:S04]  /*0330*/  LDG.E R20, desc[UR14][R2.64+-0x1c00] ;  /* 0xffe4000e02147981 */ /* 0x000ee8000c1e1900 */
[----:B------:R-:W4:Y:S04]  /*0340*/  LDG.E R23, desc[UR14][R2.64+-0x1800] ;  /* 0xffe8000e02177981 */ /* 0x000f28000c1e1900 */
        /* <DEDUP_REMOVED lines=11> */
[----:B0-----:R-:W4:Y:S04]  /*0400*/  LDG.E R9, desc[UR14][R2.64+0x1800] ;  /* 0x0018000e02097981 */ /* 0x001f28000c1e1900 */
[----:B------:R0:W4:Y:S01]  /*0410*/  LDG.E R8, desc[UR14][R2.64+0x1c00] ;  /* 0x001c000e02087981 */ /* 0x000122000c1e1900 */
[----:B------:R-:W-:-:S02]  /*0420*/  IADD3 R11, PT, PT, R11, 0x10, RZ ;  /* 0x000000100b0b7810 */ /* 0x000fc40007ffe0ff */
[----:B------:R-:W-:Y:S02]  /*0430*/  IADD3 R6, PT, PT, R6, 0x1000, RZ ;  /* 0x0000100006067810 */ /* 0x000fe40007ffe0ff */
[----:B------:R-:W-:Y:S02]  /*0440*/  ISETP.NE.AND P1, PT, R11, RZ, PT ;  /* 0x000000ff0b00720c */ /* 0x000fe40003f25270 */
[----:B0-----:R-:W-:-:S05]  /*0450*/  IADD3 R2, P2, PT, R2, 0x4000, RZ ;  /* 0x0000400002027810 */ /* 0x001fca0007f5e0ff */
[----:B------:R-:W-:Y:S02]  /*0460*/  IMAD.X R3, RZ, RZ, R3, P2 ;  /* 0x000000ffff037224 */ /* 0x000fe400010e0603 */
        /* <DEDUP_REMOVED lines=16> */
[----:B------:R-:W-:Y:S06]  /*0570*/  @P1 BRA `(.L_x_65) ;  /* 0xfffffffc00681947 */ /* 0x000fec000383ffff */
.L_x_64:
[----:B------:R-:W-:Y:S05]  /*0580*/  BSYNC.RECONVERGENT B2 ;  /* 0x0000000000027941 */ /* 0x000fea0003800200 */
.L_x_63:
[----:B------:R-:W-:Y:S05]  /*0590*/  @!P0 BRA `(.L_x_62) ;  /* 0x0000000000f48947 */ /* 0x000fea0003800000 */
[----:B------:R-:W-:Y:S01]  /*05a0*/  ISETP.GE.U32.AND P0, PT, R22, 0x8, PT ;  /* 0x000000081600780c */ /* 0x000fe20003f06070 */
[----:B------:R-:W-:Y:S01]  /*05b0*/  BSSY.RECONVERGENT B2, `(.L_x_66) ;  /* 0x000001a000027945 */ /* 0x000fe20003800200 */
[----:B------:R-:W-:-:S04]  /*05c0*/  LOP3.LUT R10, R7, 0x7, RZ, 0xc0, !PT ;  /* 0x00000007070a7812 */ /* 0x000fc800078ec0ff */
[----:B------:R-:W-:-:S07]  /*05d0*/  ISETP.NE.AND P1, PT, R10, RZ, PT ;  /* 0x000000ff0a00720c */ /* 0x000fce0003f25270 */
[----:B------:R-:W-:Y:S06]  /*05e0*/  @!P0 BRA `(.L_x_67) ;  /* 0x0000000000588947 */ /* 0x000fec0003800000 */
[----:B------:R-:W1:Y:S01]  /*05f0*/  LDCU.64 UR4, c[0x0][0x380] ;  /* 0x00007000ff0477ac */ /* 0x000e620008000a00 */
[----:B------:R-:W-:-:S04]  /*0600*/  IADD3 R3, P0, PT, R6, UR7, RZ ;  /* 0x0000000706037c10 */ /* 0x000fc8000ff1e0ff */
[----:B0-----:R-:W-:Y:S02]  /*0610*/  LEA.HI.X.SX32 R8, R6, RZ, 0x1, P0 ;  /* 0x000000ff06087211 */ /* 0x001fe400000f0eff */
[----:B-1----:R-:W-:-:S04]  /*0620*/  LEA R2, P0, R3, UR4, 0x2 ;  /* 0x0000000403027c11 */ /* 0x002fc8000f8010ff */
[----:B------:R-:W-:-:S05]  /*0630*/  LEA.HI.X R3, R3, UR5, R8, 0x2, P0 ;  /* 0x0000000503037c11 */ /* 0x000fca00080f1408 */
[----:B------:R-:W2:Y:S04]  /*0640*/  LDG.E R9, desc[UR14][R2.64] ;  /* 0x0000000e02097981 */ /* 0x000ea8000c1e1900 */
[----:B------:R-:W3:Y:S04]  /*0650*/  LDG.E R8, desc[UR14][R2.64+0x400] ;  /* 0x0004000e02087981 */ /* 0x000ee8000c1e1900 */
[----:B------:R-:W4:Y:S04]  /*0660*/  LDG.E R11, desc[UR14][R2.64+0x800] ;  /* 0x0008000e020b7981 */ /* 0x000f28000c1e1900 */
[----:B------:R-:W4:Y:S04]  /*0670*/  LDG.E R13, desc[UR14][R2.64+0xc00] ;  /* 0x000c000e020d7981 */ /* 0x000f28000c1e1900 */
[----:B------:R-:W4:Y:S04]  /*0680*/  LDG.E R15, desc[UR14][R2.64+0x1000] ;  /* 0x0010000e020f7981 */ /* 0x000f28000c1e1900 */
[----:B------:R-:W4:Y:S04]  /*0690*/  LDG.E R17, desc[UR14][R2.64+0x1400] ;  /* 0x0014000e02117981 */ /* 0x000f28000c1e1900 */
[----:B------:R-:W4:Y:S04]  /*06a0*/  LDG.E R19, desc[UR14][R2.64+0x1800] ;  /* 0x0018000e02137981 */ /* 0x000f28000c1e1900 */
[----:B------:R-:W4:Y:S01]  /*06b0*/  LDG.E R21, desc[UR14][R2.64+0x1c00] ;  /* 0x001c000e02157981 */ /* 0x000f22000c1e1900 */
[----:B------:R-:W-:-:S02]  /*06c0*/  VIADD R6, R6, 0x800 ;  /* 0x0000080006067836 */ /* 0x000fc40000000000 */
        /* <DEDUP_REMOVED lines=8> */
.L_x_67:
[----:B------:R-:W-:Y:S05]  /*0750*/  BSYNC.RECONVERGENT B2 ;  /* 0x0000000000027941 */ /* 0x000fea0003800200 */
.L_x_66:
        /* <DEDUP_REMOVED lines=14> */
[----:B------:R-:W4:Y:S01]  /*0840*/  LDG.E R13, desc[UR14][R2.64+0xc00] ;  /* 0x000c000e020d7981 */ /* 0x000f22000c1e1900 */
[----:B------:R-:W-:Y:S01]  /*0850*/  IADD3 R6, PT, PT, R6, 0x400, RZ ;  /* 0x0000040006067810 */ /* 0x000fe20007ffe0ff */
[----:B--2--5:R-:W-:-:S04]  /*0860*/  FADD R9, R4, R9 ;  /* 0x0000000904097221 */ /* 0x024fc80000000000 */
[----:B---3--:R-:W-:-:S04]  /*0870*/  FADD R8, R9, R8 ;  /* 0x0000000809087221 */ /* 0x008fc80000000000 */
[----:B----4-:R-:W-:-:S04]  /*0880*/  FADD R8, R8, R11 ;  /* 0x0000000b08087221 */ /* 0x010fc80000000000 */
[----:B------:R-:W-:-:S07]  /*0890*/  FADD R4, R8, R13 ;  /* 0x0000000d08047221 */ /* 0x000fce0000000000 */
.L_x_69:
[----:B------:R-:W-:Y:S05]  /*08a0*/  BSYNC.RECONVERGENT B2 ;  /* 0x0000000000027941 */ /* 0x000fea0003800200 */
.L_x_68:
[----:B------:R-:W-:Y:S05]  /*08b0*/  @!P1 BRA `(.L_x_62) ;  /* 0x00000000002c9947 */ /* 0x000fea0003800000 */
[----:B------:R-:W1:Y:S01]  /*08c0*/  LDC.64 R2, c[0x0][0x380] ;  /* 0x0000e000ff027b82 */ /* 0x000e620000000a00 */
[----:B0-----:R-:W-:Y:S01]  /*08d0*/  IMAD.U32 R9, RZ, RZ, UR16 ;  /* 0x00000010ff097e24 */ /* 0x001fe2000f8e00ff */
[----:B------:R-:W-:-:S03]  /*08e0*/  IADD3 R7, PT, PT, -R7, RZ, RZ ;  /* 0x000000ff07077210 */ /* 0x000fc60007ffe1ff */
[----:B-1----:R-:W-:-:S07]  /*08f0*/  IMAD.WIDE.U32 R2, R9, 0x4000, R2 ;  /* 0x0000400009027825 */ /* 0x002fce00078e0002 */
.L_x_70:
[----:B------:R-:W-:-:S06]  /*0900*/  IMAD.WIDE R8, R6, 0x4, R2 ;  /* 0x0000000406087825 */ /* 0x000fcc00078e0202 */
[----:B------:R-:W2:Y:S01]  /*0910*/  LDG.E R9, desc[UR14][R8.64] ;  /* 0x0000000e08097981 */ /* 0x000ea2000c1e1900 */
[----:B------:R-:W-:Y:S01]  /*0920*/  VIADD R7, R7, 0x1 ;  /* 0x0000000107077836 */ /* 0x000fe20000000000 */
[----:B------:R-:W-:-:S04]  /*0930*/  IADD3 R6, PT, PT, R6, 0x100, RZ ;  /* 0x0000010006067810 */ /* 0x000fc80007ffe0ff */
[----:B------:R-:W-:Y:S01]  /*0940*/  ISETP.NE.AND P0, PT, R7, RZ, PT ;  /* 0x000000ff0700720c */ /* 0x000fe20003f05270 */
[----:B--2--5:R-:W-:-:S12]  /*0950*/  FADD R4, R9, R4 ;  /* 0x0000000409047221 */ /* 0x024fd80000000000 */
[----:B------:R-:W-:Y:S05]  /*0960*/  @P0 BRA `(.L_x_70) ;  /* 0xfffffffc00e40947 */ /* 0x000fea000383ffff */
.L_x_62:
[----:B------:R-:W-:Y:S05]  /*0970*/  BSYNC.RECONVERGENT B1 ;  /* 0x0000000000017941 */ /* 0x000fea0003800200 */
.L_x_61:
[----:B------:R-:W-:Y:S01]  /*0980*/  ISETP.GE.AND P0, PT, R5, 0x100, PT ;  /* 0x000001000500780c */ /* 0x000fe20003f06270 */
[----:B-----5:R-:W-:-:S12]  /*0990*/  IMAD.MOV.U32 R11, RZ, RZ, R4 ;  /* 0x000000ffff0b7224 */ /* 0x020fd800078e0004 */
[----:B------:R-:W-:Y:S05]  /*09a0*/  @!P0 BRA `(.L_x_71) ;  /* 0x0000000000ac8947 */ /* 0x000fea0003800000 */
[----:B------:R-:W1:Y:S01]  /*09b0*/  S2R R7, SR_LANEID ;  /* 0x0000000000077919 */ /* 0x000e620000000000 */
[----:B------:R-:W2:Y:S02]  /*09c0*/  SHFL.DOWN PT, R2, R11, 0x1, 0x1f ;  /* 0x08201f000b027f89 */ /* 0x000ea400000e0000 */
[----:B--2---:R-:W-:Y:S01]  /*09d0*/  FADD R2, R2, R11 ;  /* 0x0000000b02027221 */ /* 0x004fe20000000000 */
[C---:B-1----:R-:W-:Y:S02]  /*09e0*/  ISETP.GT.AND P0, PT, R7.reuse, 0x1e, PT ;  /* 0x0000001e0700780c */ /* 0x042fe40003f04270 */
[----:B------:R-:W-:Y:S02]  /*09f0*/  ISETP.NE.AND P1, PT, R7, RZ, PT ;  /* 0x000000ff0700720c */ /* 0x000fe40003f25270 */
[----:B------:R-:W-:Y:S02]  /*0a00*/  FSEL R2, R11, R2, P0 ;  /* 0x000000020b027208 */ /* 0x000fe40000000000 */
[----:B------:R-:W-:-:S03]  /*0a10*/  ISETP.GT.AND P0, PT, R7, 0x1d, PT ;  /* 0x0000001d0700780c */ /* 0x000fc60003f04270 */
[----:B------:R-:W1:Y:S06]  /*0a20*/  SHFL.DOWN PT, R3, R2, 0x2, 0x1f ;  /* 0x08401f0002037f89 */ /* 0x000e6c00000e0000 */
[----:B------:R-:W2:Y:S01]  /*0a30*/  @!P1 S2R R6, SR_CgaCtaId ;  /* 0x0000000000069919 */ /* 0x000ea20000008800 */
[----:B------:R-:W-:Y:S02]  /*0a40*/  @!P1 MOV R5, 0x400 ;  /* 0x0000040000059802 */ /* 0x000fe40000000f00 */
[----:B------:R-:W-:-:S04]  /*0a50*/  @!P1 SHF.R.U32.HI R4, RZ, 0x3, R0 ;  /* 0x00000003ff049819 */ /* 0x000fc80000011600 */
[----:B------:R-:W-:Y:S01]  /*0a60*/  @!P1 LOP3.LUT R4, R4, 0x7c, RZ, 0xc0, !PT ;  /* 0x0000007c04049812 */ /* 0x000fe200078ec0ff */
[----:B-1----:R-:W-:Y:S01]  /*0a70*/  @!P0 FADD R2, R2, R3 ;  /* 0x0000000302028221 */ /* 0x002fe20000000000 */
[----:B------:R-:W-:-:S04]  /*0a80*/  ISETP.GT.AND P0, PT, R7, 0x1b, PT ;  /* 0x0000001b0700780c */ /* 0x000fc80003f04270 */
[----:B------:R-:W1:Y:S01]  /*0a90*/  SHFL.DOWN PT, R3, R2, 0x4, 0x1f ;  /* 0x08801f0002037f89 */ /* 0x000e6200000e0000 */
[----:B--2---:R-:W-:-:S04]  /*0aa0*/  @!P1 LEA R5, R6, R5, 0x18 ;  /* 0x0000000506059211 */ /* 0x004fc800078ec0ff */
[----:B------:R-:W-:-:S04]  /*0ab0*/  @!P1 IADD3 R4, PT, PT, R4, R5, RZ ;  /* 0x0000000504049210 */ /* 0x000fc80007ffe0ff */
[----:B-1----:R-:W-:Y:S01]  /*0ac0*/  @!P0 FADD R2, R2, R3 ;  /* 0x0000000302028221 */ /* 0x002fe20000000000 */
[----:B------:R-:W-:-:S04]  /*0ad0*/  ISETP.GT.AND P0, PT, R7, 0x17, PT ;  /* 0x000000170700780c */ /* 0x000fc80003f04270 */
[----:B------:R-:W1:Y:S09]  /*0ae0*/  SHFL.DOWN PT, R3, R2, 0x8, 0x1f ;  /* 0x09001f0002037f89 */ /* 0x000e7200000e0000 */
[----:B-1----:R-:W-:Y:S01]  /*0af0*/  @!P0 FADD R2, R2, R3 ;  /* 0x0000000302028221 */ /* 0x002fe20000000000 */
[----:B------:R-:W-:-:S04]  /*0b00*/  ISETP.NE.AND P0, PT, R0, RZ, PT ;  /* 0x000000ff0000720c */ /* 0x000fc80003f05270 */
[----:B------:R-:W1:Y:S02]  /*0b10*/  SHFL.DOWN PT, R3, R2, 0x10, 0x1f ;  /* 0x0a001f0002037f89 */ /* 0x000e6400000e0000 */
[----:B-1----:R-:W-:-:S05]  /*0b20*/  FADD R3, R2, R3 ;  /* 0x0000000302037221 */ /* 0x002fca0000000000 */
[----:B------:R2:W-:Y:S01]  /*0b30*/  @!P1 STS [R4+0x8], R3 ;  /* 0x0000080304009388 */ /* 0x0005e20000000800 */
[----:B------:R-:W-:Y:S01]  /*0b40*/  BAR.SYNC.DEFER_BLOCKING 0x0 ;  /* 0x0000000000007b1d */ /* 0x000fe20000010000 */
[----:B------:R-:W-:-:S04]  /*0b50*/  ISETP.GT.AND P1, PT, R7, 0xf, PT ;  /* 0x0000000f0700780c */ /* 0x000fc80003f24270 */
[----:B0-----:R-:W-:Y:S01]  /*0b60*/  FSEL R9, R2, R3, P1 ;  /* 0x0000000302097208 */ /* 0x001fe20000800000 */
[----:B------:R-:W-:Y:S08]  /*0b70*/  @P0 BRA `(.L_x_72) ;  /* 0x0000001400d00947 */ /* 0x000ff00003800000 */
[----:B------:R-:W0:Y:S01]  /*0b80*/  S2UR UR5, SR_CgaCtaId ;  /* 0x00000000000579c3 */ /* 0x000e220000008800 */
[----:B------:R-:W-:Y:S02]  /*0b90*/  UMOV UR4, 0x400 ;  /* 0x0000040000047882 */ /* 0x000fe40000000000 */
[----:B0-----:R-:W-:-:S09]  /*0ba0*/  ULEA UR4, UR5, UR4, 0x18 ;  /* 0x0000000405047291 */ /* 0x001fd2000f8ec0ff */
[----:B------:R-:W0:Y:S04]  /*0bb0*/  LDS R0, [UR4+0xc] ;  /* 0x00000c04ff007984 */ /* 0x000e280008000800 */
[----:B--2---:R-:W1:Y:S04]  /*0bc0*/  LDS.128 R4, [UR4+0x10] ;  /* 0x00001004ff047984 */ /* 0x004e680008000c00 */
        /* <DEDUP_REMOVED lines=9> */
.L_x_71:
[----:B0-----:R-:W0:Y:S01]  /*0c60*/  S2R R9, SR_LANEID ;  /* 0x0000000000097919 */ /* 0x001e220000000000 */
[----:B------:R-:W-:-:S05]  /*0c70*/  LOP3.LUT R2, R0, 0x3e0, RZ, 0xc0, !PT ;  /* 0x000003e000027812 */ /* 0x000fca00078ec0ff */
[----:B------:R-:W-:Y:S01]  /*0c80*/  VIADD R4, R2, 0x20 ;  /* 0x0000002002047836 */ /* 0x000fe20000000000 */
[----:B------:R-:W-:-:S04]  /*0c90*/  LOP3.LUT R2, RZ, R2, RZ, 0x33, !PT ;  /* 0x00000002ff027212 */ /* 0x000fc800078e33ff */
[----:B------:R-:W-:Y:S02]  /*0ca0*/  ISETP.GT.AND P0, PT, R4, R5, PT ;  /* 0x000000050400720c */ /* 0x000fe40003f04270 */
[----:B------:R-:W-:-:S04]  /*0cb0*/  IADD3 R2, PT, PT, R5, R2, RZ ;  /* 0x0000000205027210 */ /* 0x000fc80007ffe0ff */
[----:B------:R-:W-:-:S05]  /*0cc0*/  SEL R2, R2, 0x1f, P0 ;  /* 0x0000001f02027807 */ /* 0x000fca0000000000 */
[----:B------:R-:W1:Y:S01]  /*0cd0*/  SHFL.DOWN PT, R3, R11, 0x1, R2 ;  /* 0x082000000b037989 */ /* 0x000e6200000e0002 */
[C---:B0-----:R-:W-:Y:S01]  /*0ce0*/  ISETP.GE.AND P0, PT, R9.reuse, R2, PT ;  /* 0x000000020900720c */ /* 0x041fe20003f06270 */
[C---:B------:R-:W-:Y:S01]  /*0cf0*/  VIADD R7, R9.reuse, 0x2 ;  /* 0x0000000209077836 */ /* 0x040fe20000000000 */
[----:B------:R-:W-:-:S11]  /*0d00*/  ISETP.NE.AND P1, PT, R9, RZ, PT ;  /* 0x000000ff0900720c */ /* 0x000fd60003f25270 */
[----:B-1----:R-:W-:Y:S01]  /*0d10*/  @!P0 FADD R11, R3, R11 ;  /* 0x0000000b030b8221 */ /* 0x002fe20000000000 */
[----:B------:R-:W-:Y:S01]  /*0d20*/  ISETP.GT.AND P0, PT, R7, R2, PT ;  /* 0x000000020700720c */ /* 0x000fe20003f04270 */
[----:B------:R-:W0:Y:S01]  /*0d30*/  @!P1 S2R R13, SR_CgaCtaId ;  /* 0x00000000000d9919 */ /* 0x000e220000008800 */
[----:B------:R-:W-:Y:S02]  /*0d40*/  IADD3 R7, PT, PT, R9, 0x4, RZ ;  /* 0x0000000409077810 */ /* 0x000fe40007ffe0ff */
[----:B------:R-:W-:Y:S01]  /*0d50*/  @!P1 MOV R6, 0x400 ;  /* 0x0000040000069802 */ /* 0x000fe20000000f00 */
[----:B------:R-:W1:Y:S01]  /*0d60*/  SHFL.DOWN PT, R3, R11, 0x2, R2 ;  /* 0x084000000b037989 */ /* 0x000e6200000e0002 */
[----:B------:R-:W-:-:S04]  /*0d70*/  @!P1 SHF.R.U32.HI R4, RZ, 0x3, R0 ;  /* 0x00000003ff049819 */ /* 0x000fc80000011600 */
[----:B------:R-:W-:-:S03]  /*0d80*/  @!P1 LOP3.LUT R4, R4, 0x7c, RZ, 0xc0, !PT ;  /* 0x0000007c04049812 */ /* 0x000fc600078ec0ff */
[----:B-1----:R-:W-:Y:S01]  /*0d90*/  @!P0 FADD R11, R11, R3 ;  /* 0x000000030b0b8221 */ /* 0x002fe20000000000 */
[----:B------:R-:W-:Y:S01]  /*0da0*/  ISETP.GT.AND P0, PT, R7, R2, PT ;  /* 0x000000020700720c */ /* 0x000fe20003f04270 */
[----:B------:R-:W-:Y:S01]  /*0db0*/  VIADD R7, R9, 0x8 ;  /* 0x0000000809077836 */ /* 0x000fe20000000000 */
[----:B0-----:R-:W-:Y:S02]  /*0dc0*/  @!P1 LEA R13, R13, R6, 0x18 ;  /* 0x000000060d0d9211 */ /* 0x001fe400078ec0ff */
[----:B------:R-:W0:Y:S03]  /*0dd0*/  SHFL.DOWN PT, R3, R11, 0x4, R2 ;  /* 0x088000000b037989 */ /* 0x000e2600000e0002 */
[----:B------:R-:W-:-:S06]  /*0de0*/  @!P1 IMAD.IADD R4, R4, 0x1, R13 ;  /* 0x0000000104049824 */ /* 0x000fcc00078e020d */
[----:B0-----:R-:W-:Y:S01]  /*0df0*/  @!P0 FADD R11, R11, R3 ;  /* 0x000000030b0b8221 */ /* 0x001fe20000000000 */
[-C--:B------:R-:W-:Y:S02]  /*0e00*/  ISETP.GT.AND P0, PT, R7, R2.reuse, PT ;  /* 0x000000020700720c */ /* 0x080fe40003f04270 */
[----:B------:R-:W-:Y:S02]  /*0e10*/  IADD3 R7, PT, PT, R9, 0x10, RZ ;  /* 0x0000001009077810 */ /* 0x000fe40007ffe0ff */
[----:B------:R-:W0:Y:S09]  /*0e20*/  SHFL.DOWN PT, R3, R11, 0x8, R2 ;  /* 0x090000000b037989 */ /* 0x000e3200000e0002 */
[----:B0-----:R-:W-:Y:S01]  /*0e30*/  @!P0 FADD R11, R11, R3 ;  /* 0x000000030b0b8221 */ /* 0x001fe20000000000 */
[----:B------:R-:W-:-:S04]  /*0e40*/  ISETP.GT.AND P0, PT, R7, R2, PT ;  /* 0x000000020700720c */ /* 0x000fc80003f04270 */
[----:B------:R-:W0:Y:S09]  /*0e50*/  SHFL.DOWN PT, R3, R11, 0x10, R2 ;  /* 0x0a0000000b037989 */ /* 0x000e3200000e0002 */
        /* <DEDUP_REMOVED lines=13> */
[----:B------:R-:W1:Y:S04]  /*0f30*/  LDS R0, [UR4+0xc] ;  /* 0x00000c04ff007984 */ /* 0x000e680008000800 */
[----:B------:R-:W0:Y:S04]  /*0f40*/  LDS.128 R12, [UR4+0x10] ;  /* 0x00001004ff0c7984 */ /* 0x000e280008000c00 */
[----:B------:R-:W2:Y:S01]  /*0f50*/  LDS.64 R2, [UR4+0x20] ;  /* 0x00002004ff027984 */ /* 0x000ea20008000a00 */
[----:B-1----:R-:W-:Y:S01]  /*0f60*/  @P2 FADD R9, R9, R0 ;  /* 0x0000000009092221 */ /* 0x002fe20000000000 */
[----:B------:R-:W-:-:S03]  /*0f70*/  ISETP.GT.AND P2, PT, R5, 0xa0, PT ;  /* 0x000000a00500780c */ /* 0x000fc60003f44270 */
[----:B0-----:R-:W-:Y:S01]  /*0f80*/  @P4 FADD R9, R9, R12 ;  /* 0x0000000c09094221 */ /* 0x001fe20000000000 */
        /* <DEDUP_REMOVED lines=8> */
.L_x_58:
[----:B------:R-:W0:Y:S01]  /*1010*/  S2R R0, SR_TID.X ;  /* 0x0000000000007919 */ /* 0x000e220000002100 */
[----:B------:R-:W1:Y:S01]  /*1020*/  LDC.64 R4, c[0x0][0x380] ;  /* 0x0000e000ff047b82 */ /* 0x000e620000000a00 */
[----:B0-----:R-:W-:-:S04]  /*1030*/  VIADD R7, R0, UR7 ;  /* 0x0000000700077c36 */ /* 0x001fc80008000000 */
[----:B-1----:R-:W-:-:S05]  /*1040*/  IMAD.WIDE.U32 R4, R7, 0x4, R4 ;  /* 0x0000000407047825 */ /* 0x002fca00078e0004 */
[----:B------:R-:W2:Y:S04]  /*1050*/  LDG.E R7, desc[UR14][R4.64] ;  /* 0x0000000e04077981 */ /* 0x000ea8000c1e1900 */
[----:B------:R-:W2:Y:S04]  /*1060*/  LDG.E R8, desc[UR14][R4.64+0x400] ;  /* 0x0004000e04087981 */ /* 0x000ea8000c1e1900 */
[----:B------:R-:W3:Y:S04]  /*1070*/  LDG.E R9, desc[UR14][R4.64+0x800] ;  /* 0x0008000e04097981 */ /* 0x000ee8000c1e1900 */
[----:B------:R-:W3:Y:S04]  /*1080*/  LDG.E R10, desc[UR14][R4.64+0xc00] ;  /* 0x000c000e040a7981 */ /* 0x000ee8000c1e1900 */
[----:B------:R-:W4:Y:S04]  /*1090*/  LDG.E R11, desc[UR14][R4.64+0x1000] ;  /* 0x0010000e040b7981 */ /* 0x000f28000c1e1900 */
[----:B------:R-:W4:Y:S04]  /*10a0*/  LDG.E R12, desc[UR14][R4.64+0x1400] ;  /* 0x0014000e040c7981 */ /* 0x000f28000c1e1900 */
[----:B------:R-:W5:Y:S04]  /*10b0*/  LDG.E R13, desc[UR14][R4.64+0x1800] ;  /* 0x0018000e040d7981 */ /* 0x000f68000c1e1900 */
        /* <DEDUP_REMOVED lines=8> */
[----:B------:R-:W5:Y:S01]  /*1140*/  LDG.E R21, desc[UR14][R4.64+0x3c00] ;  /* 0x003c000e04157981 */ /* 0x000f62000c1e1900 */
[----:B------:R-:W-:-:S04]  /*1150*/  ISETP.GE.U32.AND P0, PT, R23, UR5, PT ;  /* 0x0000000517007c0c */ /* 0x000fc8000bf06070 */
[----:B------:R-:W-:Y:S01]  /*1160*/  ISETP.GE.U32.AND.EX P0, PT, R22, UR4, PT, P0 ;  /* 0x0000000416007c0c */ /* 0x000fe2000bf06100 */
        /* <DEDUP_REMOVED lines=13> */
[----:B------:R-:W-:-:S04]  /*1240*/  FADD R6, R15, R6 ;  /* 0x000000060f067221 */ /* 0x000fc80000000000 */
[----:B------:R-:W-:Y:S01]  /*1250*/  FADD R7, R7, R6 ;  /* 0x0000000607077221 */ /* 0x000fe20000000000 */
[----:B------:R-:W-:Y:S06]  /*1260*/  @!P0 BRA `(.L_x_73) ;  /* 0x0000000c006c8947 */ /* 0x000fec0003800000 */
[----:B------:R-:W-:Y:S01]  /*1270*/  UIADD3 UR8, UP0, UPT, UR5, UR7, URZ ;  /* 0x0000000705087290 */ /* 0x000fe2000ff1e0ff */
[----:B------:R-:W-:Y:S01]  /*1280*/  IADD3 R23, P2, PT, R2, -0x1000, RZ ;  /* 0xfffff00002177810 */ /* 0x000fe20007f5e0ff */
[----:B------:R-:W0:Y:S01]  /*1290*/  LDCU.64 UR12, c[0x0][0x380] ;  /* 0x00007000ff0c77ac */ /* 0x000e220008000a00 */
[----:B------:R-:W-:Y:S02]  /*12a0*/  LOP3.LUT R5, RZ, R0, RZ, 0x33, !PT ;  /* 0x00000000ff057212 */ /* 0x000fe400078e33ff */
[----:B------:R-:W-:Y:S01]  /*12b0*/  IADD3.X R8, PT, PT, R3, -0x1, RZ, P2, !PT ;  /* 0xffffffff03087810 */ /* 0x000fe200017fe4ff */
[----:B------:R-:W-:Y:S01]  /*12c0*/  UIADD3.X UR9, UPT, UPT, URZ, UR4, URZ, UP0, !UPT ;  /* 0x00000004ff097290 */ /* 0x000fe200087fe4ff */
[----:B------:R-:W-:Y:S01]  /*12d0*/  ISETP.LT.U32.AND P0, PT, R23, UR8, PT ;  /* 0x0000000817007c0c */ /* 0x000fe2000bf01070 */
[----:B------:R-:W-:Y:S01]  /*12e0*/  UMOV UR6, UR5 ;  /* 0x0000000500067c82 */ /* 0x000fe20008000000 */
[----:B------:R-:W-:Y:S01]  /*12f0*/  IADD3 R9, P1, PT, R0, UR8, RZ ;  /* 0x0000000800097c10 */ /* 0x000fe2000ff3e0ff */
[----:B------:R-:W-:Y:S01]  /*1300*/  UMOV UR4, URZ ;  /* 0x000000ff00047c82 */ /* 0x000fe20008000000 */
[----:B------:R-:W-:Y:S01]  /*1310*/  IADD3 R5, PT, PT, R2, -UR5, R5 ;  /* 0x8000000502057c10 */ /* 0x000fe2000fffe005 */
[----:B------:R-:W-:Y:S01]  /*1320*/  UMOV UR10, UR8 ;  /* 0x00000008000a7c82 */ /* 0x000fe20008000000 */
[----:B------:R-:W-:Y:S01]  /*1330*/  MOV R11, UR9 ;  /* 0x00000009000b7c02 */ /* 0x000fe20008000f00 */
[----:B------:R-:W-:-:S03]  /*1340*/  IMAD.X R0, RZ, RZ, UR9, P1 ;  /* 0x00000009ff007e24 */ /* 0x000fc600088e06ff */
[----:B------:R-:W-:Y:S02]  /*1350*/  ISETP.GT.U32.AND.EX P0, PT, R11, R8, PT, P0 ;  /* 0x000000080b00720c */ /* 0x000fe40003f04100 */
[----:B0-----:R-:W-:-:S04]  /*1360*/  LEA R6, P2, R9, UR12, 0x2 ;  /* 0x0000000c09067c11 */ /* 0x001fc8000f8410ff */
[----:B------:R-:W-:Y:S02]  /*1370*/  IADD3 R6, P1, PT, R6, 0x2000, RZ ;  /* 0x0000200006067810 */ /* 0x000fe40007f3e0ff */
[----:B------:R-:W-:Y:S02]  /*1380*/  LEA.HI.X R9, R9, UR13, R0, 0x2, P2 ;  /* 0x0000000d09097c11 */ /* 0x000fe400090f1400 */
[----:B------:R-:W-:Y:S01]  /*1390*/  IADD3 R0, PT, PT, R5, -UR7, RZ ;  /* 0x8000000705007c10 */ /* 0x000fe2000fffe0ff */
[----:B------:R-:W-:Y:S02]  /*13a0*/  UMOV UR7, UR9 ;  /* 0x0000000900077c82 */ /* 0x000fe40008000000 */
[----:B------:R-:W-:Y:S01]  /*13b0*/  IMAD.X R9, RZ, RZ, R9, P1 ;  /* 0x000000ffff097224 */ /* 0x000fe200008e0609 */
[----:B------:R-:W-:Y:S06]  /*13c0*/  @P0 BRA `(.L_x_74) ;  /* 0x0000000400000947 */ /* 0x000fec0003800000 */
[----:B------:R-:W0:Y:S01]  /*13d0*/  LDC.64 R2, c[0x0][0x3b8] ;  /* 0x0000ee00ff027b82 */ /* 0x000e220000000a00 */
[----:B------:R-:W1:Y:S01]  /*13e0*/  LDCU.64 UR12, c[0x0][0x380] ;  /* 0x00007000ff0c77ac */ /* 0x000e620008000a00 */
[----:B------:R-:W-:Y:S01]  /*13f0*/  NOP ;  /* 0x0000000000007918 */ /* 0x000fe20000000000 */
.L_x_75:
[----:B------:R-:W2:Y:S02]  /*1400*/  S2R R5, SR_TID.X ;  /* 0x0000000000057919 */ /* 0x000ea40000002100 */
[----:B--2---:R-:W-:-:S04]  /*1410*/  IADD3 R5, P0, PT, R5, UR8, RZ ;  /* 0x0000000805057c10 */ /* 0x004fc8000ff1e0ff */
[----:B------:R-:W-:Y:S02]  /*1420*/  IADD3.X R10, PT, PT, RZ, UR9, RZ, P0, !PT ;  /* 0x00000009ff0a7c10 */ /* 0x000fe400087fe4ff */
[----:B-1----:R-:W-:-:S04]  /*1430*/  LEA R4, P0, R5, UR12, 0x2 ;  /* 0x0000000c05047c11 */ /* 0x002fc8000f8010ff */
[----:B------:R-:W-:-:S05]  /*1440*/  LEA.HI.X R5, R5, UR13, R10, 0x2, P0 ;  /* 0x0000000d05057c11 */ /* 0x000fca00080f140a */
        /* <DEDUP_REMOVED lines=15> */
[----:B------:R1:W5:Y:S01]  /*1540*/  LDG.E R22, desc[UR14][R4.64+0x3c00] ;  /* 0x003c000e04167981 */ /* 0x000362000c1e1900 */
[----:B------:R-:W-:-:S02]  /*1550*/  USHF.R.S32.HI UR11, URZ, 0x1f, UR5 ;  /* 0x0000001fff0b7899 */ /* 0x000fc40008011405 */
[----:B------:R-:W-:-:S04]  /*1560*/  UIADD3 UR6, UP0, UPT, UR5, UR10, URZ ;  /* 0x0000000a05067290 */ /* 0x000fc8000ff1e0ff */
[----:B------:R-:W-:Y:S01]  /*1570*/  UIADD3.X UR7, UPT, UPT, UR11, UR7, URZ, UP0, !UPT ;  /* 0x000000070b077290 */ /* 0x000fe200087fe4ff */
[----:B--2---:R-:W-:Y:S01]  /*1580*/  FADD R7, R24, R7 ;  /* 0x0000000718077221 */ /* 0x004fe20000000000 */
[----:B0-----:R-:W-:-:S04]  /*1590*/  IADD3 R24, P1, PT, R2, -UR8, RZ ;  /* 0x8000000802187c10 */ /* 0x001fc8000ff3e0ff */
[----:B------:R-:W-:Y:S02]  /*15a0*/  ISETP.GE.U32.AND P0, PT, R24, UR5, PT ;  /* 0x0000000518007c0c */ /* 0x000fe4000bf06070 */
[----:B-1----:R-:W-:Y:S01]  /*15b0*/  IADD3.X R4, PT, PT, R3, ~UR9, RZ, P1, !PT ;  /* 0x8000000903047c10 */ /* 0x002fe20008ffe4ff */
[----:B---3--:R-:W-:-:S03]  /*15c0*/  FADD R26, R25, R26 ;  /* 0x0000001a191a7221 */ /* 0x008fc60000000000 */
[----:B------:R-:W-:Y:S01]  /*15d0*/  ISETP.GE.U32.AND.EX P0, PT, R4, UR11, PT, P0 ;  /* 0x0000000b04007c0c */ /* 0x000fe2000bf06100 */
        /* <DEDUP_REMOVED lines=12> */
[----:B------:R-:W-:-:S04]  /*16a0*/  FADD R7, R7, R10 ;  /* 0x0000000a07077221 */ /* 0x000fc80000000000 */
[----:B------:R-:W-:Y:S01]  /*16b0*/  FADD R7, R22, R7 ;  /* 0x0000000716077221 */ /* 0x000fe20000000000 */
[----:B------:R-:W-:Y:S06]  /*16c0*/  @!P0 BRA `(.L_x_73) ;  /* 0x0000000800548947 */ /* 0x000fec0003800000 */
[----:B------:R-:W-:Y:S01]  /*16d0*/  UIADD3 UR8, UP0, UPT, UR5, UR8, URZ ;  /* 0x0000000805087290 */ /* 0x000fe2000ff1e0ff */
[----:B------:R-:W-:Y:S01]  /*16e0*/  MOV R5, R9 ;  /* 0x0000000900057202 */ /* 0x000fe20000000f00 */
[----:B------:R-:W-:Y:S01]  /*16f0*/  IMAD.U32 R11, RZ, RZ, UR5 ;  /* 0x00000005ff0b7e24 */ /* 0x000fe2000f8e00ff */
[----:B------:R-:W-:Y:S01]  /*1700*/  UIADD3 UR4, UPT, UPT, UR4, 0x1, URZ ;  /* 0x0000000104047890 */ /* 0x000fe2000fffe0ff */
[----:B------:R-:W-:Y:S01]  /*1710*/  IMAD.MOV.U32 R4, RZ, RZ, R6 ;  /* 0x000000ffff047224 */ /* 0x000fe200078e0006 */
[----:B------:R-:W-:Y:S01]  /*1720*/  UIADD3.X UR9, UPT, UPT, UR11, UR9, URZ, UP0, !UPT ;  /* 0x000000090b097290 */ /* 0x000fe200087fe4ff */
[----:B------:R-:W-:Y:S01]  /*1730*/  ISETP.LT.U32.AND P0, PT, R23, UR8, PT ;  /* 0x0000000817007c0c */ /* 0x000fe2000bf01070 */
[----:B------:R-:W-:Y:S01]  /*1740*/  VIADD R0, R0, -UR5 ;  /* 0x8000000500007c36 */ /* 0x000fe20008000000 */
[----:B------:R-:W-:Y:S01]  /*1750*/  UMOV UR10, UR6 ;  /* 0x00000006000a7c82 */ /* 0x000fe20008000000 */
[----:B------:R-:W-:Y:S02]  /*1760*/  IMAD.WIDE R4, R11, 0x4, R4 ;  /* 0x000000040b047825 */ /* 0x000fe400078e0204 */
[----:B------:R-:W-:-:S02]  /*1770*/  MOV R13, UR9 ;  /* 0x00000009000d7c02 */ /* 0x000fc40008000f00 */
[----:B------:R-:W-:Y:S01]  /*1780*/  IMAD.MOV.U32 R6, RZ, RZ, R4 ;  /* 0x000000ffff067224 */ /* 0x000fe200078e0004 */
[----:B------:R-:W-:Y:S02]  /*1790*/  MOV R9, R5 ;  /* 0x0000000500097202 */ /* 0x000fe40000000f00 */
[----:B------:R-:W-:-:S13]  /*17a0*/  ISETP.GT.U32.AND.EX P0, PT, R13, R8, PT, P0 ;  /* 0x000000080d00720c */ /* 0x000fda0003f04100 */
[----:B------:R-:W-:Y:S05]  /*17b0*/  @!P0 BRA `(.L_x_75) ;  /* 0xfffffffc00108947 */ /* 0x000fea000383ffff */
[----:B------:R-:W-:-:S05]  /*17c0*/  UMOV UR6, UR5 ;  /* 0x0000000500067c82 */ /* 0x000fca0008000000 */
.L_x_74:
[----:B------:R-:W0:Y:S01]  /*17d0*/  S2R R5, SR_TID.X ;  /* 0x0000000000057919 */ /* 0x000e220000002100 */
[C---:B------:R-:W-:Y:S01]  /*17e0*/  IADD3 R4, PT, PT, R2.reuse, -UR8, RZ ;  /* 0x8000000802047c10 */ /* 0x040fe2000fffe0ff */
[----:B------:R-:W-:Y:S01]  /*17f0*/  IMAD.U32 R8, RZ, RZ, UR9 ;  /* 0x00000009ff087e24 */ /* 0x000fe2000f8e00ff */
[----:B------:R-:W-:Y:S01]  /*1800*/  ISETP.LE.U32.AND P1, PT, R2, UR8, PT ;  /* 0x0000000802007c0c */ /* 0x000fe2000bf23070 */
[----:B------:R-:W-:Y:S01]  /*1810*/  BSSY.RECONVERGENT B1, `(.L_x_73) ;  /* 0x0000080000017945 */ /* 0x000fe20003800200 */
[----:B0-----:R-:W-:-:S04]  /*1820*/  ISETP.GE.AND P0, PT, R5, R4, PT ;  /* 0x000000040500720c */ /* 0x001fc80003f06270 */
[----:B------:R-:W-:-:S13]  /*1830*/  ISETP.GE.U32.OR.EX P0, PT, R8, R3, P0, P1 ;  /* 0x000000030800720c */ /* 0x000fda0000706510 */
[----:B------:R-:W-:Y:S05]  /*1840*/  @P0 BRA `(.L_x_76) ;  /* 0x0000000400f00947 */ /* 0x000fea0003800000 */
[----:B------:R-:W0:Y:S01]  /*1850*/  LDC R4, c[0x0][0x3c0] ;  /* 0x0000f000ff047b82 */ /* 0x000e220000000800 */
[----:B------:R-:W-:Y:S01]  /*1860*/  USHF.L.U32 UR5, UR16, 0xc, URZ ;  /* 0x0000000c10057899 */ /* 0x000fe200080006ff */
[----:B------:R-:W-:Y:S01]  /*1870*/  LOP3.LUT R3, RZ, R5, RZ, 0x33, !PT ;  /* 0x00000005ff037212 */ /* 0x000fe200078e33ff */
[----:B------:R-:W-:Y:S02]  /*1880*/  BSSY.RECONVERGENT B2, `(.L_x_77) ;  /* 0x0000037000027945 */ /* 0x000fe40003800200 */
[----:B------:R-:W-:-:S06]  /*1890*/  UIADD3 UR5, UPT, UPT, UR5, UR6, URZ ;  /* 0x0000000605057290 */ /* 0x000fcc000fffe0ff */
[----:B------:R-:W-:Y:S01]  /*18a0*/  IADD3 R2, PT, PT, R2, -UR5, R3 ;  /* 0x8000000502027c10 */ /* 0x000fe2000fffe003 */
[----:B0-----:R-:W-:Y:S01]  /*18b0*/  IMAD R3, R4, UR4, RZ ;  /* 0x0000000404037c24 */ /* 0x001fe2000f8e02ff */
[----:B------:R-:W-:-:S03]  /*18c0*/  MOV R4, R5 ;  /* 0x0000000500047202 */ /* 0x000fc60000000f00 */
[----:B------:R-:W-:-:S05]  /*18d0*/  IMAD R2, R3, -0x1000, R2 ;  /* 0xfffff00003027824 */ /* 0x000fca00078e0202 */
[C---:B------:R-:W-:Y:S02]  /*18e0*/  ISETP.GE.U32.AND P0, PT, R2.reuse, 0xf00, PT ;  /* 0x00000f000200780c */ /* 0x040fe40003f06070 */
[----:B------:R-:W-:-:S04]  /*18f0*/  LEA.HI R19, R2, 0x1, RZ, 0x18 ;  /* 0x0000000102137811 */ /* 0x000fc800078fc0ff */
[----:B------:R-:W-:-:S04]  /*1900*/  LOP3.LUT R21, R19, 0xf, RZ, 0xc0, !PT ;  /* 0x0000000f13157812 */ /* 0x000fc800078ec0ff */
[----:B------:R-:W-:-:S03]  /*1910*/  ISETP.NE.AND P1, PT, R21, RZ, PT ;  /* 0x000000ff1500720c */ /* 0x000fc60003f25270 */
[----:B------:R-:W-:Y:S10]  /*1920*/  @!P0 BRA `(.L_x_78) ;  /* 0x0000000000b08947 */ /* 0x000ff40003800000 */
[----:B------:R-:W-:Y:S01]  /*1930*/  LEA.HI R2, R0, 0x1, RZ, 0x18 ;  /* 0x0000000100027811 */ /* 0x000fe200078fc0ff */
[----:B------:R-:W-:-:S03]  /*1940*/  IMAD.MOV.U32 R4, RZ, RZ, R5 ;  /* 0x000000ffff047224 */ /* 0x000fc600078e0005 */
[----:B------:R-:W-:-:S04]  /*1950*/  LOP3.LUT R2, R2, 0x1fffff0, RZ, 0xc0, !PT ;  /* 0x01fffff002027812 */ /* 0x000fc800078ec0ff */
[----:B------:R-:W-:-:S07]  /*1960*/  IADD3 R8, PT, PT, -R2, RZ, RZ ;  /* 0x000000ff02087210 */ /* 0x000fce0007ffe1ff */
.L_x_79:
[----:B------:R-:W-:Y:S01]  /*1970*/  IMAD.MOV.U32 R2, RZ, RZ, R6 ;  /* 0x000000ffff027224 */ /* 0x000fe200078e0006 */
[----:B------:R-:W-:-:S05]  /*1980*/  MOV R3, R9 ;  /* 0x0000000900037202 */ /* 0x000fca0000000f00 */
[----:B------:R-:W2:Y:S04]  /*1990*/  LDG.E R18, desc[UR14][R2.64+-0x2000] ;  /* 0xffe0000e02127981 */ /* 0x000ea8000c1e1900 */
[----:B------:R-:W3:Y:S04]  /*19a0*/  LDG.E R17, desc[UR14][R2.64+-0x1c00] ;  /* 0xffe4000e02117981 */ /* 0x000ee8000c1e1900 */
        /* <DEDUP_REMOVED lines=14> */
[----:B------:R-:W-:-:S02]  /*1a90*/  VIADD R8, R8, 0x10 ;  /* 0x0000001008087836 */ /* 0x000fc40000000000 */
[----:B------:R-:W-:-:S03]  /*1aa0*/  VIADD R4, R4, 0x1000 ;  /* 0x0000100004047836 */ /* 0x000fc60000000000 */
[----:B------:R-:W-:Y:S01]  /*1ab0*/  ISETP.NE.AND P0, PT, R8, RZ, PT ;  /* 0x000000ff0800720c */ /* 0x000fe20003f05270 */
[----:B--2---:R-:W-:-:S04]  /*1ac0*/  FADD R18, R18, R7 ;  /* 0x0000000712127221 */ /* 0x004fc80000000000 */
        /* <DEDUP_REMOVED lines=13> */
[----:B------:R-:W-:-:S03]  /*1ba0*/  IADD3 R6, P2, PT, R2, 0x4000, RZ ;  /* 0x0000400002067810 */ /* 0x000fc60007f5e0ff */
[----:B------:R-:W-:Y:S01]  /*1bb0*/  FADD R10, R10, R9 ;  /* 0x000000090a0a7221 */ /* 0x000fe20000000000 */
[----:B------:R-:W-:-:S03]  /*1bc0*/  IADD3.X R9, PT, PT, RZ, R3, RZ, P2, !PT ;  /* 0x00000003ff097210 */ /* 0x000fc600017fe4ff */
[----:B------:R-:W-:Y:S01]  /*1bd0*/  FADD R7, R10, R5 ;  /* 0x000000050a077221 */ /* 0x000fe20000000000 */
[----:B------:R-:W-:Y:S06]  /*1be0*/  @P0 BRA `(.L_x_79) ;  /* 0xfffffffc00600947 */ /* 0x000fec000383ffff */
.L_x_78:
[----:B------:R-:W-:Y:S05]  /*1bf0*/  BSYNC.RECONVERGENT B2 ;  /* 0x0000000000027941 */ /* 0x000fea0003800200 */
.L_x_77:
[----:B------:R-:W-:Y:S05]  /*1c00*/  @!P1 BRA `(.L_x_76) ;  /* 0x0000000400009947 */ /* 0x000fea0003800000 */
[----:B------:R-:W-:Y:S01]  /*1c10*/  ISETP.GE.U32.AND P0, PT, R21, 0x8, PT ;  /* 0x000000081500780c */ /* 0x000fe20003f06070 */
[----:B------:R-:W-:Y:S01]  /*1c20*/  BSSY.RECONVERGENT B2, `(.L_x_80) ;  /* 0x0000019000027945 */ /* 0x000fe20003800200 */
[----:B------:R-:W-:-:S04]  /*1c30*/  LOP3.LUT R9, R19, 0x7, RZ, 0xc0, !PT ;  /* 0x0000000713097812 */ /* 0x000fc800078ec0ff */
[----:B------:R-:W-:-:S07]  /*1c40*/  ISETP.NE.AND P1, PT, R9, RZ, PT ;  /* 0x000000ff0900720c */ /* 0x000fce0003f25270 */
[----:B------:R-:W-:Y:S06]  /*1c50*/  @!P0 BRA `(.L_x_81) ;  /* 0x0000000000548947 */ /* 0x000fec0003800000 */
[----:B------:R-:W-:-:S04]  /*1c60*/  IADD3 R3, P0, PT, R4, UR8, RZ ;  /* 0x0000000804037c10 */ /* 0x000fc8000ff1e0ff */
[----:B------:R-:W-:Y:S02]  /*1c70*/  IADD3.X R6, PT, PT, RZ, UR9, RZ, P0, !PT ;  /* 0x00000009ff067c10 */ /* 0x000fe400087fe4ff */
[----:B------:R-:W-:-:S04]  /*1c80*/  LEA R2, P0, R3, UR12, 0x2 ;  /* 0x0000000c03027c11 */ /* 0x000fc8000f8010ff */
[----:B------:R-:W-:-:S05]  /*1c90*/  LEA.HI.X R3, R3, UR13, R6, 0x2, P0 ;  /* 0x0000000d03037c11 */ /* 0x000fca00080f1406 */
[----:B------:R-:W2:Y:S04]  /*1ca0*/  LDG.E R6, desc[UR14][R2.64] ;  /* 0x0000000e02067981 */ /* 0x000ea8000c1e1900 */
[----:B------:R-:W3:Y:S04]  /*1cb0*/  LDG.E R5, desc[UR14][R2.64+0x400] ;  /* 0x0004000e02057981 */ /* 0x000ee8000c1e1900 */
[----:B------:R-:W4:Y:S04]  /*1cc0*/  LDG.E R8, desc[UR14][R2.64+0x800] ;  /* 0x0008000e02087981 */ /* 0x000f28000c1e1900 */
[----:B------:R-:W5:Y:S04]  /*1cd0*/  LDG.E R10, desc[UR14][R2.64+0xc00] ;  /* 0x000c000e020a7981 */ /* 0x000f68000c1e1900 */
[----:B------:R-:W5:Y:S04]  /*1ce0*/  LDG.E R12, desc[UR14][R2.64+0x1000] ;  /* 0x0010000e020c7981 */ /* 0x000f68000c1e1900 */
[----:B------:R-:W5:Y:S04]  /*1cf0*/  LDG.E R14, desc[UR14][R2.64+0x1400] ;  /* 0x0014000e020e7981 */ /* 0x000f68000c1e1900 */
[----:B------:R-:W5:Y:S04]  /*1d00*/  LDG.E R16, desc[UR14][R2.64+0x1800] ;  /* 0x0018000e02107981 */ /* 0x000f68000c1e1900 */
[----:B------:R-:W5:Y:S01]  /*1d10*/  LDG.E R18, desc[UR14][R2.64+0x1c00] ;  /* 0x001c000e02127981 */ /* 0x000f62000c1e1900 */
[----:B------:R-:W-:-:S02]  /*1d20*/  VIADD R4, R4, 0x800 ;  /* 0x0000080004047836 */ /* 0x000fc40000000000 */
[----:B--2---:R-:W-:-:S04]  /*1d30*/  FADD R6, R7, R6 ;  /* 0x0000000607067221 */ /* 0x004fc80000000000 */
[----:B---3--:R-:W-:-:S04]  /*1d40*/  FADD R5, R6, R5 ;  /* 0x0000000506057221 */ /* 0x008fc80000000000 */
[----:B----4-:R-:W-:-:S04]  /*1d50*/  FADD R5, R5, R8 ;  /* 0x0000000805057221 */ /* 0x010fc80000000000 */
[----:B-----5:R-:W-:-:S04]  /*1d60*/  FADD R5, R5, R10 ;  /* 0x0000000a05057221 */ /* 0x020fc80000000000 */
[----:B------:R-:W-:-:S04]  /*1d70*/  FADD R5, R5, R12 ;  /* 0x0000000c05057221 */ /* 0x000fc80000000000 */
[----:B------:R-:W-:-:S04]  /*1d80*/  FADD R5, R5, R14 ;  /* 0x0000000e05057221 */ /* 0x000fc80000000000 */
[----:B------:R-:W-:-:S04]  /*1d90*/  FADD R5, R5, R16 ;  /* 0x0000001005057221 */ /* 0x000fc80000000000 */
[----:B------:R-:W-:-:S07]  /*1da0*/  FADD R7, R5, R18 ;  /* 0x0000001205077221 */ /* 0x000fce0000000000 */
.L_x_81:
[----:B------:R-:W-:Y:S05]  /*1db0*/  BSYNC.RECONVERGENT B2 ;  /* 0x0000000000027941 */ /* 0x000fea0003800200 */
.L_x_80:
[----:B------:R-:W-:Y:S05]  /*1dc0*/  @!P1 BRA `(.L_x_76) ;  /* 0x0000000000909947 */ /* 0x000fea0003800000 */
[----:B------:R-:W-:Y:S01]  /*1dd0*/  ISETP.GE.U32.AND P0, PT, R9, 0x4, PT ;  /* 0x000000040900780c */ /* 0x000fe20003f06070 */
[----:B------:R-:W-:Y:S01]  /*1de0*/  BSSY.RECONVERGENT B2, `(.L_x_82) ;  /* 0x0000010000027945 */ /* 0x000fe20003800200 */
[----:B------:R-:W-:-:S11]  /*1df0*/  LOP3.LUT P1, RZ, R19, 0x3, RZ, 0xc0, !PT ;  /* 0x0000000313ff7812 */ /* 0x000fd6000782c0ff */
[----:B------:R-:W-:Y:S05]  /*1e00*/  @!P0 BRA `(.L_x_83) ;  /* 0x0000000000348947 */ /* 0x000fea0003800000 */
[----:B------:R-:W-:-:S04]  /*1e10*/  IADD3 R3, P0, PT, R4, UR8, RZ ;  /* 0x0000000804037c10 */ /* 0x000fc8000ff1e0ff */
[----:B------:R-:W-:Y:S02]  /*1e20*/  IADD3.X R6, PT, PT, RZ, UR9, RZ, P0, !PT ;  /* 0x00000009ff067c10 */ /* 0x000fe400087fe4ff */
[----:B------:R-:W-:-:S04]  /*1e30*/  LEA R2, P0, R3, UR12, 0x2 ;  /* 0x0000000c03027c11 */ /* 0x000fc8000f8010ff */
[----:B------:R-:W-:-:S05]  /*1e40*/  LEA.HI.X R3, R3, UR13, R6, 0x2, P0 ;  /* 0x0000000d03037c11 */ /* 0x000fca00080f1406 */
[----:B------:R-:W2:Y:S04]  /*1e50*/  LDG.E R6, desc[UR14][R2.64] ;  /* 0x0000000e02067981 */ /* 0x000ea8000c1e1900 */
[----:B------:R-:W3:Y:S04]  /*1e60*/  LDG.E R5, desc[UR14][R2.64+0x400] ;  /* 0x0004000e02057981 */ /* 0x000ee8000c1e1900 */
[----:B------:R-:W4:Y:S04]  /*1e70*/  LDG.E R8, desc[UR14][R2.64+0x800] ;  /* 0x0008000e02087981 */ /* 0x000f28000c1e1900 */
[----:B------:R-:W5:Y:S01]  /*1e80*/  LDG.E R10, desc[UR14][R2.64+0xc00] ;  /* 0x000c000e020a7981 */ /* 0x000f62000c1e1900 */
[----:B------:R-:W-:-:S02]  /*1e90*/  VIADD R4, R4, 0x400 ;  /* 0x0000040004047836 */ /* 0x000fc40000000000 */
[----:B--2---:R-:W-:-:S04]  /*1ea0*/  FADD R6, R7, R6 ;  /* 0x0000000607067221 */ /* 0x004fc80000000000 */
[----:B---3--:R-:W-:-:S04]  /*1eb0*/  FADD R5, R6, R5 ;  /* 0x0000000506057221 */ /* 0x008fc80000000000 */
[----:B----4-:R-:W-:-:S04]  /*1ec0*/  FADD R5, R5, R8 ;  /* 0x0000000805057221 */ /* 0x010fc80000000000 */
[----:B-----5:R-:W-:-:S07]  /*1ed0*/  FADD R7, R5, R10 ;  /* 0x0000000a05077221 */ /* 0x020fce0000000000 */
.L_x_83:
[----:B------:R-:W-:Y:S05]  /*1ee0*/  BSYNC.RECONVERGENT B2 ;  /* 0x0000000000027941 */ /* 0x000fea0003800200 */
.L_x_82:
[----:B------:R-:W-:Y:S05]  /*1ef0*/  @!P1 BRA `(.L_x_76) ;  /* 0x0000000000449947 */ /* 0x000fea0003800000 */
[----:B------:R-:W-:Y:S02]  /*1f00*/  LOP3.LUT R0, R0, 0xffff, RZ, 0xc0, !PT ;  /* 0x0000ffff00007812 */ /* 0x000fe400078ec0ff */
[----:B------:R-:W-:Y:S02]  /*1f10*/  IADD3 R5, P0, PT, R4, UR10, RZ ;  /* 0x0000000a04057c10 */ /* 0x000fe4000ff1e0ff */
[----:B------:R-:W-:Y:S02]  /*1f20*/  LEA.HI R0, R0, 0x1, RZ, 0x18 ;  /* 0x0000000100007811 */ /* 0x000fe400078fc0ff */
[----:B------:R-:W-:Y:S02]  /*1f30*/  LEA R4, P1, R5, UR12, 0x2 ;  /* 0x0000000c05047c11 */ /* 0x000fe4000f8210ff */
[----:B------:R-:W-:Y:S02]  /*1f40*/  LOP3.LUT R0, R0, 0x3, RZ, 0xc0, !PT ;  /* 0x0000000300007812 */ /* 0x000fe400078ec0ff */
[----:B------:R-:W-:-:S03]  /*1f50*/  IADD3.X R2, PT, PT, RZ, UR7, RZ, P0, !PT ;  /* 0x00000007ff027c10 */ /* 0x000fc600087fe4ff */
[----:B------:R-:W-:Y:S01]  /*1f60*/  IMAD.MOV R0, RZ, RZ, -R0 ;  /* 0x000000ffff007224 */ /* 0x000fe200078e0a00 */
[----:B------:R-:W-:-:S07]  /*1f70*/  LEA.HI.X R5, R5, UR13, R2, 0x2, P1 ;  /* 0x0000000d05057c11 */ /* 0x000fce00088f1402 */
.L_x_84:
[----:B------:R-:W-:Y:S01]  /*1f80*/  MOV R2, R4 ;  /* 0x0000000400027202 */ /* 0x000fe20000000f00 */
[----:B------:R-:W-:-:S05]  /*1f90*/  IMAD.MOV.U32 R3, RZ, RZ, R5 ;  /* 0x000000ffff037224 */ /* 0x000fca00078e0005 */
[----:B------:R-:W2:Y:S01]  /*1fa0*/  LDG.E R2, desc[UR14][R2.64] ;  /* 0x0000000e02027981 */ /* 0x000ea2000c1e1900 */
[----:B------:R-:W-:Y:S02]  /*1fb0*/  IADD3 R0, PT, PT, R0, 0x1, RZ ;  /* 0x0000000100007810 */ /* 0x000fe40007ffe0ff */
[----:B------:R-:W-:Y:S02]  /*1fc0*/  IADD3 R4, P1, PT, R4, 0x400, RZ ;  /* 0x0000040004047810 */ /* 0x000fe40007f3e0ff */
[----:B------:R-:W-:-:S03]  /*1fd0*/  ISETP.NE.AND P0, PT, R0, RZ, PT ;  /* 0x000000ff0000720c */ /* 0x000fc60003f05270 */
[----:B------:R-:W-:Y:S02]  /*1fe0*/  IMAD.X R5, RZ, RZ, R5, P1 ;  /* 0x000000ffff057224 */ /* 0x000fe400008e0605 */
[----:B--2---:R-:W-:-:S08]  /*1ff0*/  FADD R7, R2, R7 ;  /* 0x0000000702077221 */ /* 0x004fd00000000000 */
[----:B------:R-:W-:Y:S05]  /*2000*/  @P0 BRA `(.L_x_84) ;  /* 0xfffffffc00dc0947 */ /* 0x000fea000383ffff */
.L_x_76:
[----:B------:R-:W-:Y:S05]  /*2010*/  BSYNC.RECONVERGENT B1 ;  /* 0x0000000000017941 */ /* 0x000fea0003800200 */
.L_x_73:
[----:B------:R-:W0:Y:S01]  /*2020*/  S2R R6, SR_LANEID ;  /* 0x0000000000067919 */ /* 0x000e220000000000 */
[----:B------:R-:W1:Y:S01]  /*2030*/  SHFL.DOWN PT, R0, R7, 0x1, 0x1f ;  /* 0x08201f0007007f89 */ /* 0x000e6200000e0000 */
[----:B------:R-:W2:Y:S01]  /*2040*/  S2R R5, SR_TID.X ;  /* 0x0000000000057919 */ /* 0x000ea20000002100 */
[C---:B0-----:R-:W-:Y:S02]  /*2050*/  ISETP.GT.AND P0, PT, R6.reuse, 0x1e, PT ;  /* 0x0000001e0600780c */ /* 0x041fe40003f04270 */
[----:B------:R-:W-:-:S11]  /*2060*/  ISETP.NE.AND P1, PT, R6, RZ, PT ;  /* 0x000000ff0600720c */ /* 0x000fd60003f25270 */
[----:B-1----:R-:W-:Y:S01]  /*2070*/  @!P0 FADD R7, R0, R7 ;  /* 0x0000000700078221 */ /* 0x002fe20000000000 */
[----:B------:R-:W-:Y:S01]  /*2080*/  ISETP.GT.AND P0, PT, R6, 0x1d, PT ;  /* 0x0000001d0600780c */ /* 0x000fe20003f04270 */
[----:B------:R-:W0:Y:S01]  /*2090*/  @!P1 S2R R4, SR_CgaCtaId ;  /* 0x0000000000049919 */ /* 0x000e220000008800 */
[----:B------:R-:W-:Y:S02]  /*20a0*/  @!P1 MOV R3, 0x400 ;  /* 0x0000040000039802 */ /* 0x000fe40000000f00 */
[----:B--2---:R-:W-:Y:S01]  /*20b0*/  @!P1 SHF.R.U32.HI R2, RZ, 0x3, R5 ;  /* 0x00000003ff029819 */ /* 0x004fe20000011605 */
        /* <DEDUP_REMOVED lines=31> */
[----:B------:R-:W-:-:S07]  /*22b0*/  FADD R9, R2, R3 ;  /* 0x0000000302097221 */ /* 0x000fce0000000000 */
.L_x_72:
[----:B------:R-:W-:Y:S05]  /*22c0*/  BSYNC.RECONVERGENT B0 ;  /* 0x0000000000007941 */ /* 0x000fea0003800200 */
.L_x_57:
[----:B------:R-:W-:Y:S05]  /*22d0*/  @P0 EXIT ;  /* 0x000000000000094d */ /* 0x000fea0003800000 */
[----:B------:R-:W3:Y:S02]  /*22e0*/  LDCU.64 UR4, c[0x0][0x388] ;  /* 0x00007100ff0477ac */ /* 0x000ee40008000a00 */
[----:B---3--:R-:W-:-:S06]  /*22f0*/  UIMAD.WIDE.U32 UR4, UR16, 0x4, UR4 ;  /* 0x00000004100478a5 */ /* 0x008fcc000f8e0004 */
[----:B------:R-:W-:Y:S01]  /*2300*/  IMAD.U32 R2, RZ, RZ, UR4 ;  /* 0x00000004ff027e24 */ /* 0x000fe2000f8e00ff */
[----:B0-2---:R-:W-:-:S05]  /*2310*/  MOV R3, UR5 ;  /* 0x0000000500037c02 */ /* 0x005fca0008000f00 */
[----:B------:R-:W-:Y:S01]  /*2320*/  STG.E desc[UR14][R2.64], R9 ;  /* 0x0000000902007986 */ /* 0x000fe2000c10190e */
[----:B------:R-:W-:Y:S05]  /*2330*/  EXIT ;  /* 0x000000000000794d */ /* 0x000fea0003800000 */
.L_x_85:
        /* <DEDUP_REMOVED lines=12> */
.L_x_240:


//--------------------- .text._ZN3cub18CUB_300001_SM_10006detail6reduce28DeviceReduceSingleTileKernelINS2_10policy_hubIfyN4cuda3std3__44plusIfEEE10Policy1000EN6thrust24THRUST_300001_SM_1000_NS6detail15normal_iteratorINSD_10device_ptrIfEEEEPfyS9_ffNS7_10__identityEEEvT0_T1_T2_T3_T4_T6_ --------------------------
	.section	.text._ZN3cub18CUB_300001_SM_10006detail6reduce28DeviceReduceSingleTileKernelINS2_10policy_hubIfyN4cuda3std3__44plusIfEEE10Policy1000EN6thrust24THRUST_300001_SM_1000_NS6detail15normal_iteratorINSD_10device_ptrIfEEEEPfyS9_ffNS7_10__identityEEEvT0_T1_T2_T3_T4_T6_,"ax",@progbits
	.align	128
        .global         _ZN3cub18CUB_300001_SM_10006detail6reduce28DeviceReduceSingleTileKernelINS2_10policy_hubIfyN4cuda3std3__44plusIfEEE10Policy1000EN6thrust24THRUST_300001_SM_1000_NS6detail15normal_iteratorINSD_10device_ptrIfEEEEPfyS9_ffNS7_10__identityEEEvT0_T1_T2_T3_T4_T6_
        .type           _ZN3cub18CUB_300001_SM_10006detail6reduce28DeviceReduceSingleTileKernelINS2_10policy_hubIfyN4cuda3std3__44plusIfEEE10Policy1000EN6thrust24THRUST_300001_SM_1000_NS6detail15normal_iteratorINSD_10device_ptrIfEEEEPfyS9_ffNS7_10__identityEEEvT0_T1_T2_T3_T4_T6_,@function
        .size           _ZN3cub18CUB_300001_SM_10006detail6reduce28DeviceReduceSingleTileKernelINS2_10policy_hubIfyN4cuda3std3__44plusIfEEE10Policy1000EN6thrust24THRUST_300001_SM_1000_NS6detail15normal_iteratorINSD_10device_ptrIfEEEEPfyS9_ffNS7_10__identityEEEvT0_T1_T2_T3_T4_T6_,(.L_x_241 - _ZN3cub18CUB_300001_SM_10006detail6reduce28DeviceReduceSingleTileKernelINS2_10policy_hubIfyN4cuda3std3__44plusIfEEE10Policy1000EN6thrust24THRUST_300001_SM_1000_NS6detail15normal_iteratorINSD_10device_ptrIfEEEEPfyS9_ffNS7_10__identityEEEvT0_T1_T2_T3_T4_T6_)
        .other          _ZN3cub18CUB_300001_SM_10006detail6reduce28DeviceReduceSingleTileKernelINS2_10policy_hubIfyN4cuda3std3__44plusIfEEE10Policy1000EN6thrust24THRUST_300001_SM_1000_NS6detail15normal_iteratorINSD_10device_ptrIfEEEEPfyS9_ffNS7_10__identityEEEvT0_T1_T2_T3_T4_T6_,@"STO_CUDA_ENTRY STV_DEFAULT"
_ZN3cub18CUB_300001_SM_10006detail6reduce28DeviceReduceSingleTileKernelINS2_10policy_hubIfyN4cuda3std3__44plusIfEEE10Policy1000EN6thrust24THRUST_300001_SM_1000_NS6detail15normal_iteratorINSD_10device_ptrIfEEEEPfyS9_ffNS7_10__identityEEEvT0_T1_T2_T3_T4_T6_:
.text._ZN3cub18CUB_300001_SM_10006detail6reduce28DeviceReduceSingleTileKernelINS2_10policy_hubIfyN4cuda3std3__44plusIfEEE10Policy1000EN6thrust24THRUST_300001_SM_1000_NS6detail15normal_iteratorINSD_10device_ptrIfEEEEPfyS9_ffNS7_10__identityEEEvT0_T1_T2_T3_T4_T6_:
[----:B------:R-:W-:Y:S01]  /*0000*/  LDC R1, c[0x0][0x37c] ;  /* 0x0000df00ff017b82 */ /* 0x000fe20000000800 */
[----:B------:R-:W0:Y:S01]  /*0010*/  LDCU.64 UR4, c[0x0][0x390] ;  /* 0x00007200ff0477ac */ /* 0x000e220008000a00 */
[----:B------:R-:W1:Y:S01]  /*0020*/  LDCU.64 UR6, c[0x0][0x358] ;  /* 0x00006b00ff0677ac */ /* 0x000e620008000a00 */
[----:B0-----:R-:W-:Y:S01]  /*0030*/  MOV R4, UR4 ;  /* 0x0000000400047c02 */ /* 0x001fe20008000f00 */
[----:B------:R-:W-:-:S03]  /*0040*/  IMAD.U32 R0, RZ, RZ, UR5 ;  /* 0x00000005ff007e24 */ /* 0x000fc6000f8e00ff */
[----:B------:R-:W-:-:S04]  /*0050*/  ISETP.NE.U32.AND P0, PT, R4, RZ, PT ;  /* 0x000000ff0400720c */ /* 0x000fc80003f05070 */
[----:B------:R-:W-:-:S13]  /*0060*/  ISETP.NE.AND.EX P0, PT, R0, RZ, PT, P0 ;  /* 0x000000ff0000720c */ /* 0x000fda0003f05300 */
        /* <DEDUP_REMOVED lines=8> */
.L_x_86:
[----:B------:R-:W-:Y:S01]  /*00f0*/  ISETP.GT.U32.AND P0, PT, R4, 0xfff, PT ;  /* 0x00000fff0400780c */ /* 0x000fe20003f04070 */
[----:B------:R-:W-:Y:S03]  /*0100*/  BSSY.RECONVERGENT B0, `(.L_x_87) ;  /* 0x00001f3000007945 */ /* 0x000fe60003800200 */
[----:B------:R-:W-:-:S13]  /*0110*/  ISETP.GT.U32.AND.EX P0, PT, R0, RZ, PT, P0 ;  /* 0x000000ff0000720c */ /* 0x000fda0003f04100 */
[----:B------:R-:W-:Y:S05]  /*0120*/  @P0 BRA `(.L_x_88) ;  /* 0x0000000c00ac0947 */ /* 0x000fea0003800000 */
[----:B------:R-:W0:Y:S01]  /*0130*/  S2R R5, SR_TID.X ;  /* 0x0000000000057919 */ /* 0x000e220000002100 */
[----:B------:R-:W-:Y:S01]  /*0140*/  BSSY.RECONVERGENT B1, `(.L_x_89) ;  /* 0x0000009000017945 */ /* 0x000fe20003800200 */
[----:B------:R-:W-:Y:S01]  /*0150*/  HFMA2 R6, -RZ, RZ, 0, 0 ;  /* 0x00000000ff067431 */ /* 0x000fe200000001ff */
[----:B0-----:R-:W-:Y:S01]  /*0160*/  ISETP.GE.U32.AND P0, PT, R5, R4, PT ;  /* 0x000000040500720c */ /* 0x001fe20003f06070 */
[----:B------:R-:W-:-:S12]  /*0170*/  IMAD.MOV.U32 R7, RZ, RZ, R5 ;  /* 0x000000ffff077224 */ /* 0x000fd800078e0005 */
[----:B------:R-:W-:Y:S05]  /*0180*/  @P0 BRA `(.L_x_90) ;  /* 0x0000000000100947 */ /* 0x000fea0003800000 */
[----:B------:R-:W0:Y:S02]  /*0190*/  LDC.64 R2, c[0x0][0x380] ;  /* 0x0000e000ff027b82 */ /* 0x000e240000000a00 */
[----:B0-----:R-:W-:-:S05]  /*01a0*/  IMAD.WIDE.U32 R2, R5, 0x4, R2 ;  /* 0x0000000405027825 */ /* 0x001fca00078e0002 */
[----:B------:R0:W5:Y:S01]  /*01b0*/  LDG.E R6, desc[UR6][R2.64] ;  /* 0x0000000602067981 */ /* 0x000162000c1e1900 */
[----:B------:R-:W-:-:S07]  /*01c0*/  IADD3 R7, PT, PT, R5, 0x100, RZ ;  /* 0x0000010005077810 */ /* 0x000fce0007ffe0ff */
.L_x_90:
[----:B------:R-:W-:Y:S05]  /*01d0*/  BSYNC.RECONVERGENT B1 ;  /* 0x0000000000017941 */ /* 0x000fea0003800200 */
.L_x_89:
[----:B------:R-:W-:Y:S01]  /*01e0*/  ISETP.GE.U32.AND P0, PT, R7, R4, PT ;  /* 0x000000040700720c */ /* 0x000fe20003f06070 */
[----:B------:R-:W-:-:S12]  /*01f0*/  BSSY.RECONVERGENT B1, `(.L_x_91) ;  /* 0x000006d000017945 */ /* 0x000fd80003800200 */
[----:B------:R-:W-:Y:S05]  /*0200*/  @P0 BRA `(.L_x_92) ;  /* 0x0000000400ac0947 */ /* 0x000fea0003800000 */
[----:B0-----:R-:W-:Y:S01]  /*0210*/  LOP3.LUT R3, RZ, R7, RZ, 0x33, !PT ;  /* 0x00000007ff037212 */ /* 0x001fe200078e33ff */
[----:B------:R-:W-:Y:S04]  /*0220*/  BSSY.RECONVERGENT B2, `(.L_x_93) ;  /* 0x0000033000027945 */ /* 0x000fe80003800200 */
[----:B------:R-:W-:-:S05]  /*0230*/  IMAD.IADD R3, R3, 0x1, R4 ;  /* 0x0000000103037824 */ /* 0x000fca00078e0204 */
[C---:B------:R-:W-:Y:S02]  /*0240*/  ISETP.GE.U32.AND P0, PT, R3.reuse, 0xf00, PT ;  /* 0x00000f000300780c */ /* 0x040fe40003f06070 */
[----:B------:R-:W-:-:S04]  /*0250*/  LEA.HI R8, R3, 0x1, RZ, 0x18 ;  /* 0x0000000103087811 */ /* 0x000fc800078fc0ff */
[----:B------:R-:W-:-:S04]  /*0260*/  LOP3.LUT R22, R8, 0xf, RZ, 0xc0, !PT ;  /* 0x0000000f08167812 */ /* 0x000fc800078ec0ff */
[----:B------:R-:W-:-:S03]  /*0270*/  ISETP.NE.AND P1, PT, R22, RZ, PT ;  /* 0x000000ff1600720c */ /* 0x000fc60003f25270 */
[----:B------:R-:W-:Y:S10]  /*0280*/  @!P0 BRA `(.L_x_94) ;  /* 0x0000000000b08947 */ /* 0x000ff40003800000 */
[----:B------:R-:W0:Y:S01]  /*0290*/  LDC.64 R2, c[0x0][0x380] ;  /* 0x0000e000ff027b82 */ /* 0x000e220000000a00 */
[----:B------:R-:W-:-:S04]  /*02a0*/  LOP3.LUT R9, R8, 0x1fffff0, RZ, 0xc0, !PT ;  /* 0x01fffff008097812 */ /* 0x000fc800078ec0ff */
[----:B------:R-:W-:Y:S01]  /*02b0*/  IADD3 R9, PT, PT, -R9, RZ, RZ ;  /* 0x000000ff09097210 */ /* 0x000fe20007ffe1ff */
[----:B0-----:R-:W-:-:S03]  /*02c0*/  IMAD.WIDE.U32 R2, R7, 0x4, R2 ;  /* 0x0000000407027825 */ /* 0x001fc600078e0002 */
[----:B------:R-:W-:-:S05]  /*02d0*/  IADD3 R2, P0, PT, R2, 0x2000, RZ ;  /* 0x0000200002027810 */ /* 0x000fca0007f1e0ff */
[----:B------:R-:W-:-:S08]  /*02e0*/  IMAD.X R3, RZ, RZ, R3, P0 ;  /* 0x000000ffff037224 */ /* 0x000fd000000e0603 */
.L_x_95:
        /* <DEDUP_REMOVED lines=38> */
.L_x_94:
[----:B------:R-:W-:Y:S05]  /*0550*/  BSYNC.RECONVERGENT B2 ;  /* 0x0000000000027941 */ /* 0x000fea0003800200 */
.L_x_93:
[----:B------:R-:W-:Y:S05]  /*0560*/  @!P1 BRA `(.L_x_92) ;  /* 0x0000000000d49947 */ /* 0x000fea0003800000 */
[----:B------:R-:W-:Y:S01]  /*0570*/  ISETP.GE.U32.AND P0, PT, R22, 0x8, PT ;  /* 0x000000081600780c */ /* 0x000fe20003f06070 */
[----:B------:R-:W-:Y:S01]  /*0580*/  BSSY.RECONVERGENT B2, `(.L_x_96) ;  /* 0x0000017000027945 */ /* 0x000fe20003800200 */
[----:B------:R-:W-:-:S04]  /*0590*/  LOP3.LUT R11, R8, 0x7, RZ, 0xc0, !PT ;  /* 0x00000007080b7812 */ /* 0x000fc800078ec0ff */
[----:B------:R-:W-:-:S07]  /*05a0*/  ISETP.NE.AND P1, PT, R11, RZ, PT ;  /* 0x000000ff0b00720c */ /* 0x000fce0003f25270 */
[----:B------:R-:W-:Y:S06]  /*05b0*/  @!P0 BRA `(.L_x_97) ;  /* 0x00000000004c8947 */ /* 0x000fec0003800000 */
[----:B------:R-:W0:Y:S02]  /*05c0*/  LDC.64 R2, c[0x0][0x380] ;  /* 0x0000e000ff027b82 */ /* 0x000e240000000a00 */
[----:B0-----:R-:W-:-:S05]  /*05d0*/  IMAD.WIDE R2, R7, 0x4, R2 ;  /* 0x0000000407027825 */ /* 0x001fca00078e0202 */
        /* <DEDUP_REMOVED lines=17> */
.L_x_97:
[----:B------:R-:W-:Y:S05]  /*06f0*/  BSYNC.RECONVERGENT B2 ;  /* 0x0000000000027941 */ /* 0x000fea0003800200 */
.L_x_96:
        /* <DEDUP_REMOVED lines=17> */
.L_x_99:
[----:B------:R-:W-:Y:S05]  /*0810*/  BSYNC.RECONVERGENT B2 ;  /* 0x0000000000027941 */ /* 0x000fea0003800200 */
.L_x_98:
[----:B------:R-:W-:Y:S05]  /*0820*/  @!P1 BRA `(.L_x_92) ;  /* 0x0000000000249947 */ /* 0x000fea0003800000 */
[----:B------:R-:W0:Y:S01]  /*0830*/  LDC.64 R8, c[0x0][0x380] ;  /* 0x0000e000ff087b82 */ /* 0x000e220000000a00 */
[----:B------:R-:W-:-:S07]  /*0840*/  IMAD.MOV R10, RZ, RZ, -R10 ;  /* 0x000000ffff0a7224 */ /* 0x000fce00078e0a0a */
.L_x_100:
[----:B0-----:R-:W-:-:S06]  /*0850*/  IMAD.WIDE R2, R7, 0x4, R8 ;  /* 0x0000000407027825 */ /* 0x001fcc00078e0208 */
[----:B------:R-:W2:Y:S01]  /*0860*/  LDG.E R3, desc[UR6][R2.64] ;  /* 0x0000000602037981 */ /* 0x000ea2000c1e1900 */
[----:B------:R-:W-:Y:S01]  /*0870*/  IADD3 R10, PT, PT, R10, 0x1, RZ ;  /* 0x000000010a0a7810 */ /* 0x000fe20007ffe0ff */
[----:B------:R-:W-:-:S03]  /*0880*/  VIADD R7, R7, 0x100 ;  /* 0x0000010007077836 */ /* 0x000fc60000000000 */
[----:B------:R-:W-:Y:S01]  /*0890*/  ISETP.NE.AND P0, PT, R10, RZ, PT ;  /* 0x000000ff0a00720c */ /* 0x000fe20003f05270 */
[----:B--2--5:R-:W-:-:S12]  /*08a0*/  FADD R6, R3, R6 ;  /* 0x0000000603067221 */ /* 0x024fd80000000000 */
[----:B------:R-:W-:Y:S05]  /*08b0*/  @P0 BRA `(.L_x_100) ;  /* 0xfffffffc00e40947 */ /* 0x000fea000383ffff */
.L_x_92:
[----:B------:R-:W-:Y:S05]  /*08c0*/  BSYNC.RECONVERGENT B1 ;  /* 0x0000000000017941 */ /* 0x000fea0003800200 */
.L_x_91:
[----:B------:R-:W-:Y:S02]  /*08d0*/  ISETP.GE.U32.AND P0, PT, R4, 0x100, PT ;  /* 0x000001000400780c */ /* 0x000fe40003f06070 */
[----:B-----5:R-:W-:Y:S02]  /*08e0*/  MOV R9, R6 ;  /* 0x0000000600097202 */ /* 0x020fe40000000f00 */
[----:B------:R-:W-:-:S13]  /*08f0*/  ISETP.GE.U32.AND.EX P0, PT, R0, RZ, PT, P0 ;  /* 0x000000ff0000720c */ /* 0x000fda0003f06100 */
[----:B------:R-:W-:Y:S05]  /*0900*/  @!P0 BRA `(.L_x_101) ;  /* 0x0000000000ac8947 */ /* 0x000fea0003800000 */
[----:B------:R-:W1:Y:S01]  /*0910*/  S2R R6, SR_LANEID ;  /* 0x0000000000067919 */ /* 0x000e620000000000 */
[----:B------:R-:W-:Y:S01]  /*0920*/  ISETP.NE.AND P5, PT, R5, RZ, PT ;  /* 0x000000ff0500720c */ /* 0x000fe20003fa5270 */
        /* <DEDUP_REMOVED lines=14> */
[----:B-1----:R-:W-:-:S05]  /*0a10*/  @!P1 LEA R7, R7, R4, 0x18 ;  /* 0x0000000407079211 */ /* 0x002fca00078ec0ff */
[----:B------:R-:W-:-:S03]  /*0a20*/  @!P1 IMAD.IADD R2, R2, 0x1, R7 ;  /* 0x0000000102029824 */ /* 0x000fc600078e0207 */
[----:B0-----:R-:W-:Y:S01]  /*0a30*/  @!P0 FADD R0, R0, R3 ;  /* 0x0000000300008221 */ /* 0x001fe20000000000 */
[----:B------:R-:W-:-:S04]  /*0a40*/  ISETP.GT.AND P0, PT, R6, 0x17, PT ;  /* 0x000000170600780c */ /* 0x000fc80003f04270 */
[----:B------:R-:W0:Y:S09]  /*0a50*/  SHFL.DOWN PT, R3, R0, 0x8, 0x1f ;  /* 0x09001f0000037f89 */ /* 0x000e3200000e0000 */
[----:B0-----:R-:W-:Y:S01]  /*0a60*/  @!P0 FADD R0, R0, R3 ;  /* 0x0000000300008221 */ /* 0x001fe20000000000 */
[----:B------:R-:W-:-:S04]  /*0a70*/  ISETP.GT.AND P0, PT, R6, 0xf, PT ;  /* 0x0000000f0600780c */ /* 0x000fc80003f04270 */
[----:B------:R-:W0:Y:S02]  /*0a80*/  SHFL.DOWN PT, R3, R0, 0x10, 0x1f ;  /* 0x0a001f0000037f89 */ /* 0x000e2400000e0000 */
[----:B0-----:R-:W-:-:S05]  /*0a90*/  FADD R3, R0, R3 ;  /* 0x0000000300037221 */ /* 0x001fca0000000000 */
[----:B------:R1:W-:Y:S01]  /*0aa0*/  @!P1 STS [R2+0x8], R3 ;  /* 0x0000080302009388 */ /* 0x0003e20000000800 */
[----:B------:R-:W-:Y:S01]  /*0ab0*/  FSEL R8, R0, R3, P0 ;  /* 0x0000000300087208 */ /* 0x000fe20000000000 */
[----:B------:R-:W-:Y:S06]  /*0ac0*/  BAR.SYNC.DEFER_BLOCKING 0x0 ;  /* 0x0000000000007b1d */ /* 0x000fec0000010000 */
[----:B------:R-:W-:Y:S05]  /*0ad0*/  @P5 BRA `(.L_x_102) ;  /* 0x0000001400545947 */ /* 0x000fea0003800000 */
[----:B------:R-:W0:Y:S01]  /*0ae0*/  S2UR UR5, SR_CgaCtaId ;  /* 0x00000000000579c3 */ /* 0x000e220000008800 */
[----:B------:R-:W-:Y:S02]  /*0af0*/  UMOV UR4, 0x400 ;  /* 0x0000040000047882 */ /* 0x000fe40000000000 */
[----:B0-----:R-:W-:-:S09]  /*0b00*/  ULEA UR4, UR5, UR4, 0x18 ;  /* 0x0000000405047291 */ /* 0x001fd2000f8ec0ff */
[----:B-1----:R-:W0:Y:S04]  /*0b10*/  LDS R3, [UR4+0xc] ;  /* 0x00000c04ff037984 */ /* 0x002e280008000800 */
        /* <DEDUP_REMOVED lines=10> */
.L_x_101:
[----:B------:R-:W1:Y:S01]  /*0bc0*/  S2R R8, SR_LANEID ;  /* 0x0000000000087919 */ /* 0x000e620000000000 */
[C---:B0-----:R-:W-:Y:S02]  /*0bd0*/  LOP3.LUT R2, R5.reuse, 0x3e0, RZ, 0xc0, !PT ;  /* 0x000003e005027812 */ /* 0x041fe400078ec0ff */
[----:B------:R-:W-:Y:S02]  /*0be0*/  ISETP.NE.AND P5, PT, R5, RZ, PT ;  /* 0x000000ff0500720c */ /* 0x000fe40003fa5270 */
[----:B------:R-:W-:Y:S02]  /*0bf0*/  LOP3.LUT R7, RZ, R2, RZ, 0x33, !PT ;  /* 0x00000002ff077212 */ /* 0x000fe400078e33ff */
[----:B------:R-:W-:-:S03]  /*0c00*/  IADD3 R3, PT, PT, R2, 0x20, RZ ;  /* 0x0000002002037810 */ /* 0x000fc60007ffe0ff */
[----:B------:R-:W-:Y:S01]  /*0c10*/  IMAD.IADD R7, R7, 0x1, R4 ;  /* 0x0000000107077824 */ /* 0x000fe200078e0204 */
[----:B------:R-:W-:-:S04]  /*0c20*/  ISETP.GT.U32.AND P0, PT, R3, R4, PT ;  /* 0x000000040300720c */ /* 0x000fc80003f04070 */
[----:B------:R-:W-:-:S05]  /*0c30*/  SEL R7, R7, 0x1f, P0 ;  /* 0x0000001f07077807 */ /* 0x000fca0000000000 */
[----:B------:R-:W0:Y:S01]  /*0c40*/  SHFL.DOWN PT, R2, R9, 0x1, R7 ;  /* 0x0820000009027989 */ /* 0x000e2200000e0007 */
[C---:B-1----:R-:W-:Y:S02]  /*0c50*/  ISETP.GE.AND P0, PT, R8.reuse, R7, PT ;  /* 0x000000070800720c */ /* 0x042fe40003f06270 */
[C---:B------:R-:W-:Y:S02]  /*0c60*/  IADD3 R6, PT, PT, R8.reuse, 0x2, RZ ;  /* 0x0000000208067810 */ /* 0x040fe40007ffe0ff */
[----:B------:R-:W-:-:S09]  /*0c70*/  ISETP.NE.AND P1, PT, R8, RZ, PT ;  /* 0x000000ff0800720c */ /* 0x000fd20003f25270 */
[----:B0-----:R-:W-:Y:S01]  /*0c80*/  @!P0 FADD R9, R2, R9 ;  /* 0x0000000902098221 */ /* 0x001fe20000000000 */
[----:B------:R-:W-:Y:S01]  /*0c90*/  ISETP.GT.AND P0, PT, R6, R7, PT ;  /* 0x000000070600720c */ /* 0x000fe20003f04270 */
[----:B------:R-:W-:Y:S02]  /*0ca0*/  VIADD R6, R8, 0x4 ;  /* 0x0000000408067836 */ /* 0x000fe40000000000 */
[----:B------:R-:W0:Y:S01]  /*0cb0*/  @!P1 S2R R11, SR_CgaCtaId ;  /* 0x00000000000b9919 */ /* 0x000e220000008800 */
[----:B------:R-:W-:Y:S01]  /*0cc0*/  @!P1 SHF.R.U32.HI R3, RZ, 0x3, R5 ;  /* 0x00000003ff039819 */ /* 0x000fe20000011605 */
[----:B------:R-:W1:Y:S03]  /*0cd0*/  SHFL.DOWN PT, R2, R9, 0x2, R7 ;  /* 0x0840000009027989 */ /* 0x000e6600000e0007 */
[----:B------:R-:W-:-:S05]  /*0ce0*/  @!P1 LOP3.LUT R3, R3, 0x7c, RZ, 0xc0, !PT ;  /* 0x0000007c03039812 */ /* 0x000fca00078ec0ff */
[----:B-1----:R-:W-:Y:S01]  /*0cf0*/  @!P0 FADD R9, R9, R2 ;  /* 0x0000000209098221 */ /* 0x002fe20000000000 */
[-C--:B------:R-:W-:Y:S02]  /*0d00*/  ISETP.GT.AND P0, PT, R6, R7.reuse, PT ;  /* 0x000000070600720c */ /* 0x080fe40003f04270 */
[----:B------:R-:W-:Y:S02]  /*0d10*/  IADD3 R6, PT, PT, R8, 0x8, RZ ;  /* 0x0000000808067810 */ /* 0x000fe40007ffe0ff */
[----:B------:R-:W1:Y:S09]  /*0d20*/  SHFL.DOWN PT, R2, R9, 0x4, R7 ;  /* 0x0880000009027989 */ /* 0x000e7200000e0007 */
[----:B-1----:R-:W-:Y:S01]  /*0d30*/  @!P0 FADD R9, R9, R2 ;  /* 0x0000000209098221 */ /* 0x002fe20000000000 */
[----:B------:R-:W-:Y:S01]  /*0d40*/  ISETP.GT.AND P0, PT, R6, R7, PT ;  /* 0x000000070600720c */ /* 0x000fe20003f04270 */
[----:B------:R-:W-:-:S03]  /*0d50*/  VIADD R6, R8, 0x10 ;  /* 0x0000001008067836 */ /* 0x000fc60000000000 */
[----:B------:R-:W1:Y:S09]  /*0d60*/  SHFL.DOWN PT, R2, R9, 0x8, R7 ;  /* 0x0900000009027989 */ /* 0x000e7200000e0007 */
[----:B-1----:R-:W-:Y:S01]  /*0d70*/  @!P0 FADD R9, R9, R2 ;  /* 0x0000000209098221 */ /* 0x002fe20000000000 */
[----:B------:R-:W-:-:S02]  /*0d80*/  ISETP.GT.AND P0, PT, R6, R7, PT ;  /* 0x000000070600720c */ /* 0x000fc40003f04270 */
[----:B------:R-:W-:Y:S02]  /*0d90*/  @!P1 MOV R6, 0x400 ;  /* 0x0000040000069802 */ /* 0x000fe40000000f00 */
[----:B------:R-:W1:Y:S02]  /*0da0*/  SHFL.DOWN PT, R2, R9, 0x10, R7 ;  /* 0x0a00000009027989 */ /* 0x000e6400000e0007 */
[----:B0-----:R-:W-:-:S04]  /*0db0*/  @!P1 LEA R6, R11, R6, 0x18 ;  /* 0x000000060b069211 */ /* 0x001fc800078ec0ff */
[----:B------:R-:W-:-:S03]  /*0dc0*/  @!P1 IADD3 R3, PT, PT, R3, R6, RZ ;  /* 0x0000000603039210 */ /* 0x000fc60007ffe0ff */
[----:B-1----:R-:W-:-:S04]  /*0dd0*/  @!P0 FADD R9, R9, R2 ;  /* 0x0000000209098221 */ /* 0x002fc80000000000 */
[----:B------:R-:W-:-:S05]  /*0de0*/  IMAD.MOV.U32 R8, RZ, RZ, R9 ;  /* 0x000000ffff087224 */ /* 0x000fca00078e0009 */
[----:B------:R0:W-:Y:S01]  /*0df0*/  @!P1 STS [R3+0x8], R8 ;  /* 0x0000080803009388 */ /* 0x0001e20000000800 */
[----:B------:R-:W-:Y:S06]  /*0e00*/  BAR.SYNC.DEFER_BLOCKING 0x0 ;  /* 0x0000000000007b1d */ /* 0x000fec0000010000 */
[----:B------:R-:W-:Y:S05]  /*0e10*/  @P5 BRA `(.L_x_102) ;  /* 0x0000001000845947 */ /* 0x000fea0003800000 */
[----:B------:R-:W1:Y:S01]  /*0e20*/  S2UR UR5, SR_CgaCtaId ;  /* 0x00000000000579c3 */ /* 0x000e620000008800 */
[----:B------:R-:W-:Y:S01]  /*0e30*/  UMOV UR4, 0x400 ;  /* 0x0000040000047882 */ /* 0x000fe20000000000 */
[C---:B------:R-:W-:Y:S02]  /*0e40*/  ISETP.GT.U32.AND P3, PT, R4.reuse, 0x20, PT ;  /* 0x000000200400780c */ /* 0x040fe40003f64070 */
[----:B------:R-:W-:Y:S02]  /*0e50*/  ISETP.GT.U32.AND P1, PT, R4, 0x40, PT ;  /* 0x000000400400780c */ /* 0x000fe40003f24070 */
[----:B------:R-:W-:Y:S02]  /*0e60*/  ISETP.GT.U32.AND.EX P3, PT, R0, RZ, PT, P3 ;  /* 0x000000ff0000720c */ /* 0x000fe40003f64130 */
[----:B------:R-:W-:Y:S02]  /*0e70*/  ISETP.GT.U32.AND P0, PT, R4, 0x60, PT ;  /* 0x000000600400780c */ /* 0x000fe40003f04070 */
[----:B------:R-:W-:-:S02]  /*0e80*/  ISETP.GT.U32.AND.EX P1, PT, R0, RZ, PT, P1 ;  /* 0x000000ff0000720c */ /* 0x000fc40003f24110 */
[----:B------:R-:W-:Y:S02]  /*0e90*/  ISETP.GT.U32.AND P2, PT, R4, 0x80, PT ;  /* 0x000000800400780c */ /* 0x000fe40003f44070 */
[----:B------:R-:W-:Y:S02]  /*0ea0*/  ISETP.GT.U32.AND.EX P0, PT, R0, RZ, PT, P0 ;  /* 0x000000ff0000720c */ /* 0x000fe40003f04100 */
[----:B------:R-:W-:Y:S02]  /*0eb0*/  ISETP.GT.U32.AND P4, PT, R4, 0xa0, PT ;  /* 0x000000a00400780c */ /* 0x000fe40003f84070 */
[C---:B------:R-:W-:Y:S02]  /*0ec0*/  ISETP.GT.U32.AND.EX P2, PT, R0.reuse, RZ, PT, P2 ;  /* 0x000000ff0000720c */ /* 0x040fe40003f44120 */
[----:B------:R-:W-:Y:S01]  /*0ed0*/  ISETP.GT.U32.AND.EX P4, PT, R0, RZ, PT, P4 ;  /* 0x000000ff0000720c */ /* 0x000fe20003f84140 */
[----:B-1----:R-:W-:-:S09]  /*0ee0*/  ULEA UR4, UR5, UR4, 0x18 ;  /* 0x0000000405047291 */ /* 0x002fd2000f8ec0ff */
[----:B0-----:R-:W0:Y:S04]  /*0ef0*/  LDS R3, [UR4+0xc] ;  /* 0x00000c04ff037984 */ /* 0x001e280008000800 */
[----:B------:R-:W1:Y:S04]  /*0f00*/  LDS.128 R12, [UR4+0x10] ;  /* 0x00001004ff0c7984 */ /* 0x000e680008000c00 */
[----:B------:R-:W2:Y:S01]  /*0f10*/  LDS.64 R6, [UR4+0x20] ;  /* 0x00002004ff067984 */ /* 0x000ea20008000a00 */
[----:B0-----:R-:W-:Y:S01]  /*0f20*/  @P3 FADD R8, R8, R3 ;  /* 0x0000000308083221 */ /* 0x001fe20000000000 */
[----:B------:R-:W-:-:S03]  /*0f30*/  ISETP.GT.U32.AND P3, PT, R4, 0xc0, PT ;  /* 0x000000c00400780c */ /* 0x000fc60003f64070 */
[----:B-1----:R-:W-:Y:S01]  /*0f40*/  @P1 FADD R8, R8, R12 ;  /* 0x0000000c08081221 */ /* 0x002fe20000000000 */
[----:B------:R-:W-:Y:S02]  /*0f50*/  ISETP.GT.U32.AND P1, PT, R4, 0xe0, PT ;  /* 0x000000e00400780c */ /* 0x000fe40003f24070 */
[----:B------:R-:W-:Y:S01]  /*0f60*/  ISETP.GT.U32.AND.EX P3, PT, R0, RZ, PT, P3 ;  /* 0x000000ff0000720c */ /* 0x000fe20003f64130 */
[----:B------:R-:W-:Y:S01]  /*0f70*/  @P0 FADD R8, R8, R13 ;  /* 0x0000000d08080221 */ /* 0x000fe20000000000 */
[----:B------:R-:W-:-:S03]  /*0f80*/  ISETP.GT.U32.AND.EX P1, PT, R0, RZ, PT, P1 ;  /* 0x000000ff0000720c */ /* 0x000fc60003f24110 */
[----:B------:R-:W-:-:S04]  /*0f90*/  @P2 FADD R8, R8, R14 ;  /* 0x0000000e08082221 */ /* 0x000fc80000000000 */
[----:B------:R-:W-:-:S04]  /*0fa0*/  @P4 FADD R8, R8, R15 ;  /* 0x0000000f08084221 */ /* 0x000fc80000000000 */
[----:B--2---:R-:W-:-:S04]  /*0fb0*/  @P3 FADD R8, R8, R6 ;  /* 0x0000000608083221 */ /* 0x004fc80000000000 */
[----:B------:R-:W-:Y:S01]  /*0fc0*/  @P1 FADD R8, R8, R7 ;  /* 0x0000000708081221 */ /* 0x000fe20000000000 */
[----:B------:R-:W-:Y:S06]  /*0fd0*/  BRA `(.L_x_102) ;  /* 0x0000001000147947 */ /* 0x000fec0003800000 */
.L_x_88:
[----:B------:R-:W0:Y:S01]  /*0fe0*/  S2R R8, SR_TID.X ;  /* 0x0000000000087919 */ /* 0x000e220000002100 */
[----:B------:R-:W0:Y:S02]  /*0ff0*/  LDC.64 R2, c[0x0][0x380] ;  /* 0x0000e000ff027b82 */ /* 0x000e240000000a00 */
[----:B0-----:R-:W-:-:S05]  /*1000*/  IMAD.WIDE.U32 R2, R8, 0x4, R2 ;  /* 0x0000000408027825 */ /* 0x001fca00078e0002 */
        /* <DEDUP_REMOVED lines=16> */
[----:B--2---:R-:W-:Y:S01]  /*1110*/  FADD R9, R9, R12 ;  /* 0x0000000c09097221 */ /* 0x004fe20000000000 */
[----:B---3--:R-:W-:Y:S01]  /*1120*/  FADD R14, R11, R14 ;  /* 0x0000000e0b0e7221 */ /* 0x008fe20000000000 */
[----:B------:R-:W-:-:S03]  /*1130*/  HFMA2 R11, -RZ, RZ, 0, 0.00048828125 ;  /* 0x00001000ff0b7431 */ /* 0x000fc600000001ff */
[----:B------:R-:W-:Y:S01]  /*1140*/  FADD R14, R9, R14 ;  /* 0x0000000e090e7221 */ /* 0x000fe20000000000 */
[----:B------:R-:W-:Y:S01]  /*1150*/  IADD3 R9, P1, PT, R4, -0x1000, RZ ;  /* 0xfffff00004097810 */ /* 0x000fe20007f3e0ff */
[----:B----4-:R-:W-:-:S03]  /*1160*/  FADD R13, R13, R16 ;  /* 0x000000100d0d7221 */ /* 0x010fc60000000000 */
[----:B------:R-:W-:Y:S02]  /*1170*/  ISETP.GE.U32.AND P0, PT, R9, 0x1000, PT ;  /* 0x000010000900780c */ /* 0x000fe40003f06070 */
[----:B------:R-:W-:-:S04]  /*1180*/  IADD3.X R12, PT, PT, R0, -0x1, RZ, P1, !PT ;  /* 0xffffffff000c7810 */ /* 0x000fc80000ffe4ff */
[----:B------:R-:W-:Y:S01]  /*1190*/  ISETP.GE.U32.AND.EX P0, PT, R12, RZ, PT, P0 ;  /* 0x000000ff0c00720c */ /* 0x000fe20003f06100 */
        /* <DEDUP_REMOVED lines=11> */
[----:B------:R-:W-:Y:S01]  /*1250*/  IMAD.MOV.U32 R13, RZ, RZ, RZ ;  /* 0x000000ffff0d7224 */ /* 0x000fe200078e00ff */
[----:B------:R-:W-:Y:S06]  /*1260*/  @!P0 BRA `(.L_x_103) ;  /* 0x0000000000c08947 */ /* 0x000fec0003800000 */
[----:B------:R-:W0:Y:S01]  /*1270*/  LDC.64 R4, c[0x0][0x390] ;  /* 0x0000e400ff047b82 */ /* 0x000e220000000a00 */
[----:B------:R-:W-:Y:S01]  /*1280*/  MOV R11, 0x1000 ;  /* 0x00001000000b7802 */ /* 0x000fe20000000f00 */
[----:B------:R-:W-:-:S07]  /*1290*/  IMAD.MOV.U32 R13, RZ, RZ, RZ ;  /* 0x000000ffff0d7224 */ /* 0x000fce00078e00ff */
.L_x_105:
[----:B------:R-:W-:-:S04]  /*12a0*/  LEA R6, P0, R11, R2, 0x2 ;  /* 0x000000020b067211 */ /* 0x000fc800078010ff */
[----:B------:R-:W-:-:S05]  /*12b0*/  LEA.HI.X R7, R11, R3, R13, 0x2, P0 ;  /* 0x000000030b077211 */ /* 0x000fca00000f140d */
[----:B------:R-:W2:Y:S04]  /*12c0*/  LDG.E R0, desc[UR6][R6.64+0x2400] ;  /* 0x0024000606007981 */ /* 0x000ea8000c1e1900 */
[----:B------:R-:W2:Y:S04]  /*12d0*/  LDG.E R15, desc[UR6][R6.64+0x2800] ;  /* 0x00280006060f7981 */ /* 0x000ea8000c1e1900 */
        /* <DEDUP_REMOVED lines=13> */
[----:B------:R0:W5:Y:S02]  /*13b0*/  LDG.E R20, desc[UR6][R6.64+0x3c00] ;  /* 0x003c000606147981 */ /* 0x000164000c1e1900 */
[----:B0-----:R-:W-:-:S04]  /*13c0*/  IADD3 R6, P1, PT, -R11, R4, RZ ;  /* 0x000000040b067210 */ /* 0x001fc80007f3e1ff */
[----:B------:R-:W-:Y:S01]  /*13d0*/  ISETP.GE.U32.AND P0, PT, R6, 0x1000, PT ;  /* 0x000010000600780c */ /* 0x000fe20003f06070 */
[----:B--2---:R-:W-:Y:S01]  /*13e0*/  FADD R15, R0, R15 ;  /* 0x0000000f000f7221 */ /* 0x004fe20000000000 */
[----:B------:R-:W-:-:S04]  /*13f0*/  MOV R0, R5 ;  /* 0x0000000500007202 */ /* 0x000fc80000000f00 */
[----:B------:R-:W-:Y:S01]  /*1400*/  IADD3.X R6, PT, PT, ~R13, R0, RZ, P1, !PT ;  /* 0x000000000d067210 */ /* 0x000fe20000ffe5ff */
[----:B---3--:R-:W-:-:S03]  /*1410*/  FADD R10, R27, R10 ;  /* 0x0000000a1b0a7221 */ /* 0x008fc60000000000 */
[----:B------:R-:W-:Y:S01]  /*1420*/  ISETP.GE.U32.AND.EX P0, PT, R6, RZ, PT, P0 ;  /* 0x000000ff0600720c */ /* 0x000fe20003f06100 */
[----:B----4-:R-:W-:-:S04]  /*1430*/  FADD R29, R26, R29 ;  /* 0x0000001d1a1d7221 */ /* 0x010fc80000000000 */
[----:B------:R-:W-:Y:S01]  /*1440*/  FADD R10, R10, R29 ;  /* 0x0000001d0a0a7221 */ /* 0x000fe20000000000 */
[----:B-----5:R-:W-:Y:S01]  /*1450*/  FADD R24, R24, R25 ;  /* 0x0000001918187221 */ /* 0x020fe20000000000 */
[----:B------:R-:W-:-:S04]  /*1460*/  FADD R23, R23, R22 ;  /* 0x0000001617177221 */ /* 0x000fc80000000000 */
        /* <DEDUP_REMOVED lines=11> */
[----:B------:R-:W-:-:S05]  /*1520*/  IADD3 R11, P0, PT, R11, 0x1000, RZ ;  /* 0x000010000b0b7810 */ /* 0x000fca0007f1e0ff */
[----:B------:R-:W-:Y:S01]  /*1530*/  IMAD.X R13, RZ, RZ, R13, P0 ;  /* 0x000000ffff0d7224 */ /* 0x000fe200000e060d */
[----:B------:R-:W-:-:S04]  /*1540*/  ISETP.GT.U32.AND P0, PT, R11, R9, PT ;  /* 0x000000090b00720c */ /* 0x000fc80003f04070 */
[----:B------:R-:W-:-:S13]  /*1550*/  ISETP.GT.U32.AND.EX P0, PT, R13, R12, PT, P0 ;  /* 0x0000000c0d00720c */ /* 0x000fda0003f04100 */
[----:B------:R-:W-:Y:S05]  /*1560*/  @!P0 BRA `(.L_x_105) ;  /* 0xfffffffc004c8947 */ /* 0x000fea000383ffff */
.L_x_103:
[CC--:B------:R-:W-:Y:S01]  /*1570*/  IADD3 R3, PT, PT, -R11.reuse, R4.reuse, RZ ;  /* 0x000000040b037210 */ /* 0x0c0fe20007ffe1ff */
[----:B------:R-:W-:Y:S01]  /*1580*/  BSSY.RECONVERGENT B1, `(.L_x_104) ;  /* 0x0000080000017945 */ /* 0x000fe20003800200 */
[----:B------:R-:W-:Y:S02]  /*1590*/  ISETP.GE.U32.AND P1, PT, R11, R4, PT ;  /* 0x000000040b00720c */ /* 0x000fe40003f26070 */
[----:B------:R-:W-:-:S04]  /*15a0*/  ISETP.GE.AND P0, PT, R8, R3, PT ;  /* 0x000000030800720c */ /* 0x000fc80003f06270 */
[----:B------:R-:W-:-:S13]  /*15b0*/  ISETP.GE.U32.OR.EX P0, PT, R13, R0, P0, P1 ;  /* 0x000000000d00720c */ /* 0x000fda0000706510 */
[----:B------:R-:W-:Y:S05]  /*15c0*/  @P0 BRA `(.L_x_106) ;  /* 0x0000000400ec0947 */ /* 0x000fea0003800000 */
[----:B------:R-:W-:Y:S01]  /*15d0*/  LOP3.LUT R0, RZ, R8, RZ, 0x33, !PT ;  /* 0x00000008ff007212 */ /* 0x000fe200078e33ff */
[----:B------:R-:W-:Y:S03]  /*15e0*/  BSSY.RECONVERGENT B2, `(.L_x_107) ;  /* 0x0000038000027945 */ /* 0x000fe60003800200 */
[----:B------:R-:W-:-:S04]  /*15f0*/  IADD3 R0, PT, PT, -R11, R4, R0 ;  /* 0x000000040b007210 */ /* 0x000fc80007ffe100 */
[C---:B------:R-:W-:Y:S02]  /*1600*/  ISETP.GE.U32.AND P1, PT, R0.reuse, 0xf00, PT ;  /* 0x00000f000000780c */ /* 0x040fe40003f26070 */
[----:B------:R-:W-:Y:S02]  /*1610*/  LEA.HI R4, R0, 0x1, RZ, 0x18 ;  /* 0x0000000100047811 */ /* 0x000fe400078fc0ff */
[----:B------:R-:W-:Y:S02]  /*1620*/  MOV R0, R8 ;  /* 0x0000000800007202 */ /* 0x000fe40000000f00 */
[----:B------:R-:W-:-:S04]  /*1630*/  LOP3.LUT R24, R4, 0xf, RZ, 0xc0, !PT ;  /* 0x0000000f04187812 */ /* 0x000fc800078ec0ff */
[----:B------:R-:W-:-:S03]  /*1640*/  ISETP.NE.AND P0, PT, R24, RZ, PT ;  /* 0x000000ff1800720c */ /* 0x000fc60003f05270 */
[----:B------:R-:W-:Y:S10]  /*1650*/  @!P1 BRA `(.L_x_108) ;  /* 0x0000000000c09947 */ /* 0x000ff40003800000 */
[----:B------:R-:W0:Y:S01]  /*1660*/  LDCU.64 UR4, c[0x0][0x380] ;  /* 0x00007000ff0477ac */ /* 0x000e220008000a00 */
[----:B------:R-:W-:Y:S02]  /*1670*/  IADD3 R3, P1, PT, R8, R11, RZ ;  /* 0x0000000b08037210 */ /* 0x000fe40007f3e0ff */
[----:B------:R-:W-:-:S03]  /*1680*/  LOP3.LUT R9, R4, 0x1fffff0, RZ, 0xc0, !PT ;  /* 0x01fffff004097812 */ /* 0x000fc600078ec0ff */
[----:B------:R-:W-:Y:S01]  /*1690*/  IMAD.X R0, RZ, RZ, R13, P1 ;  /* 0x000000ffff007224 */ /* 0x000fe200008e060d */
[----:B------:R-:W-:Y:S02]  /*16a0*/  IADD3 R9, PT, PT, -R9, RZ, RZ ;  /* 0x000000ff09097210 */ /* 0x000fe40007ffe1ff */
[----:B0-----:R-:W-:-:S04]  /*16b0*/  LEA R2, P2, R3, UR4, 0x2 ;  /* 0x0000000403027c11 */ /* 0x001fc8000f8410ff */
[----:B------:R-:W-:Y:S02]  /*16c0*/  IADD3 R2, P1, PT, R2, 0x2000, RZ ;  /* 0x0000200002027810 */ /* 0x000fe40007f3e0ff */
[----:B------:R-:W-:Y:S02]  /*16d0*/  LEA.HI.X R3, R3, UR5, R0, 0x2, P2 ;  /* 0x0000000503037c11 */ /* 0x000fe400090f1400 */
[----:B------:R-:W-:-:S03]  /*16e0*/  MOV R0, R8 ;  /* 0x0000000800007202 */ /* 0x000fc60000000f00 */
[----:B------:R-:W-:-:S07]  /*16f0*/  IMAD.X R3, RZ, RZ, R3, P1 ;  /* 0x000000ffff037224 */ /* 0x000fce00008e0603 */
.L_x_109:
        /* <DEDUP_REMOVED lines=16> */
[----:B------:R-:W-:Y:S01]  /*1800*/  IADD3 R9, PT, PT, R9, 0x10, RZ ;  /* 0x0000001009097810 */ /* 0x000fe20007ffe0ff */
[----:B------:R-:W-:-:S03]  /*1810*/  VIADD R0, R0, 0x1000 ;  /* 0x0000100000007836 */ /* 0x000fc60000000000 */
[----:B------:R-:W-:Y:S02]  /*1820*/  ISETP.NE.AND P1, PT, R9, RZ, PT ;  /* 0x000000ff0900720c */ /* 0x000fe40003f25270 */
[----:B0-----:R-:W-:-:S04]  /*1830*/  IADD3 R2, P2, PT, R2, 0x4000, RZ ;  /* 0x0000400002027810 */ /* 0x001fc80007f5e0ff */
[----:B------:R-:W-:Y:S01]  /*1840*/  IADD3.X R3, PT, PT, RZ, R3, RZ, P2, !PT ;  /* 0x00000003ff037210 */ /* 0x000fe200017fe4ff */
        /* <DEDUP_REMOVED lines=17> */
.L_x_108:
[----:B------:R-:W-:Y:S05]  /*1960*/  BSYNC.RECONVERGENT B2 ;  /* 0x0000000000027941 */ /* 0x000fea0003800200 */
.L_x_107:
[----:B------:R-:W-:Y:S05]  /*1970*/  @!P0 BRA `(.L_x_106) ;  /* 0x0000000400008947 */ /* 0x000fea0003800000 */
[----:B------:R-:W-:Y:S01]  /*1980*/  ISETP.GE.U32.AND P0, PT, R24, 0x8, PT ;  /* 0x000000081800780c */ /* 0x000fe20003f06070 */
[----:B------:R-:W-:Y:S01]  /*1990*/  BSSY.RECONVERGENT B2, `(.L_x_110) ;  /* 0x000001a000027945 */ /* 0x000fe20003800200 */
[----:B------:R-:W-:-:S04]  /*19a0*/  LOP3.LUT R7, R4, 0x7, RZ, 0xc0, !PT ;  /* 0x0000000704077812 */ /* 0x000fc800078ec0ff */
[----:B------:R-:W-:-:S07]  /*19b0*/  ISETP.NE.AND P1, PT, R7, RZ, PT ;  /* 0x000000ff0700720c */ /* 0x000fce0003f25270 */
[----:B------:R-:W-:Y:S06]  /*19c0*/  @!P0 BRA `(.L_x_111) ;  /* 0x0000000000588947 */ /* 0x000fec0003800000 */
[----:B------:R-:W0:Y:S01]  /*19d0*/  LDCU.64 UR4, c[0x0][0x380] ;  /* 0x00007000ff0477ac */ /* 0x000e220008000a00 */
[----:B------:R-:W-:-:S04]  /*19e0*/  IADD3 R3, P0, PT, R0, R11, RZ ;  /* 0x0000000b00037210 */ /* 0x000fc80007f1e0ff */
[----:B------:R-:W-:Y:S02]  /*19f0*/  IADD3.X R6, PT, PT, RZ, R13, RZ, P0, !PT ;  /* 0x0000000dff067210 */ /* 0x000fe400007fe4ff */
[----:B0-----:R-:W-:-:S04]  /*1a00*/  LEA R2, P0, R3, UR4, 0x2 ;  /* 0x0000000403027c11 */ /* 0x001fc8000f8010ff */
        /* <DEDUP_REMOVED lines=9> */
[----:B------:R-:W-:Y:S01]  /*1aa0*/  IADD3 R0, PT, PT, R0, 0x800, RZ ;  /* 0x0000080000007810 */ /* 0x000fe20007ffe0ff */
        /* <DEDUP_REMOVED lines=8> */
.L_x_111:
[----:B------:R-:W-:Y:S05]  /*1b30*/  BSYNC.RECONVERGENT B2 ;  /* 0x0000000000027941 */ /* 0x000fea0003800200 */
.L_x_110:
[----:B------:R-:W-:Y:S05]  /*1b40*/  @!P1 BRA `(.L_x_106) ;  /* 0x00000000008c9947 */ /* 0x000fea0003800000 */
[----:B------:R-:W-:Y:S01]  /*1b50*/  ISETP.GE.U32.AND P0, PT, R7, 0x4, PT ;  /* 0x000000040700780c */ /* 0x000fe20003f06070 */
[----:B------:R-:W-:Y:S01]  /*1b60*/  BSSY.RECONVERGENT B2, `(.L_x_112) ;  /* 0x0000012000027945 */ /* 0x000fe20003800200 */
[----:B------:R-:W-:-:S04]  /*1b70*/  LOP3.LUT R6, R4, 0x3, RZ, 0xc0, !PT ;  /* 0x0000000304067812 */ /* 0x000fc800078ec0ff */
[----:B------:R-:W-:-:S07]  /*1b80*/  ISETP.NE.AND P1, PT, R6, RZ, PT ;  /* 0x000000ff0600720c */ /* 0x000fce0003f25270 */
[----:B------:R-:W-:Y:S06]  /*1b90*/  @!P0 BRA `(.L_x_113) ;  /* 0x0000000000388947 */ /* 0x000fec0003800000 */
[----:B------:R-:W0:Y:S01]  /*1ba0*/  LDCU.64 UR4, c[0x0][0x380] ;  /* 0x00007000ff0477ac */ /* 0x000e220008000a00 */
[----:B------:R-:W-:-:S05]  /*1bb0*/  IADD3 R3, P0, PT, R0, R11, RZ ;  /* 0x0000000b00037210 */ /* 0x000fca0007f1e0ff */
[----:B------:R-:W-:Y:S01]  /*1bc0*/  IMAD.X R4, RZ, RZ, R13, P0 ;  /* 0x000000ffff047224 */ /* 0x000fe200000e060d */
[----:B0-----:R-:W-:-:S04]  /*1bd0*/  LEA R2, P0, R3, UR4, 0x2 ;  /* 0x0000000403027c11 */ /* 0x001fc8000f8010ff */
[----:B------:R-:W-:-:S05]  /*1be0*/  LEA.HI.X R3, R3, UR5, R4, 0x2, P0 ;  /* 0x0000000503037c11 */ /* 0x000fca00080f1404 */
[----:B------:R-:W2:Y:S04]  /*1bf0*/  LDG.E R5, desc[UR6][R2.64] ;  /* 0x0000000602057981 */ /* 0x000ea8000c1e1900 */
[----:B------:R-:W3:Y:S04]  /*1c00*/  LDG.E R4, desc[UR6][R2.64+0x400] ;  /* 0x0004000602047981 */ /* 0x000ee8000c1e1900 */
[----:B------:R-:W4:Y:S04]  /*1c10*/  LDG.E R7, desc[UR6][R2.64+0x800] ;  /* 0x0008000602077981 */ /* 0x000f28000c1e1900 */
[----:B------:R-:W5:Y:S01]  /*1c20*/  LDG.E R9, desc[UR6][R2.64+0xc00] ;  /* 0x000c000602097981 */ /* 0x000f62000c1e1900 */
[----:B------:R-:W-:Y:S01]  /*1c30*/  IADD3 R0, PT, PT, R0, 0x400, RZ ;  /* 0x0000040000007810 */ /* 0x000fe20007ffe0ff */
[----:B--2---:R-:W-:-:S04]  /*1c40*/  FADD R5, R10, R5 ;  /* 0x000000050a057221 */ /* 0x004fc80000000000 */
[----:B---3--:R-:W-:-:S04]  /*1c50*/  FADD R4, R5, R4 ;  /* 0x0000000405047221 */ /* 0x008fc80000000000 */
[----:B----4-:R-:W-:-:S04]  /*1c60*/  FADD R4, R4, R7 ;  /* 0x0000000704047221 */ /* 0x010fc80000000000 */
[----:B-----5:R-:W-:-:S07]  /*1c70*/  FADD R10, R4, R9 ;  /* 0x00000009040a7221 */ /* 0x020fce0000000000 */
.L_x_113:
[----:B------:R-:W-:Y:S05]  /*1c80*/  BSYNC.RECONVERGENT B2 ;  /* 0x0000000000027941 */ /* 0x000fea0003800200 */
.L_x_112:
[----:B------:R-:W-:Y:S05]  /*1c90*/  @!P1 BRA `(.L_x_106) ;  /* 0x0000000000389947 */ /* 0x000fea0003800000 */
[----:B------:R-:W0:Y:S01]  /*1ca0*/  LDCU.64 UR4, c[0x0][0x380] ;  /* 0x00007000ff0477ac */ /* 0x000e220008000a00 */
[----:B------:R-:W-:Y:S01]  /*1cb0*/  IADD3 R5, P0, PT, R0, R11, RZ ;  /* 0x0000000b00057210 */ /* 0x000fe20007f1e0ff */
[----:B------:R-:W-:-:S03]  /*1cc0*/  IMAD.MOV R0, RZ, RZ, -R6 ;  /* 0x000000ffff007224 */ /* 0x000fc600078e0a06 */
[----:B------:R-:W-:Y:S02]  /*1cd0*/  IADD3.X R4, PT, PT, RZ, R13, RZ, P0, !PT ;  /* 0x0000000dff047210 */ /* 0x000fe400007fe4ff */
[----:B0-----:R-:W-:-:S04]  /*1ce0*/  LEA R2, P1, R5, UR4, 0x2 ;  /* 0x0000000405027c11 */ /* 0x001fc8000f8210ff */
[----:B------:R-:W-:-:S09]  /*1cf0*/  LEA.HI.X R5, R5, UR5, R4, 0x2, P1 ;  /* 0x0000000505057c11 */ /* 0x000fd200088f1404 */
.L_x_114:
[----:B------:R-:W-:-:S06]  /*1d00*/  MOV R3, R5 ;  /* 0x0000000500037202 */ /* 0x000fcc0000000f00 */
[----:B------:R0:W2:Y:S01]  /*1d10*/  LDG.E R3, desc[UR6][R2.64] ;  /* 0x0000000602037981 */ /* 0x0000a2000c1e1900 */
[----:B------:R-:W-:-:S04]  /*1d20*/  IADD3 R0, PT, PT, R0, 0x1, RZ ;  /* 0x0000000100007810 */ /* 0x000fc80007ffe0ff */
[----:B------:R-:W-:Y:S02]  /*1d30*/  ISETP.NE.AND P0, PT, R0, RZ, PT ;  /* 0x000000ff0000720c */ /* 0x000fe40003f05270 */
[----:B0-----:R-:W-:-:S05]  /*1d40*/  IADD3 R2, P1, PT, R2, 0x400, RZ ;  /* 0x0000040002027810 */ /* 0x001fca0007f3e0ff */
[----:B------:R-:W-:Y:S02]  /*1d50*/  IMAD.X R5, RZ, RZ, R5, P1 ;  /* 0x000000ffff057224 */ /* 0x000fe400008e0605 */
[----:B--2---:R-:W-:-:S04]  /*1d60*/  FADD R10, R3, R10 ;  /* 0x0000000a030a7221 */ /* 0x004fc80000000000 */
[----:B------:R-:W-:Y:S05]  /*1d70*/  @P0 BRA `(.L_x_114) ;  /* 0xfffffffc00e00947 */ /* 0x000fea000383ffff */
.L_x_106:
[----:B------:R-:W-:Y:S05]  /*1d80*/  BSYNC.RECONVERGENT B1 ;  /* 0x0000000000017941 */ /* 0x000fea0003800200 */
.L_x_104:
[----:B------:R-:W0:Y:S01]  /*1d90*/  S2R R6, SR_LANEID ;  /* 0x0000000000067919 */ /* 0x000e220000000000 */
[----:B------:R-:W-:Y:S02]  /*1da0*/  MOV R3, R10 ;  /* 0x0000000a00037202 */ /* 0x000fe40000000f00 */
[----:B------:R-:W-:-:S03]  /*1db0*/  ISETP.NE.AND P5, PT, R8, RZ, PT ;  /* 0x000000ff0800720c */ /* 0x000fc60003fa5270 */
        /* <DEDUP_REMOVED lines=39> */
.L_x_102:
[----:B------:R-:W-:Y:S05]  /*2030*/  BSYNC.RECONVERGENT B0 ;  /* 0x0000000000007941 */ /* 0x000fea0003800200 */
.L_x_87:
[----:B------:R-:W-:Y:S05]  /*2040*/  @P5 EXIT ;  /* 0x000000000000594d */ /* 0x000fea0003800000 */
[----:B01----:R-:W0:Y:S01]  /*2050*/  LDC.64 R2, c[0x0][0x388] ;  /* 0x0000e200ff027b82 */ /* 0x003e220000000a00 */
[----:B------:R-:W2:Y:S02]  /*2060*/  LDCU UR4, c[0x0][0x39c] ;  /* 0x00007380ff0477ac */ /* 0x000ea40008000800 */
[----:B--2---:R-:W-:-:S05]  /*2070*/  FADD R5, R8, UR4 ;  /* 0x0000000408057e21 */ /* 0x004fca0008000000 */
[----:B0-----:R-:W-:Y:S01]  /*2080*/  STG.E desc[UR6][R2.64], R5 ;  /* 0x0000000502007986 */ /* 0x001fe2000c101906 */
[----:B------:R-:W-:Y:S05]  /*2090*/  EXIT ;  /* 0x000000000000794d */ /* 0x000fea0003800000 */
.L_x_115:
        /* <DEDUP_REMOVED lines=14> */
.L_x_241:


//--------------------- .text._ZN3cub18CUB_300001_SM_10006detail6reduce28DeviceReduceSingleTileKernelINS2_10policy_hubIfjN4cuda3std3__44plusIfEEE10Policy1000EPfSC_iS9_ffNS7_10__identityEEEvT0_T1_T2_T3_T4_T6_ --------------------------
	.section	.text._ZN3cub18CUB_300001_SM_10006detail6reduce28DeviceReduceSingleTileKernelINS2_10policy_hubIfjN4cuda3std3__44plusIfEEE10Policy1000EPfSC_iS9_ffNS7_10__identityEEEvT0_T1_T2_T3_T4_T6_,"ax",@progbits
	.align	128
        .global         _ZN3cub18CUB_300001_SM_10006detail6reduce28DeviceReduceSingleTileKernelINS2_10policy_hubIfjN4cuda3std3__44plusIfEEE10Policy1000EPfSC_iS9_ffNS7_10__identityEEEvT0_T1_T2_T3_T4_T6_
        .type           _ZN3cub18CUB_300001_SM_10006detail6reduce28DeviceReduceSingleTileKernelINS2_10policy_hubIfjN4cuda3std3__44plusIfEEE10Policy1000EPfSC_iS9_ffNS7_10__identityEEEvT0_T1_T2_T3_T4_T6_,@function
        .size           _ZN3cub18CUB_300001_SM_10006detail6reduce28DeviceReduceSingleTileKernelINS2_10policy_hubIfjN4cuda3std3__44plusIfEEE10Policy1000EPfSC_iS9_ffNS7_10__identityEEEvT0_T1_T2_T3_T4_T6_,(.L_x_242 - _ZN3cub18CUB_300001_SM_10006detail6reduce28DeviceReduceSingleTileKernelINS2_10policy_hubIfjN4cuda3std3__44plusIfEEE10Policy1000EPfSC_iS9_ffNS7_10__identityEEEvT0_T1_T2_T3_T4_T6_)
        .other          _ZN3cub18CUB_300001_SM_10006detail6reduce28DeviceReduceSingleTileKernelINS2_10policy_hubIfjN4cuda3std3__44plusIfEEE10Policy1000EPfSC_iS9_ffNS7_10__identityEEEvT0_T1_T2_T3_T4_T6_,@"STO_CUDA_ENTRY STV_DEFAULT"
_ZN3cub18CUB_300001_SM_10006detail6reduce28DeviceReduceSingleTileKernelINS2_10policy_hubIfjN4cuda3std3__44plusIfEEE10Policy1000EPfSC_iS9_ffNS7_10__identityEEEvT0_T1_T2_T3_T4_T6_:
.text._ZN3cub18CUB_300001_SM_10006detail6reduce28DeviceReduceSingleTileKernelINS2_10policy_hubIfjN4cuda3std3__44plusIfEEE10Policy1000EPfSC_iS9_ffNS7_10__identityEEEvT0_T1_T2_T3_T4_T6_:
        /* <DEDUP_REMOVED lines=13> */
.L_x_116:
        /* <DEDUP_REMOVED lines=16> */
.L_x_121:
[----:B------:R-:W-:Y:S05]  /*01d0*/  BSYNC.RECONVERGENT B1 ;  /* 0x0000000000017941 */ /* 0x000fea0003800200 */
.L_x_120:
        /* <DEDUP_REMOVED lines=16> */
.L_x_126:
        /* <DEDUP_REMOVED lines=9> */
.L_x_125:
[----:B------:R-:W-:Y:S05]  /*0370*/  BSYNC.RECONVERGENT B2 ;  /* 0x0000000000027941 */ /* 0x000fea0003800200 */
.L_x_124:
        /* <DEDUP_REMOVED lines=8> */
.L_x_129:
        /* <DEDUP_REMOVED lines=43> */
.L_x_128:
[----:B------:R-:W-:Y:S05]  /*06b0*/  BSYNC.RECONVERGENT B2 ;  /* 0x0000000000027941 */ /* 0x000fea0003800200 */
.L_x_127:
        /* <DEDUP_REMOVED lines=26> */
.L_x_131:
[----:B------:R-:W-:Y:S05]  /*0860*/  BSYNC.RECONVERGENT B2 ;  /* 0x0000000000027941 */ /* 0x000fea0003800200 */
.L_x_130:
        /* <DEDUP_REMOVED lines=12> */
.L_x_123:
[----:B------:R-:W-:Y:S05]  /*0930*/  BSYNC.RECONVERGENT B1 ;  /* 0x0000000000017941 */ /* 0x000fea0003800200 */
.L_x_122:
        /* <DEDUP_REMOVED lines=10> */
[----:B------:R-:W1:Y:S06]  /*09e0*/  SHFL.DOWN PT, R3, R0, 0x2, 0x1f ;  /* 0x08401f0000037f89 */ /* 0x000e6c00000e0000 */
[----:B------:R-:W2:Y:S01]  /*09f0*/  @!P1 S2R R6, SR_CgaCtaId ;  /* 0x0000000000069919 */ /* 0x000ea20000008800 */
[----:B0-----:R-:W-:Y:S02]  /*0a00*/  @!P1 MOV R5, 0x400 ;  /* 0x0000040000059802 */ /* 0x001fe40000000f00 */
[----:B------:R-:W-:-:S04]  /*0a10*/  @!P1 SHF.R.U32.HI R4, RZ, 0x3, R2 ;  /* 0x00000003ff049819 */ /* 0x000fc80000011602 */
[----:B------:R-:W-:Y:S01]  /*0a20*/  @!P1 LOP3.LUT R4, R4, 0x7c, RZ, 0xc0, !PT ;  /* 0x0000007c04049812 */ /* 0x000fe200078ec0ff */
[----:B-1----:R-:W-:Y:S01]  /*0a30*/  @!P0 FADD R0, R0, R3 ;  /* 0x0000000300008221 */ /* 0x002fe20000000000 */
[----:B------:R-:W-:-:S04]  /*0a40*/  ISETP.GT.AND P0, PT, R8, 0x1b, PT ;  /* 0x0000001b0800780c */ /* 0x000fc80003f04270 */
[----:B------:R-:W0:Y:S01]  /*0a50*/  SHFL.DOWN PT, R3, R0, 0x4, 0x1f ;  /* 0x08801f0000037f89 */ /* 0x000e2200000e0000 */
[----:B--2---:R-:W-:-:S04]  /*0a60*/  @!P1 LEA R5, R6, R5, 0x18 ;  /* 0x0000000506059211 */ /* 0x004fc800078ec0ff */
        /* <DEDUP_REMOVED lines=16> */
[----:B0-----:R-:W0:Y:S04]  /*0b70*/  LDS.128 R4, [UR4+0x10] ;  /* 0x00001004ff047984 */ /* 0x001e280008000c00 */
[----:B------:R-:W1:Y:S04]  /*0b80*/  LDS.128 R12, [UR4+0x20] ;  /* 0x00002004ff0c7984 */ /* 0x000e680008000c00 */
[----:B------:R-:W2:Y:S04]  /*0b90*/  LDS.128 R8, [UR4+0x30] ;  /* 0x00003004ff087984 */ /* 0x000ea80008000c00 */
[----:B------:R-:W3:Y:S01]  /*0ba0*/  LDS.128 R16, [UR4+0x40] ;  /* 0x00004004ff107984 */ /* 0x000ee20008000c00 */
[----:B0-----:R-:W-:-:S04]  /*0bb0*/  FADD R5, R0, R5 ;  /* 0x0000000500057221 */ /* 0x001fc80000000000 */
[----:B------:R-:W-:-:S04]  /*0bc0*/  FADD R6, R5, R6 ;  /* 0x0000000605067221 */ /* 0x000fc80000000000 */
[----:B------:R-:W-:-:S04]  /*0bd0*/  FADD R7, R6, R7 ;  /* 0x0000000706077221 */ /* 0x000fc80000000000 */
[----:B-1----:R-:W-:-:S04]  /*0be0*/  FADD R12, R7, R12 ;  /* 0x0000000c070c7221 */ /* 0x002fc80000000000 */
[----:B------:R-:W-:-:S04]  /*0bf0*/  FADD R13, R12, R13 ;  /* 0x0000000d0c0d7221 */ /* 0x000fc80000000000 */
[----:B------:R-:W-:-:S04]  /*0c00*/  FADD R14, R13, R14 ;  /* 0x0000000e0d0e7221 */ /* 0x000fc80000000000 */
[----:B------:R-:W-:-:S04]  /*0c10*/  FADD R15, R14, R15 ;  /* 0x0000000f0e0f7221 */ /* 0x000fc80000000000 */
[----:B--2---:R-:W-:-:S04]  /*0c20*/  FADD R8, R15, R8 ;  /* 0x000000080f087221 */ /* 0x004fc80000000000 */
[----:B------:R-:W-:-:S04]  /*0c30*/  FADD R9, R8, R9 ;  /* 0x0000000908097221 */ /* 0x000fc80000000000 */
[----:B------:R-:W-:-:S04]  /*0c40*/  FADD R10, R9, R10 ;  /* 0x0000000a090a7221 */ /* 0x000fc80000000000 */
[----:B------:R-:W-:-:S04]  /*0c50*/  FADD R11, R10, R11 ;  /* 0x0000000b0a0b7221 */ /* 0x000fc80000000000 */
[----:B---3--:R-:W-:-:S04]  /*0c60*/  FADD R16, R11, R16 ;  /* 0x000000100b107221 */ /* 0x008fc80000000000 */
[----:B------:R-:W-:-:S04]  /*0c70*/  FADD R17, R16, R17 ;  /* 0x0000001110117221 */ /* 0x000fc80000000000 */
[----:B------:R-:W-:-:S04]  /*0c80*/  FADD R18, R17, R18 ;  /* 0x0000001211127221 */ /* 0x000fc80000000000 */
[----:B------:R-:W-:Y:S01]  /*0c90*/  FADD R0, R18, R19 ;  /* 0x0000001312007221 */ /* 0x000fe20000000000 */
[----:B------:R-:W-:Y:S06]  /*0ca0*/  BRA `(.L_x_133) ;  /* 0x0000003400707947 */ /* 0x000fec0003800000 */
.L_x_132:
        /* <DEDUP_REMOVED lines=23> */
[-C--:B------:R-:W-:Y:S02]  /*0e20*/  ISETP.GT.AND P0, PT, R5, R4.reuse, PT ;  /* 0x000000040500720c */ /* 0x080fe40003f04270 */
[----:B------:R-:W-:Y:S02]  /*0e30*/  IADD3 R5, PT, PT, R9, 0x10, RZ ;  /* 0x0000001009057810 */ /* 0x000fe40007ffe0ff */
        /* <DEDUP_REMOVED lines=20> */
[----:B------:R-:W0:Y:S04]  /*0f80*/  LDS.128 R16, [UR4+0x10] ;  /* 0x00001004ff107984 */ /* 0x000e280008000c00 */
[----:B----4-:R-:W1:Y:S04]  /*0f90*/  LDS.128 R4, [UR4+0x20] ;  /* 0x00002004ff047984 */ /* 0x010e680008000c00 */
[----:B------:R-:W2:Y:S04]  /*0fa0*/  LDS.128 R8, [UR4+0x30] ;  /* 0x00003004ff087984 */ /* 0x000ea80008000c00 */
[----:B------:R-:W3:Y:S01]  /*0fb0*/  LDS.128 R12, [UR4+0x40] ;  /* 0x00004004ff0c7984 */ /* 0x000ee20008000c00 */
[----:B0-----:R-:W-:Y:S01]  /*0fc0*/  @P2 FADD R0, R0, R17 ;  /* 0x0000001100002221 */ /* 0x001fe20000000000 */
[----:B------:R-:W-:-:S03]  /*0fd0*/  ISETP.GT.AND P2, PT, R3, 0x80, PT ;  /* 0x000000800300780c */ /* 0x000fc60003f44270 */
[----:B------:R-:W-:Y:S01]  /*0fe0*/  @P3 FADD R0, R0, R18 ;  /* 0x0000001200003221 */ /* 0x000fe20000000000 */
[----:B------:R-:W-:-:S03]  /*0ff0*/  ISETP.GT.AND P3, PT, R3, 0xa0, PT ;  /* 0x000000a00300780c */ /* 0x000fc60003f64270 */
[----:B------:R-:W-:Y:S01]  /*1000*/  @P1 FADD R0, R0, R19 ;  /* 0x0000001300001221 */ /* 0x000fe20000000000 */
[----:B------:R-:W-:-:S05]  /*1010*/  ISETP.GT.AND P1, PT, R3, 0xe0, PT ;  /* 0x000000e00300780c */ /* 0x000fca0003f24270 */
[----:B-1----:R-:W-:Y:S01]  /*1020*/  @P2 FADD R0, R0, R4 ;  /* 0x0000000400002221 */ /* 0x002fe20000000000 */
[----:B------:R-:W-:-:S03]  /*1030*/  ISETP.GT.AND P2, PT, R3, 0x100, PT ;  /* 0x000001000300780c */ /* 0x000fc60003f44270 */
[----:B------:R-:W-:Y:S01]  /*1040*/  @P3 FADD R0, R0, R5 ;  /* 0x0000000500003221 */ /* 0x000fe20000000000 */
[----:B------:R-:W-:-:S03]  /*1050*/  ISETP.GT.AND P3, PT, R3, 0x120, PT ;  /* 0x000001200300780c */ /* 0x000fc60003f64270 */
[----:B------:R-:W-:Y:S01]  /*1060*/  @P4 FADD R0, R0, R6 ;  /* 0x0000000600004221 */ /* 0x000fe20000000000 */
[----:B------:R-:W-:-:S03]  /*1070*/  ISETP.GT.AND P4, PT, R3, 0x140, PT ;  /* 0x000001400300780c */ /* 0x000fc60003f84270 */
[----:B------:R-:W-:Y:S01]  /*1080*/  @P1 FADD R0, R0, R7 ;  /* 0x0000000700001221 */ /* 0x000fe20000000000 */
[----:B------:R-:W-:-:S03]  /*1090*/  ISETP.GT.AND P1, PT, R3, 0x160, PT ;  /* 0x000001600300780c */ /* 0x000fc60003f24270 */
[----:B--2---:R-:W-:Y:S01]  /*10a0*/  @P2 FADD R0, R0, R8 ;  /* 0x0000000800002221 */ /* 0x004fe20000000000 */
[----:B------:R-:W-:-:S03]  /*10b0*/  ISETP.GT.AND P2, PT, R3, 0x180, PT ;  /* 0x000001800300780c */ /* 0x000fc60003f44270 */
[----:B------:R-:W-:Y:S01]  /*10c0*/  @P3 FADD R0, R0, R9 ;  /* 0x0000000900003221 */ /* 0x000fe20000000000 */
[----:B------:R-:W-:-:S03]  /*10d0*/  ISETP.GT.AND P3, PT, R3, 0x1a0, PT ;  /* 0x000001a00300780c */ /* 0x000fc60003f64270 */
[----:B------:R-:W-:Y:S01]  /*10e0*/  @P4 FADD R0, R0, R10 ;  /* 0x0000000a00004221 */ /* 0x000fe20000000000 */
[----:B------:R-:W-:-:S03]  /*10f0*/  ISETP.GT.AND P4, PT, R3, 0x1c0, PT ;  /* 0x000001c00300780c */ /* 0x000fc60003f84270 */
[----:B------:R-:W-:Y:S01]  /*1100*/  @P1 FADD R0, R0, R11 ;  /* 0x0000000b00001221 */ /* 0x000fe20000000000 */
[----:B------:R-:W-:-:S03]  /*1110*/  ISETP.GT.AND P1, PT, R3, 0x1e0, PT ;  /* 0x000001e00300780c */ /* 0x000fc60003f24270 */
[----:B---3--:R-:W-:-:S04]  /*1120*/  @P2 FADD R0, R0, R12 ;  /* 0x0000000c00002221 */ /* 0x008fc80000000000 */
[----:B------:R-:W-:-:S04]  /*1130*/  @P3 FADD R0, R0, R13 ;  /* 0x0000000d00003221 */ /* 0x000fc80000000000 */
[----:B------:R-:W-:-:S04]  /*1140*/  @P4 FADD R0, R0, R14 ;  /* 0x0000000e00004221 */ /* 0x000fc80000000000 */
[----:B------:R-:W-:Y:S01]  /*1150*/  @P1 FADD R0, R0, R15 ;  /* 0x0000000f00001221 */ /* 0x000fe20000000000 */
[----:B------:R-:W-:Y:S06]  /*1160*/  BRA `(.L_x_133) ;  /* 0x0000003000407947 */ /* 0x000fec0003800000 */
.L_x_119:
[----:B------:R-:W0:Y:S01]  /*1170*/  S2R R2, SR_TID.X ;  /* 0x0000000000027919 */ /* 0x000e220000002100 */
[----:B------:R-:W1:Y:S01]  /*1180*/  LDC.64 R4, c[0x0][0x380] ;  /* 0x0000e000ff047b82 */ /* 0x000e620000000a00 */
[----:B0-----:R-:W-:-:S05]  /*1190*/  SHF.L.U32 R7, R2, 0x1, RZ ;  /* 0x0000000102077819 */ /* 0x001fca00000006ff */
[----:B-1----:R-:W-:-:S05]  /*11a0*/  IMAD.WIDE.U32 R4, R7, 0x4, R4 ;  /* 0x0000000407047825 */ /* 0x002fca00078e0004 */
[----:B------:R-:W2:Y:S04]  /*11b0*/  LDG.E.64.CONSTANT R14, desc[UR6][R4.64] ;  /* 0x00000006040e7981 */ /* 0x000ea8000c1e9b00 */
[----:B------:R-:W3:Y:S04]  /*11c0*/  LDG.E.64.CONSTANT R16, desc[UR6][R4.64+0x1000] ;  /* 0x0010000604107981 */ /* 0x000ee8000c1e9b00 */
[----:B------:R-:W4:Y:S04]  /*11d0*/  LDG.E.64.CONSTANT R18, desc[UR6][R4.64+0x2000] ;  /* 0x0020000604127981 */ /* 0x000f28000c1e9b00 */
[----:B------:R-:W5:Y:S04]  /*11e0*/  LDG.E.64.CONSTANT R20, desc[UR6][R4.64+0x3000] ;  /* 0x0030000604147981 */ /* 0x000f68000c1e9b00 */
[----:B------:R-:W5:Y:S04]  /*11f0*/  LDG.E.64.CONSTANT R12, desc[UR6][R4.64+0x4000] ;  /* 0x00400006040c7981 */ /* 0x000f68000c1e9b00 */
[----:B------:R-:W5:Y:S04]  /*1200*/  LDG.E.64.CONSTANT R10, desc[UR6][R4.64+0x5000] ;  /* 0x00500006040a7981 */ /* 0x000f68000c1e9b00 */
[----:B------:R-:W5:Y:S04]  /*1210*/  LDG.E.64.CONSTANT R6, desc[UR6][R4.64+0x6000] ;  /* 0x0060000604067981 */ /* 0x000f68000c1e9b00 */
[----:B------:R-:W5:Y:S01]  /*1220*/  LDG.E.64.CONSTANT R8, desc[UR6][R4.64+0x7000] ;  /* 0x0070000604087981 */ /* 0x000f62000c1e9b00 */
[----:B------:R-:W-:Y:S01]  /*1230*/  ISETP.GE.U32.AND P0, PT, R3, 0x4000, PT ;  /* 0x000040000300780c */ /* 0x000fe20003f06070 */
[----:B--2---:R-:W-:Y:S01]  /*1240*/  FADD R14, R14, R15 ;  /* 0x0000000f0e0e7221 */ /* 0x004fe20000000000 */
[----:B---3--:R-:W-:Y:S01]  /*1250*/  FADD R17, R16, R17 ;  /* 0x0000001110117221 */ /* 0x008fe20000000000 */
[----:B----4-:R-:W-:-:S03]  /*1260*/  FADD R18, R18, R19 ;  /* 0x0000001312127221 */ /* 0x010fc60000000000 */
[----:B------:R-:W-:Y:S01]  /*1270*/  FADD R14, R14, R17 ;  /* 0x000000110e0e7221 */ /* 0x000fe20000000000 */
[----:B-----5:R-:W-:Y:S01]  /*1280*/  FADD R21, R20, R21 ;  /* 0x0000001514157221 */ /* 0x020fe20000000000 */
[----:B------:R-:W-:Y:S02]  /*1290*/  HFMA2 R20, -RZ, RZ, 0, 0.0078125 ;  /* 0x00002000ff147431 */ /* 0x000fe400000001ff */
[----:B------:R-:W-:Y:S01]  /*12a0*/  FADD R12, R12, R13 ;  /* 0x0000000d0c0c7221 */ /* 0x000fe20000000000 */
[----:B------:R-:W-:Y:S01]  /*12b0*/  FADD R21, R18, R21 ;  /* 0x0000001512157221 */ /* 0x000fe20000000000 */
[----:B------:R-:W-:-:S03]  /*12c0*/  FADD R11, R10, R11 ;  /* 0x0000000b0a0b7221 */ /* 0x000fc60000000000 */
[----:B------:R-:W-:Y:S01]  /*12d0*/  FADD R14, R14, R21 ;  /* 0x000000150e0e7221 */ /* 0x000fe20000000000 */
[----:B------:R-:W-:Y:S01]  /*12e0*/  FADD R6, R6, R7 ;  /* 0x0000000706067221 */ /* 0x000fe20000000000 */
[----:B------:R-:W-:Y:S01]  /*12f0*/  FADD R11, R12, R11 ;  /* 0x0000000b0c0b7221 */ /* 0x000fe20000000000 */
[----:B------:R-:W-:-:S04]  /*1300*/  FADD R9, R8, R9 ;  /* 0x0000000908097221 */ /* 0x000fc80000000000 */
[----:B------:R-:W-:-:S04]  /*1310*/  FADD R6, R6, R9 ;  /* 0x0000000906067221 */ /* 0x000fc80000000000 */
[----:B------:R-:W-:-:S04]  /*1320*/  FADD R11, R11, R6 ;  /* 0x000000060b0b7221 */ /* 0x000fc80000000000 */
[----:B------:R-:W-:Y:S01]  /*1330*/  FADD R0, R14, R11 ;  /* 0x0000000b0e007221 */ /* 0x000fe20000000000 */
[----:B------:R-:W-:Y:S06]  /*1340*/  @!P0 BRA `(.L_x_134) ;  /* 0x00000000008c8947 */ /* 0x000fec0003800000 */
[----:B------:R-:W0:Y:S01]  /*1350*/  LDC R24, c[0x0][0x390] ;  /* 0x0000e400ff187b82 */ /* 0x000e220000000800 */
[----:B------:R-:W-:Y:S02]  /*1360*/  IADD3 R21, PT, PT, R3, -0x2000, RZ ;  /* 0xffffe00003157810 */ /* 0x000fe40007ffe0ff */
[----:B------:R-:W-:-:S07]  /*1370*/  MOV R20, 0x2000 ;  /* 0x0000200000147802 */ /* 0x000fce0000000f00 */
.L_x_136:
[----:B------:R-:W-:-:S05]  /*1380*/  IMAD.WIDE R26, R20, 0x4, R4 ;  /* 0x00000004141a7825 */ /* 0x000fca00078e0204 */
[----:B------:R-:W2:Y:S04]  /*1390*/  LDG.E.64.CONSTANT R14, desc[UR6][R26.64+0x6000] ;  /* 0x006000061a0e7981 */ /* 0x000ea8000c1e9b00 */
[----:B------:R-:W2:Y:S04]  /*13a0*/  LDG.E.64.CONSTANT R6, desc[UR6][R26.64+0x7000] ;  /* 0x007000061a067981 */ /* 0x000ea8000c1e9b00 */
[----:B------:R-:W3:Y:S04]  /*13b0*/  LDG.E.64.CONSTANT R22, desc[UR6][R26.64] ;  /* 0x000000061a167981 */ /* 0x000ee8000c1e9b00 */
[----:B------:R-:W4:Y:S04]  /*13c0*/  LDG.E.64.CONSTANT R18, desc[UR6][R26.64+0x1000] ;  /* 0x001000061a127981 */ /* 0x000f28000c1e9b00 */
[----:B------:R-:W5:Y:S04]  /*13d0*/  LDG.E.64.CONSTANT R16, desc[UR6][R26.64+0x2000] ;  /* 0x002000061a107981 */ /* 0x000f68000c1e9b00 */
[----:B------:R-:W5:Y:S04]  /*13e0*/  LDG.E.64.CONSTANT R12, desc[UR6][R26.64+0x3000] ;  /* 0x003000061a0c7981 */ /* 0x000f68000c1e9b00 */
[----:B------:R-:W5:Y:S04]  /*13f0*/  LDG.E.64.CONSTANT R10, desc[UR6][R26.64+0x4000] ;  /* 0x004000061a0a7981 */ /* 0x000f68000c1e9b00 */
[----:B------:R-:W5:Y:S01]  /*1400*/  LDG.E.64.CONSTANT R8, desc[UR6][R26.64+0x5000] ;  /* 0x005000061a087981 */ /* 0x000f62000c1e9b00 */
[----:B0-----:R-:W-:Y:S01]  /*1410*/  MOV R3, R24 ;  /* 0x0000001800037202 */ /* 0x001fe20000000f00 */
[----:B--2---:R-:W-:-:S03]  /*1420*/  FADD R15, R15, R6 ;  /* 0x000000060f0f7221 */ /* 0x004fc60000000000 */
[----:B------:R-:W-:Y:S01]  /*1430*/  IADD3 R6, PT, PT, -R20, R3, RZ ;  /* 0x0000000314067210 */ /* 0x000fe20007ffe1ff */
[----:B---3--:R-:W-:-:S03]  /*1440*/  FADD R0, R22, R0 ;  /* 0x0000000016007221 */ /* 0x008fc60000000000 */
[----:B------:R-:W-:Y:S01]  /*1450*/  ISETP.GE.AND P0, PT, R6, 0x2000, PT ;  /* 0x000020000600780c */ /* 0x000fe20003f06270 */
[----:B----4-:R-:W-:Y:S01]  /*1460*/  FADD R23, R23, R18 ;  /* 0x0000001217177221 */ /* 0x010fe20000000000 */
[----:B-----5:R-:W-:Y:S01]  /*1470*/  FADD R18, R19, R16 ;  /* 0x0000001013127221 */ /* 0x020fe20000000000 */
[----:B------:R-:W-:Y:S01]  /*1480*/  FADD R17, R17, R12 ;  /* 0x0000000c11117221 */ /* 0x000fe20000000000 */
[----:B------:R-:W-:Y:S01]  /*1490*/  FADD R12, R13, R10 ;  /* 0x0000000a0d0c7221 */ /* 0x000fe20000000000 */
[----:B------:R-:W-:Y:S01]  /*14a0*/  FADD R11, R11, R8 ;  /* 0x000000080b0b7221 */ /* 0x000fe20000000000 */
[----:B------:R-:W-:Y:S01]  /*14b0*/  FADD R8, R9, R14 ;  /* 0x0000000e09087221 */ /* 0x000fe20000000000 */
[----:B------:R-:W-:Y:S01]  /*14c0*/  FADD R0, R0, R23 ;  /* 0x0000001700007221 */ /* 0x000fe20000000000 */
[----:B------:R-:W-:Y:S01]  /*14d0*/  FADD R17, R18, R17 ;  /* 0x0000001112117221 */ /* 0x000fe20000000000 */
[----:B------:R-:W-:Y:S01]  /*14e0*/  FADD R11, R12, R11 ;  /* 0x0000000b0c0b7221 */ /* 0x000fe20000000000 */
[----:B------:R-:W-:-:S02]  /*14f0*/  FADD R8, R8, R15 ;  /* 0x0000000f08087221 */ /* 0x000fc40000000000 */
[----:B------:R-:W-:Y:S02]  /*1500*/  FADD R0, R0, R17 ;  /* 0x0000001100007221 */ /* 0x000fe40000000000 */
[----:B------:R-:W-:-:S04]  /*1510*/  FADD R11, R11, R8 ;  /* 0x000000080b0b7221 */ /* 0x000fc80000000000 */
[----:B------:R-:W-:-:S04]  /*1520*/  FADD R11, R0, R11 ;  /* 0x0000000b000b7221 */ /* 0x000fc80000000000 */
[----:B------:R-:W-:Y:S01]  /*1530*/  FADD R0, R7, R11 ;  /* 0x0000000b07007221 */ /* 0x000fe20000000000 */
[----:B------:R-:W-:Y:S06]  /*1540*/  @!P0 BRA `(.L_x_135) ;  /* 0x0000000800308947 */ /* 0x000fec0003800000 */
[----:B------:R-:W-:-:S04]  /*1550*/  IADD3 R20, PT, PT, R20, 0x2000, RZ ;  /* 0x0000200014147810 */ /* 0x000fc80007ffe0ff */
[----:B------:R-:W-:-:S13]  /*1560*/  ISETP.GT.AND P0, PT, R20, R21, PT ;  /* 0x000000151400720c */ /* 0x000fda0003f04270 */
[----:B------:R-:W-:Y:S05]  /*1570*/  @!P0 BRA `(.L_x_136) ;  /* 0xfffffffc00808947 */ /* 0x000fea000383ffff */
.L_x_134:
        /* <DEDUP_REMOVED lines=20> */
.L_x_140:
        /* <DEDUP_REMOVED lines=8> */
.L_x_139:
[----:B------:R-:W-:Y:S05]  /*1740*/  BSYNC.RECONVERGENT B2 ;  /* 0x0000000000027941 */ /* 0x000fea0003800200 */
.L_x_138:
[----:B------:R-:W-:Y:S05]  /*1750*/  @!P1 BRA `(.L_x_137) ;  /* 0x0000000400a89947 */ /* 0x000fea0003800000 */
[----:B------:R-:W0:Y:S01]  /*1760*/  LDCU.64 UR4, c[0x0][0x380] ;  /* 0x00007000ff0477ac */ /* 0x000e220008000a00 */
[----:B------:R-:W-:Y:S01]  /*1770*/  IADD3 R5, PT, PT, R11, -R10, RZ ;  /* 0x8000000a0b057210 */ /* 0x000fe20007ffe0ff */
[----:B------:R-:W-:Y:S01]  /*1780*/  BSSY.RECONVERGENT B2, `(.L_x_141) ;  /* 0x000003b000027945 */ /* 0x000fe20003800200 */
[----:B------:R-:W-:Y:S02]  /*1790*/  IADD3 R3, P0, PT, R10, R20, RZ ;  /* 0x000000140a037210 */ /* 0x000fe40007f1e0ff */
[----:B------:R-:W-:Y:S02]  /*17a0*/  ISETP.GT.AND P1, PT, R5, 0x1800, PT ;  /* 0x000018000500780c */ /* 0x000fe40003f24270 */
[----:B------:R-:W-:Y:S02]  /*17b0*/  IADD3.X R6, PT, PT, RZ, RZ, RZ, P0, !PT ;  /* 0x000000ffff067210 */ /* 0x000fe400007fe4ff */
[----:B0-----:R-:W-:-:S04]  /*17c0*/  LEA R4, P0, R3, UR4, 0x2 ;  /* 0x0000000403047c11 */ /* 0x001fc8000f8010ff */
[----:B------:R-:W-:Y:S02]  /*17d0*/  LEA.HI.X R3, R3, UR5, R6, 0x2, P0 ;  /* 0x0000000503037c11 */ /* 0x000fe400080f1406 */
[----:B------:R-:W-:-:S04]  /*17e0*/  IADD3 R4, P0, PT, R4, 0x1000, RZ ;  /* 0x0000100004047810 */ /* 0x000fc80007f1e0ff */
[----:B------:R-:W-:Y:S02]  /*17f0*/  IADD3.X R5, PT, PT, RZ, R3, RZ, P0, !PT ;  /* 0x00000003ff057210 */ /* 0x000fe400007fe4ff */
[----:B------:R-:W-:Y:S02]  /*1800*/  PLOP3.LUT P0, PT, PT, PT, PT, 0x80, 0x8 ;  /* 0x000000000008781c */ /* 0x000fe40003f0f070 */
[----:B------:R-:W-:Y:S01]  /*1810*/  IADD3 R3, PT, PT, R10, R20, RZ ;  /* 0x000000140a037210 */ /* 0x000fe20007ffe0ff */
[----:B------:R-:W-:Y:S10]  /*1820*/  @!P1 BRA `(.L_x_142) ;  /* 0x0000000000c09947 */ /* 0x000ff40003800000 */
[----:B------:R-:W-:Y:S02]  /*1830*/  PLOP3.LUT P0, PT, PT, PT, PT, 0x8, 0x80 ;  /* 0x000000000080781c */ /* 0x000fe40003f0e170 */
[----:B------:R-:W-:-:S11]  /*1840*/  IADD3 R13, PT, PT, R11, -0x1800, RZ ;  /* 0xffffe8000b0d7810 */ /* 0x000fd60007ffe0ff */
.L_x_143:
        /* <DEDUP_REMOVED lines=46> */
.L_x_142:
[----:B------:R-:W-:Y:S05]  /*1b30*/  BSYNC.RECONVERGENT B2 ;  /* 0x0000000000027941 */ /* 0x000fea0003800200 */
.L_x_141:
        /* <DEDUP_REMOVED lines=31> */
.L_x_145:
[----:B------:R-:W-:Y:S05]  /*1d30*/  BSYNC.RECONVERGENT B2 ;  /* 0x0000000000027941 */ /* 0x000fea0003800200 */
.L_x_144:
        /* <DEDUP_REMOVED lines=9> */
[----:B----4-:R-:W-:-:S04]  /*1dd0*/  FADD R0, R0, R3 ;  /* 0x0000000300007221 */ /* 0x010fc80000000000 */
[----:B--2---:R-:W-:-:S04]  /*1de0*/  FADD R0, R0, R9 ;  /* 0x0000000900007221 */ /* 0x004fc80000000000 */
[----:B---3--:R-:W-:-:S07]  /*1df0*/  FADD R0, R0, R11 ;  /* 0x0000000b00007221 */ /* 0x008fce0000000000 */
.L_x_137:
[----:B------:R-:W-:Y:S05]  /*1e00*/  BSYNC.RECONVERGENT B1 ;  /* 0x0000000000017941 */ /* 0x000fea0003800200 */
.L_x_135:
        /* <DEDUP_REMOVED lines=32> */
[----:B---3--:R-:W0:Y:S04]  /*2010*/  LDS.128 R4, [UR4+0x10] ;  /* 0x00001004ff047984 */ /* 0x008e280008000c00 */
        /* <DEDUP_REMOVED lines=19> */
.L_x_118:
        /* <DEDUP_REMOVED lines=12> */
.L_x_148:
[----:B------:R-:W-:Y:S05]  /*2210*/  BSYNC.RECONVERGENT B1 ;  /* 0x0000000000017941 */ /* 0x000fea0003800200 */
.L_x_147:
        /* <DEDUP_REMOVED lines=16> */
.L_x_153:
        /* <DEDUP_REMOVED lines=9> */
.L_x_152:
[----:B------:R-:W-:Y:S05]  /*23b0*/  BSYNC.RECONVERGENT B2 ;  /* 0x0000000000027941 */ /* 0x000fea0003800200 */
.L_x_151:
        /* <DEDUP_REMOVED lines=8> */
.L_x_156:
        /* <DEDUP_REMOVED lines=43> */
.L_x_155:
[----:B------:R-:W-:Y:S05]  /*26f0*/  BSYNC.RECONVERGENT B2 ;  /* 0x0000000000027941 */ /* 0x000fea0003800200 */
.L_x_154:
        /* <DEDUP_REMOVED lines=26> */
.L_x_158:
[----:B------:R-:W-:Y:S05]  /*28a0*/  BSYNC.RECONVERGENT B2 ;  /* 0x0000000000027941 */ /* 0x000fea0003800200 */
.L_x_157:
        /* <DEDUP_REMOVED lines=12> */
.L_x_150:
[----:B------:R-:W-:Y:S05]  /*2970*/  BSYNC.RECONVERGENT B1 ;  /* 0x0000000000017941 */ /* 0x000fea0003800200 */
.L_x_149:
[----:B------:R-:W-:Y:S02]  /*2980*/  ISETP.GE.AND P0, PT, R3, 0x200, PT ;  /* 0x000002000300780c */ /* 0x000fe40003f06270 */
[----:B0----5:R-:W-:-:S11]  /*2990*/  MOV R5, R0 ;  /* 0x0000000000057202 */ /* 0x021fd60000000f00 */
[----:B------:R-:W-:Y:S05]  /*29a0*/  @!P0 BRA `(.L_x_159) ;  /* 0x0000000000d08947 */ /* 0x000fea0003800000 */
[----:B------:R-:W0:Y:S01]  /*29b0*/  S2R R7, SR_LANEID ;  /* 0x0000000000077919 */ /* 0x000e220000000000 */
[----:B------:R-:W1:Y:S02]  /*29c0*/  SHFL.DOWN PT, R0, R5, 0x1, 0x1f ;  /* 0x08201f0005007f89 */ /* 0x000e6400000e0000 */
[----:B-1----:R-:W-:Y:S01]  /*29d0*/  FADD R0, R0, R5 ;  /* 0x0000000500007221 */ /* 0x002fe20000000000 */
[C---:B0-----:R-:W-:Y:S02]  /*29e0*/  ISETP.GT.AND P0, PT, R7.reuse, 0x1e, PT ;  /* 0x0000001e0700780c */ /* 0x041fe40003f04270 */
[----:B------:R-:W-:Y:S02]  /*29f0*/  ISETP.NE.AND P1, PT, R7, RZ, PT ;  /* 0x000000ff0700720c */ /* 0x000fe40003f25270 */
[----:B------:R-:W-:Y:S02]  /*2a00*/  FSEL R0, R5, R0, P0 ;  /* 0x0000000005007208 */ /* 0x000fe40000000000 */
[----:B------:R-:W-:-:S03]  /*2a10*/  ISETP.GT.AND P0, PT, R7, 0x1d, PT ;  /* 0x0000001d0700780c */ /* 0x000fc60003f04270 */
[----:B------:R-:W0:Y:S06]  /*2a20*/  SHFL.DOWN PT, R3, R0, 0x2, 0x1f ;  /* 0x08401f0000037f89 */ /* 0x000e2c00000e0000 */
        /* <DEDUP_REMOVED lines=24> */
[----:B--2---:R-:W0:Y:S04]  /*2bb0*/  LDS.128 R4, [UR4+0x10] ;  /* 0x00001004ff047984 */ /* 0x004e280008000c00 */
        /* <DEDUP_REMOVED lines=19> */
.L_x_159:
[----:B------:R-:W0:Y:S01]  /*2cf0*/  S2R R4, SR_LANEID ;  /* 0x0000000000047919 */ /* 0x000e220000000000 */
[----:B------:R-:W-:-:S04]  /*2d00*/  LOP3.LUT R0, R2, 0x3e0, RZ, 0xc0, !PT ;  /* 0x000003e002007812 */ /* 0x000fc800078ec0ff */
[----:B------:R-:W-:Y:S02]  /*2d10*/  IADD3 R6, PT, PT, R0, 0x20, RZ ;  /* 0x0000002000067810 */ /* 0x000fe40007ffe0ff */
[----:B------:R-:W-:Y:S02]  /*2d20*/  LOP3.LUT R0, RZ, R0, RZ, 0x33, !PT ;  /* 0x00000000ff007212 */ /* 0x000fe400078e33ff */
[-C--:B------:R-:W-:Y:S02]  /*2d30*/  ISETP.GT.AND P0, PT, R6, R3.reuse, PT ;  /* 0x000000030600720c */ /* 0x080fe40003f04270 */
[----:B------:R-:W-:-:S04]  /*2d40*/  IADD3 R0, PT, PT, R0, R3, RZ ;  /* 0x0000000300007210 */ /* 0x000fc80007ffe0ff */
[----:B------:R-:W-:-:S05]  /*2d50*/  SEL R6, R0, 0x1f, P0 ;  /* 0x0000001f00067807 */ /* 0x000fca0000000000 */
[----:B------:R-:W1:Y:S01]  /*2d60*/  SHFL.DOWN PT, R0, R5, 0x1, R6 ;  /* 0x0820000005007989 */ /* 0x000e6200000e0006 */
[C---:B0-----:R-:W-:Y:S02]  /*2d70*/  ISETP.GE.AND P0, PT, R4.reuse, R6, PT ;  /* 0x000000060400720c */ /* 0x041fe40003f06270 */
[C---:B------:R-:W-:Y:S02]  /*2d80*/  IADD3 R7, PT, PT, R4.reuse, 0x2, RZ ;  /* 0x0000000204077810 */ /* 0x040fe40007ffe0ff */
[----:B------:R-:W-:-:S09]  /*2d90*/  ISETP.NE.AND P1, PT, R4, RZ, PT ;  /* 0x000000ff0400720c */ /* 0x000fd20003f25270 */
[----:B-1----:R-:W-:Y:S01]  /*2da0*/  @!P0 FADD R5, R0, R5 ;  /* 0x0000000500058221 */ /* 0x002fe20000000000 */
[-C--:B------:R-:W-:Y:S02]  /*2db0*/  ISETP.GT.AND P0, PT, R7, R6.reuse, PT ;  /* 0x000000060700720c */ /* 0x080fe40003f04270 */
[----:B------:R-:W-:Y:S01]  /*2dc0*/  IADD3 R7, PT, PT, R4, 0x4, RZ ;  /* 0x0000000404077810 */ /* 0x000fe20007ffe0ff */
[----:B------:R-:W0:Y:S01]  /*2dd0*/  @!P1 S2R R8, SR_CgaCtaId ;  /* 0x0000000000089919 */ /* 0x000e220000008800 */
        /* <DEDUP_REMOVED lines=31> */
[----:B-1----:R-:W1:Y:S04]  /*2fd0*/  LDS.128 R4, [UR4+0x20] ;  /* 0x00002004ff047984 */ /* 0x002e680008000c00 */
        /* <DEDUP_REMOVED lines=29> */
.L_x_146:
        /* <DEDUP_REMOVED lines=28> */
[----:B------:R-:W-:Y:S02]  /*3370*/  HFMA2 R11, -RZ, RZ, 0, 0.0078125 ;  /* 0x00002000ff0b7431 */ /* 0x000fe400000001ff */
        /* <DEDUP_REMOVED lines=11> */
.L_x_162:
[----:B------:R-:W-:-:S05]  /*3430*/  IMAD.WIDE R2, R11, 0x4, R4 ;  /* 0x000000040b027825 */ /* 0x000fca00078e0204 */
        /* <DEDUP_REMOVED lines=15> */
[----:B------:R0:W5:Y:S02]  /*3530*/  LDG.E.CONSTANT R18, desc[UR6][R2.64+0x7800] ;  /* 0x0078000602127981 */ /* 0x000164000c1e9900 */
[----:B0-----:R-:W-:-:S04]  /*3540*/  MOV R3, R7 ;  /* 0x0000000700037202 */ /* 0x001fc80000000f00 */
[----:B------:R-:W-:-:S04]  /*3550*/  IADD3 R2, PT, PT, -R11, R3, RZ ;  /* 0x000000030b027210 */ /* 0x000fc80007ffe1ff */
[----:B------:R-:W-:Y:S01]  /*3560*/  ISETP.GE.AND P0, PT, R2, 0x2000, PT ;  /* 0x000020000200780c */ /* 0x000fe20003f06270 */
        /* <DEDUP_REMOVED lines=17> */
[----:B------:R-:W-:-:S04]  /*3680*/  IADD3 R11, PT, PT, R11, 0x2000, RZ ;  /* 0x000020000b0b7810 */ /* 0x000fc80007ffe0ff */
[----:B------:R-:W-:-:S13]  /*3690*/  ISETP.GT.AND P0, PT, R11, R6, PT ;  /* 0x000000060b00720c */ /* 0x000fda0003f04270 */
[----:B------:R-:W-:Y:S05]  /*36a0*/  @!P0 BRA `(.L_x_162) ;  /* 0xfffffffc00608947 */ /* 0x000fea000383ffff */
.L_x_160:
        /* <DEDUP_REMOVED lines=20> */
.L_x_166:
        /* <DEDUP_REMOVED lines=8> */
.L_x_165:
[----:B------:R-:W-:Y:S05]  /*3870*/  BSYNC.RECONVERGENT B2 ;  /* 0x0000000000027941 */ /* 0x000fea0003800200 */
.L_x_164:
        /* <DEDUP_REMOVED lines=16> */
.L_x_169:
        /* <DEDUP_REMOVED lines=46> */
.L_x_168:
[----:B------:R-:W-:Y:S05]  /*3c60*/  BSYNC.RECONVERGENT B2 ;  /* 0x0000000000027941 */ /* 0x000fea0003800200 */
.L_x_167:
        /* <DEDUP_REMOVED lines=31> */
.L_x_171:
[----:B------:R-:W-:Y:S05]  /*3e60*/  BSYNC.RECONVERGENT B2 ;  /* 0x0000000000027941 */ /* 0x000fea0003800200 */
.L_x_170:
        /* <DEDUP_REMOVED lines=12> */
.L_x_163:
[----:B------:R-:W-:Y:S05]  /*3f30*/  BSYNC.RECONVERGENT B1 ;  /* 0x0000000000017941 */ /* 0x000fea0003800200 */
.L_x_161:
        /* <DEDUP_REMOVED lines=50> */
[----:B------:R-:W-:-:S07]  /*4260*/  FADD R0, R18, R19 ;  /* 0x0000001312007221 */ /* 0x000fce0000000000 */
.L_x_133:
[----:B------:R-:W-:Y:S05]  /*4270*/  BSYNC.RECONVERGENT B0 ;  /* 0x0000000000007941 */ /* 0x000fea0003800200 */
.L_x_117:
[----:B------:R-:W-:Y:S05]  /*4280*/  @P0 EXIT ;  /* 0x000000000000094d */ /* 0x000fea0003800000 */
[----:B0-23--:R-:W0:Y:S01]  /*4290*/  LDC.64 R2, c[0x0][0x388] ;  /* 0x0000e200ff027b82 */ /* 0x00de220000000a00 */
[----:B------:R-:W4:Y:S02]  /*42a0*/  LDCU UR4, c[0x0][0x398] ;  /* 0x00007300ff0477ac */ /* 0x000f240008000800 */
[----:B----4-:R-:W-:-:S05]  /*42b0*/  FADD R5, R0, UR4 ;  /* 0x0000000400057e21 */ /* 0x010fca0008000000 */
[----:B0-----:R-:W-:Y:S01]  /*42c0*/  STG.E desc[UR6][R2.64], R5 ;  /* 0x0000000502007986 */ /* 0x001fe2000c101906 */
[----:B------:R-:W-:Y:S05]  /*42d0*/  EXIT ;  /* 0x000000000000794d */ /* 0x000fea0003800000 */
.L_x_172:
        /* <DEDUP_REMOVED lines=10> */
.L_x_242:


//--------------------- .text._ZN3cub18CUB_300001_SM_10006detail6reduce18DeviceReduceKernelINS2_10policy_hubIfjN4cuda3std3__44plusIfEEE10Policy1000EN6thrust24THRUST_300001_SM_1000_NS6detail15normal_iteratorINSD_10device_ptrIfEEEEjS9_fNS7_10__identityEEEvT0_PT3_T1_NS0_13GridEvenShareISN_EET2_T4_ --------------------------
	.section	.text._ZN3cub18CUB_300001_SM_10006detail6reduce18DeviceReduceKernelINS2_10policy_hubIfjN4cuda3std3__44plusIfEEE10Policy1000EN6thrust24THRUST_300001_SM_1000_NS6detail15normal_iteratorINSD_10device_ptrIfEEEEjS9_fNS7_10__identityEEEvT0_PT3_T1_NS0_13GridEvenShareISN_EET2_T4_,"ax",@progbits
	.align	128
        .global         _ZN3cub18CUB_300001_SM_10006detail6reduce18DeviceReduceKernelINS2_10policy_hubIfjN4cuda3std3__44plusIfEEE10Policy1000EN6thrust24THRUST_300001_SM_1000_NS6detail15normal_iteratorINSD_10device_ptrIfEEEEjS9_fNS7_10__identityEEEvT0_PT3_T1_NS0_13GridEvenShareISN_EET2_T4_
        .type           _ZN3cub18CUB_300001_SM_10006detail6reduce18DeviceReduceKernelINS2_10policy_hubIfjN4cuda3std3__44plusIfEEE10Policy1000EN6thrust24THRUST_300001_SM_1000_NS6detail15normal_iteratorINSD_10device_ptrIfEEEEjS9_fNS7_10__identityEEEvT0_PT3_T1_NS0_13GridEvenShareISN_EET2_T4_,@function
        .size           _ZN3cub18CUB_300001_SM_10006detail6reduce18DeviceReduceKernelINS2_10policy_hubIfjN4cuda3std3__44plusIfEEE10Policy1000EN6thrust24THRUST_300001_SM_1000_NS6detail15normal_iteratorINSD_10device_ptrIfEEEEjS9_fNS7_10__identityEEEvT0_PT3_T1_NS0_13GridEvenShareISN_EET2_T4_,(.L_x_243 - _ZN3cub18CUB_300001_SM_10006detail6reduce18DeviceReduceKernelINS2_10policy_hubIfjN4cuda3std3__44plusIfEEE10Policy1000EN6thrust24THRUST_300001_SM_1000_NS6detail15normal_iteratorINSD_10device_ptrIfEEEEjS9_fNS7_10__identityEEEvT0_PT3_T1_NS0_13GridEvenShareISN_EET2_T4_)
        .other          _ZN3cub18CUB_300001_SM_10006detail6reduce18DeviceReduceKernelINS2_10policy_hubIfjN4cuda3std3__44plusIfEEE10Policy1000EN6thrust24THRUST_300001_SM_1000_NS6detail15normal_iteratorINSD_10device_ptrIfEEEEjS9_fNS7_10__identityEEEvT0_PT3_T1_NS0_13GridEvenShareISN_EET2_T4_,@"STO_CUDA_ENTRY STV_DEFAULT"
_ZN3cub18CUB_300001_SM_10006detail6reduce18DeviceReduceKernelINS2_10policy_hubIfjN4cuda3std3__44plusIfEEE10Policy1000EN6thrust24THRUST_300001_SM_1000_NS6detail15normal_iteratorINSD_10device_ptrIfEEEEjS9_fNS7_10__identityEEEvT0_PT3_T1_NS0_13GridEvenShareISN_EET2_T4_:
.text._ZN3cub18CUB_300001_SM_10006detail6reduce18DeviceReduceKernelINS2_10policy_hubIfjN4cuda3std3__44plusIfEEE10Policy1000EN6thrust24THRUST_300001_SM_1000_NS6detail15normal_iteratorINSD_10device_ptrIfEEEEjS9_fNS7_10__identityEEEvT0_PT3_T1_NS0_13GridEvenShareISN_EET2_T4_:
[----:B------:R-:W-:Y:S01]  /*0000*/  LDC R1, c[0x0][0x37c] ;  /* 0x0000df00ff017b82 */ /* 0x000fe20000000800 */
[----:B------:R-:W0:Y:S07]  /*0010*/  S2R R3, SR_CTAID.X ;  /* 0x0000000000037919 */ /* 0x000e2e0000002500 */
[----:B------:R-:W1:Y:S01]  /*0020*/  LDC.64 R6, c[0x0][0x3a8] ;  /* 0x0000ea00ff067b82 */ /* 0x000e620000000a00 */
[----:B------:R-:W2:Y:S01]  /*0030*/  LDCU.64 UR6, c[0x0][0x358] ;  /* 0x00006b00ff0677ac */ /* 0x000ea20008000a00 */
[----:B------:R-:W-:Y:S01]  /*0040*/  BSSY.RECONVERGENT B0, `(.L_x_173) ;  /* 0x000027a000007945 */ /* 0x000fe20003800200 */
[----:B-1----:R-:W-:Y:S01]  /*0050*/  SHF.L.U32 R13, R7, 0xd, RZ ;  /* 0x0000000d070d7819 */ /* 0x002fe200000006ff */
[----:B0-----:R-:W-:-:S05]  /*0060*/  IMAD R0, R3, -0x2000, R6 ;  /* 0xffffe00003007824 */ /* 0x001fca00078e0206 */
[----:B------:R-:W-:-:S13]  /*0070*/  ISETP.GT.U32.AND P0, PT, R0, 0x1fff, PT ;  /* 0x00001fff0000780c */ /* 0x000fda0003f04070 */
[----:B--2---:R-:W-:Y:S05]  /*0080*/  @P0 BRA `(.L_x_174) ;  /* 0x0000001000d40947 */ /* 0x004fea0003800000 */
[----:B------:R-:W0:Y:S01]  /*0090*/  S2R R2, SR_TID.X ;  /* 0x0000000000027919 */ /* 0x000e220000002100 */
[----:B------:R-:W-:Y:S01]  /*00a0*/  BSSY.RECONVERGENT B1, `(.L_x_175) ;  /* 0x000000a000017945 */ /* 0x000fe20003800200 */
[----:B------:R-:W-:Y:S01]  /*00b0*/  HFMA2 R15, -RZ, RZ, 0, 0 ;  /* 0x00000000ff0f7431 */ /* 0x000fe200000001ff */
[----:B0-----:R-:W-:Y:S02]  /*00c0*/  ISETP.GE.U32.AND P0, PT, R2, R0, PT ;  /* 0x000000000200720c */ /* 0x001fe40003f06070 */
[----:B------:R-:W-:-:S11]  /*00d0*/  MOV R4, R2 ;  /* 0x0000000200047202 */ /* 0x000fd60000000f00 */
[----:B------:R-:W-:Y:S05]  /*00e0*/  @P0 BRA `(.L_x_176) ;  /* 0x0000000000140947 */ /* 0x000fea0003800000 */
[----:B------:R-:W0:Y:S01]  /*00f0*/  LDC.64 R8, c[0x0][0x380] ;  /* 0x0000e000ff087b82 */ /* 0x000e220000000a00 */
[----:B------:R-:W-:-:S05]  /*0100*/  LEA R5, R3, R2, 0xd ;  /* 0x0000000203057211 */ /* 0x000fca00078e68ff */
[----:B0-----:R-:W-:-:S05]  /*0110*/  IMAD.WIDE.U32 R8, R5, 0x4, R8 ;  /* 0x0000000405087825 */ /* 0x001fca00078e0008 */
[----:B------:R0:W5:Y:S01]  /*0120*/  LDG.E R15, desc[UR6][R8.64] ;  /* 0x00000006080f7981 */ /* 0x000162000c1e1900 */
[----:B------:R-:W-:-:S07]  /*0130*/  IADD3 R4, PT, PT, R2, 0x200, RZ ;  /* 0x0000020002047810 */ /* 0x000fce0007ffe0ff */
.L_x_176:
[----:B------:R-:W-:Y:S05]  /*0140*/  BSYNC.RECONVERGENT B1 ;  /* 0x0000000000017941 */ /* 0x000fea0003800200 */
.L_x_175:
[----:B------:R-:W-:Y:S01]  /*0150*/  ISETP.GE.U32.AND P0, PT, R4, R0, PT ;  /* 0x000000000400720c */ /* 0x000fe20003f06070 */
[----:B------:R-:W-:-:S12]  /*0160*/  BSSY.RECONVERGENT B1, `(.L_x_177) ;  /* 0x00000a5000017945 */ /* 0x000fd80003800200 */
[----:B------:R-:W-:Y:S05]  /*0170*/  @P0 BRA `(.L_x_178) ;  /* 0x00000008008c0947 */ /* 0x000fea0003800000 */
[----:B------:R-:W-:Y:S01]  /*0180*/  LOP3.LUT R5, RZ, R4, RZ, 0x33, !PT ;  /* 0x00000004ff057212 */ /* 0x000fe200078e33ff */
[----:B------:R-:W-:Y:S03]  /*0190*/  BSSY.RECONVERGENT B2, `(.L_x_179) ;  /* 0x0000053000027945 */ /* 0x000fe60003800200 */
[----:B------:R-:W-:-:S05]  /*01a0*/  IADD3 R6, PT, PT, R5, R6, RZ ;  /* 0x0000000605067210 */ /* 0x000fca0007ffe0ff */
[----:B------:R-:W-:-:S05]  /*01b0*/  IMAD R6, R3, -0x2000, R6 ;  /* 0xffffe00003067824 */ /* 0x000fca00078e0206 */
[C---:B------:R-:W-:Y:S02]  /*01c0*/  ISETP.GE.U32.AND P0, PT, R6.reuse, 0x1e00, PT ;  /* 0x00001e000600780c */ /* 0x040fe40003f06070 */
[----:B------:R-:W-:-:S04]  /*01d0*/  LEA.HI R5, R6, 0x1, RZ, 0x17 ;  /* 0x0000000106057811 */ /* 0x000fc800078fb8ff */
[----:B------:R-:W-:-:S07]  /*01e0*/  LOP3.LUT R6, R5, 0xf, RZ, 0xc0, !PT ;  /* 0x0000000f05067812 */ /* 0x000fce00078ec0ff */
[----:B------:R-:W-:Y:S05]  /*01f0*/  @!P0 BRA `(.L_x_180) ;  /* 0x0000000400308947 */ /* 0x000fea0003800000 */
[----:B------:R-:W-:Y:S01]  /*0200*/  LOP3.LUT R10, R5, 0xfffff0, RZ, 0xc0, !PT ;  /* 0x00fffff0050a7812 */ /* 0x000fe200078ec0ff */
[----:B------:R-:W-:Y:S01]  /*0210*/  BSSY.RECONVERGENT B3, `(.L_x_181) ;  /* 0x0000049000037945 */ /* 0x000fe20003800200 */
[----:B0-----:R-:W-:Y:S02]  /*0220*/  LOP3.LUT R9, R4, 0x1000, RZ, 0xfc, !PT ;  /* 0x0000100004097812 */ /* 0x001fe400078efcff */
[----:B------:R-:W-:Y:S02]  /*0230*/  LEA R4, R3, R4, 0xd ;  /* 0x0000000403047211 */ /* 0x000fe400078e68ff */
[----:B------:R-:W-:-:S07]  /*0240*/  IADD3 R10, PT, PT, -R10, RZ, RZ ;  /* 0x000000ff0a0a7210 */ /* 0x000fce0007ffe1ff */
.L_x_182:
[----:B------:R-:W0:Y:S02]  /*0250*/  LDC.64 R12, c[0x0][0x380] ;  /* 0x0000e000ff0c7b82 */ /* 0x000e240000000a00 */
[----:B0-----:R-:W-:-:S05]  /*0260*/  IMAD.WIDE.U32 R22, R4, 0x4, R12 ;  /* 0x0000000404167825 */ /* 0x001fca00078e000c */
[----:B------:R0:W2:Y:S01]  /*0270*/  LDG.E R8, desc[UR6][R22.64] ;  /* 0x0000000616087981 */ /* 0x0000a2000c1e1900 */
[C---:B------:R-:W-:Y:S02]  /*0280*/  IADD3 R25, PT, PT, R4.reuse, 0x200, RZ ;  /* 0x0000020004197810 */ /* 0x040fe40007ffe0ff */
[C---:B------:R-:W-:Y:S02]  /*0290*/  IADD3 R21, PT, PT, R4.reuse, 0x400, RZ ;  /* 0x0000040004157810 */ /* 0x040fe40007ffe0ff */
[C---:B------:R-:W-:Y:S01]  /*02a0*/  IADD3 R17, PT, PT, R4.reuse, 0x600, RZ ;  /* 0x0000060004117810 */ /* 0x040fe20007ffe0ff */
[----:B------:R-:W-:Y:S01]  /*02b0*/  IMAD.WIDE.U32 R24, R25, 0x4, R12 ;  /* 0x0000000419187825 */ /* 0x000fe200078e000c */
[----:B------:R-:W-:-:S03]  /*02c0*/  IADD3 R19, PT, PT, R4, 0x800, RZ ;  /* 0x0000080004137810 */ /* 0x000fc60007ffe0ff */
[--C-:B------:R-:W-:Y:S01]  /*02d0*/  IMAD.WIDE.U32 R20, R21, 0x4, R12.reuse ;  /* 0x0000000415147825 */ /* 0x100fe200078e000c */
[----:B------:R-:W3:Y:S01]  /*02e0*/  LDG.E R7, desc[UR6][R24.64] ;  /* 0x0000000618077981 */ /* 0x000ee2000c1e1900 */
[C---:B------:R-:W-:Y:S02]  /*02f0*/  IADD3 R11, PT, PT, R4.reuse, 0xa00, RZ ;  /* 0x00000a00040b7810 */ /* 0x040fe40007ffe0ff */
[--C-:B------:R-:W-:Y:S01]  /*0300*/  IMAD.WIDE.U32 R16, R17, 0x4, R12.reuse ;  /* 0x0000000411107825 */ /* 0x100fe200078e000c */
[----:B------:R1:W4:Y:S01]  /*0310*/  LDG.E R29, desc[UR6][R20.64] ;  /* 0x00000006141d7981 */ /* 0x000322000c1e1900 */
[C---:B------:R-:W-:Y:S02]  /*0320*/  IADD3 R14, PT, PT, R4.reuse, 0xc00, RZ ;  /* 0x00000c00040e7810 */ /* 0x040fe40007ffe0ff */
[--C-:B------:R-:W-:Y:S01]  /*0330*/  IMAD.WIDE.U32 R18, R19, 0x4, R12.reuse ;  /* 0x0000000413127825 */ /* 0x100fe200078e000c */
[----:B------:R1:W4:Y:S03]  /*0340*/  LDG.E R28, desc[UR6][R16.64] ;  /* 0x00000006101c7981 */ /* 0x000326000c1e1900 */
[----:B0-----:R-:W-:Y:S01]  /*0350*/  IMAD.WIDE.U32 R22, R11, 0x4, R12 ;  /* 0x000000040b167825 */ /* 0x001fe200078e000c */
[----:B------:R-:W4:Y:S01]  /*0360*/  LDG.E R27, desc[UR6][R18.64] ;  /* 0x00000006121b7981 */ /* 0x000f22000c1e1900 */
[----:B------:R-:W-:-:S02]  /*0370*/  IADD3 R11, PT, PT, R4, 0xe00, RZ ;  /* 0x00000e00040b7810 */ /* 0x000fc40007ffe0ff */
[--C-:B-1----:R-:W-:Y:S01]  /*0380*/  IMAD.WIDE.U32 R20, R14, 0x4, R12.reuse ;  /* 0x000000040e147825 */ /* 0x102fe200078e000c */
[----:B------:R0:W4:Y:S01]  /*0390*/  LDG.E R26, desc[UR6][R22.64] ;  /* 0x00000006161a7981 */ /* 0x000122000c1e1900 */
[C---:B------:R-:W-:Y:S02]  /*03a0*/  IADD3 R14, PT, PT, R4.reuse, 0x1000, RZ ;  /* 0x00001000040e7810 */ /* 0x040fe40007ffe0ff */
[C---:B------:R-:W-:Y:S01]  /*03b0*/  IADD3 R24, PT, PT, R4.reuse, 0x1200, RZ ;  /* 0x0000120004187810 */ /* 0x040fe20007ffe0ff */
[--C-:B------:R-:W-:Y:S01]  /*03c0*/  IMAD.WIDE.U32 R16, R11, 0x4, R12.reuse ;  /* 0x000000040b107825 */ /* 0x100fe200078e000c */
[----:B------:R1:W4:Y:S01]  /*03d0*/  LDG.E R25, desc[UR6][R20.64] ;  /* 0x0000000614197981 */ /* 0x000322000c1e1900 */
[----:B------:R-:W-:Y:S02]  /*03e0*/  IADD3 R11, PT, PT, R4, 0x1400, RZ ;  /* 0x00001400040b7810 */ /* 0x000fe40007ffe0ff */
[--C-:B0-----:R-:W-:Y:S02]  /*03f0*/  IMAD.WIDE.U32 R22, R24, 0x4, R12.reuse ;  /* 0x0000000418167825 */ /* 0x101fe400078e000c */
[----:B------:R0:W4:Y:S02]  /*0400*/  LDG.E R24, desc[UR6][R16.64] ;  /* 0x0000000610187981 */ /* 0x000124000c1e1900 */
[--C-:B-1----:R-:W-:Y:S01]  /*0410*/  IMAD.WIDE.U32 R20, R14, 0x4, R12.reuse ;  /* 0x000000040e147825 */ /* 0x102fe200078e000c */
[C---:B------:R-:W-:Y:S01]  /*0420*/  IADD3 R14, PT, PT, R4.reuse, 0x1600, RZ ;  /* 0x00001600040e7810 */ /* 0x040fe20007ffe0ff */
[----:B------:R1:W4:Y:S04]  /*0430*/  LDG.E R18, desc[UR6][R22.64] ;  /* 0x0000000616127981 */ /* 0x000328000c1e1900 */
[----:B------:R1:W4:Y:S01]  /*0440*/  LDG.E R19, desc[UR6][R20.64] ;  /* 0x0000000614137981 */ /* 0x000322000c1e1900 */
[----:B0-----:R-:W-:Y:S01]  /*0450*/  IMAD.WIDE.U32 R16, R11, 0x4, R12 ;  /* 0x000000040b107825 */ /* 0x001fe200078e000c */
[----:B-1----:R-:W-:-:S04]  /*0460*/  IADD3 R23, PT, PT, R4, 0x1800, RZ ;  /* 0x0000180004177810 */ /* 0x002fc80007ffe0ff */
[----:B------:R0:W4:Y:S01]  /*0470*/  LDG.E R11, desc[UR6][R16.64] ;  /* 0x00000006100b7981 */ /* 0x000122000c1e1900 */
[C---:B------:R-:W-:Y:S01]  /*0480*/  IADD3 R21, PT, PT, R4.reuse, 0x1a00, RZ ;  /* 0x00001a0004157810 */ /* 0x040fe20007ffe0ff */
[----:B0-----:R-:W-:Y:S01]  /*0490*/  IMAD.WIDE.U32 R16, R23, 0x4, R12 ;  /* 0x0000000417107825 */ /* 0x001fe200078e000c */
[----:B------:R-:W-:-:S03]  /*04a0*/  IADD3 R23, PT, PT, R4, 0x1c00, RZ ;  /* 0x00001c0004177810 */ /* 0x000fc60007ffe0ff */
[--C-:B------:R-:W-:Y:S02]  /*04b0*/  IMAD.WIDE.U32 R20, R21, 0x4, R12.reuse ;  /* 0x0000000415147825 */ /* 0x100fe400078e000c */
[----:B------:R-:W4:Y:S02]  /*04c0*/  LDG.E R16, desc[UR6][R16.64] ;  /* 0x0000000610107981 */ /* 0x000f24000c1e1900 */
[----:B------:R-:W-:Y:S02]  /*04d0*/  IMAD.WIDE.U32 R22, R23, 0x4, R12 ;  /* 0x0000000417167825 */ /* 0x000fe400078e000c */
[----:B------:R-:W4:Y:S04]  /*04e0*/  LDG.E R20, desc[UR6][R20.64] ;  /* 0x0000000614147981 */ /* 0x000f28000c1e1900 */
[----:B------:R-:W4:Y:S01]  /*04f0*/  LDG.E R22, desc[UR6][R22.64] ;  /* 0x0000000616167981 */ /* 0x000f22000c1e1900 */
[----:B--2--5:R-:W-:Y:S01]  /*0500*/  FADD R8, R8, R15 ;  /* 0x0000000f08087221 */ /* 0x024fe20000000000 */
[----:B------:R-:W-:-:S06]  /*0510*/  IMAD.WIDE.U32 R14, R14, 0x4, R12 ;  /* 0x000000040e0e7825 */ /* 0x000fcc00078e000c */
[----:B------:R0:W2:Y:S02]  /*0520*/  LDG.E R14, desc[UR6][R14.64] ;  /* 0x000000060e0e7981 */ /* 0x0000a4000c1e1900 */
[----:B0-----:R-:W-:-:S05]  /*0530*/  IADD3 R15, PT, PT, R4, 0x1e00, RZ ;  /* 0x00001e00040f7810 */ /* 0x001fca0007ffe0ff */
[----:B------:R-:W-:-:S06]  /*0540*/  IMAD.WIDE.U32 R12, R15, 0x4, R12 ;  /* 0x000000040f0c7825 */ /* 0x000fcc00078e000c */
[----:B------:R-:W2:Y:S01]  /*0550*/  LDG.E R12, desc[UR6][R12.64] ;  /* 0x000000060c0c7981 */ /* 0x000ea2000c1e1900 */
        /* <DEDUP_REMOVED lines=8> */
[----:B------:R-:W-:Y:S01]  /*05e0*/  FADD R18, R19, R18 ;  /* 0x0000001213127221 */ /* 0x000fe20000000000 */
[----:B------:R-:W-:-:S03]  /*05f0*/  IADD3 R10, PT, PT, R10, 0x10, RZ ;  /* 0x000000100a0a7810 */ /* 0x000fc60007ffe0ff */
[----:B------:R-:W-:Y:S01]  /*0600*/  FADD R11, R18, R11 ;  /* 0x0000000b120b7221 */ /* 0x000fe20000000000 */
[----:B------:R-:W-:Y:S02]  /*0610*/  ISETP.NE.AND P0, PT, R10, RZ, PT ;  /* 0x000000ff0a00720c */ /* 0x000fe40003f05270 */
[----:B------:R-:W-:Y:S02]  /*0620*/  IADD3 R9, PT, PT, R9, 0x2000, RZ ;  /* 0x0000200009097810 */ /* 0x000fe40007ffe0ff */
[----:B------:R-:W-:Y:S01]  /*0630*/  IADD3 R4, PT, PT, R4, 0x2000, RZ ;  /* 0x0000200004047810 */ /* 0x000fe20007ffe0ff */
[----:B--2---:R-:W-:-:S04]  /*0640*/  FADD R11, R11, R14 ;  /* 0x0000000e0b0b7221 */ /* 0x004fc80000000000 */
[----:B------:R-:W-:-:S04]  /*0650*/  FADD R11, R11, R16 ;  /* 0x000000100b0b7221 */ /* 0x000fc80000000000 */
[----:B------:R-:W-:-:S04]  /*0660*/  FADD R11, R11, R20 ;  /* 0x000000140b0b7221 */ /* 0x000fc80000000000 */
[----:B------:R-:W-:-:S04]  /*0670*/  FADD R11, R11, R22 ;  /* 0x000000160b0b7221 */ /* 0x000fc80000000000 */
[----:B------:R-:W-:Y:S01]  /*0680*/  FADD R15, R11, R12 ;  /* 0x0000000c0b0f7221 */ /* 0x000fe20000000000 */
[----:B------:R-:W-:Y:S06]  /*0690*/  @P0 BRA `(.L_x_182) ;  /* 0xfffffff800ec0947 */ /* 0x000fec000383ffff */
[----:B------:R-:W-:Y:S05]  /*06a0*/  BSYNC.RECONVERGENT B3 ;  /* 0x0000000000037941 */ /* 0x000fea0003800200 */
.L_x_181:
[----:B------:R-:W-:-:S07]  /*06b0*/  IADD3 R4, PT, PT, R9, -0x1000, RZ ;  /* 0xfffff00009047810 */ /* 0x000fce0007ffe0ff */
.L_x_180:
[----:B------:R-:W-:Y:S05]  /*06c0*/  BSYNC.RECONVERGENT B2 ;  /* 0x0000000000027941 */ /* 0x000fea0003800200 */
.L_x_179:
[----:B------:R-:W-:-:S13]  /*06d0*/  ISETP.NE.AND P0, PT, R6, RZ, PT ;  /* 0x000000ff0600720c */ /* 0x000fda0003f05270 */
[----:B------:R-:W-:Y:S05]  /*06e0*/  @!P0 BRA `(.L_x_178) ;  /* 0x0000000400308947 */ /* 0x000fea0003800000 */
[----:B------:R-:W-:Y:S01]  /*06f0*/  ISETP.GE.U32.AND P0, PT, R6, 0x8, PT ;  /* 0x000000080600780c */ /* 0x000fe20003f06070 */
[----:B------:R-:W-:Y:S01]  /*0700*/  BSSY.RECONVERGENT B2, `(.L_x_183) ;  /* 0x0000026000027945 */ /* 0x000fe20003800200 */
[----:B------:R-:W-:-:S04]  /*0710*/  LOP3.LUT R22, R5, 0x7, RZ, 0xc0, !PT ;  /* 0x0000000705167812 */ /* 0x000fc800078ec0ff */
[----:B------:R-:W-:-:S07]  /*0720*/  ISETP.NE.AND P1, PT, R22, RZ, PT ;  /* 0x000000ff1600720c */ /* 0x000fce0003f25270 */
[----:B------:R-:W-:Y:S06]  /*0730*/  @!P0 BRA `(.L_x_184) ;  /* 0x0000000000888947 */ /* 0x000fec0003800000 */
[----:B------:R-:W1:Y:S01]  /*0740*/  LDC.64 R6, c[0x0][0x380] ;  /* 0x0000e000ff067b82 */ /* 0x000e620000000a00 */
[----:B------:R-:W-:-:S04]  /*0750*/  LEA R19, R3, R4, 0xd ;  /* 0x0000000403137211 */ /* 0x000fc800078e68ff */
[C---:B------:R-:W-:Y:S02]  /*0760*/  IADD3 R17, PT, PT, R19.reuse, 0x200, RZ ;  /* 0x0000020013117810 */ /* 0x040fe40007ffe0ff */
[C---:B------:R-:W-:Y:S02]  /*0770*/  IADD3 R21, PT, PT, R19.reuse, 0x400, RZ ;  /* 0x0000040013157810 */ /* 0x040fe40007ffe0ff */
[C---:B------:R-:W-:Y:S02]  /*0780*/  IADD3 R13, PT, PT, R19.reuse, 0x600, RZ ;  /* 0x00000600130d7810 */ /* 0x040fe40007ffe0ff */
[C---:B0-----:R-:W-:Y:S01]  /*0790*/  IADD3 R9, PT, PT, R19.reuse, 0x800, RZ ;  /* 0x0000080013097810 */ /* 0x041fe20007ffe0ff */
[----:B-1----:R-:W-:-:S04]  /*07a0*/  IMAD.WIDE.U32 R10, R19, 0x4, R6 ;  /* 0x00000004130a7825 */ /* 0x002fc800078e0006 */
[--C-:B------:R-:W-:Y:S01]  /*07b0*/  IMAD.WIDE.U32 R16, R17, 0x4, R6.reuse ;  /* 0x0000000411107825 */ /* 0x100fe200078e0006 */
[----:B------:R0:W2:Y:S03]  /*07c0*/  LDG.E R14, desc[UR6][R10.64] ;  /* 0x000000060a0e7981 */ /* 0x0000a6000c1e1900 */
[--C-:B------:R-:W-:Y:S01]  /*07d0*/  IMAD.WIDE.U32 R20, R21, 0x4, R6.reuse ;  /* 0x0000000415147825 */ /* 0x100fe200078e0006 */
[----:B------:R1:W3:Y:S03]  /*07e0*/  LDG.E R18, desc[UR6][R16.64] ;  /* 0x0000000610127981 */ /* 0x0002e6000c1e1900 */
[--C-:B------:R-:W-:Y:S01]  /*07f0*/  IMAD.WIDE.U32 R12, R13, 0x4, R6.reuse ;  /* 0x000000040d0c7825 */ /* 0x100fe200078e0006 */
[----:B------:R-:W-:Y:S01]  /*0800*/  IADD3 R23, PT, PT, R19, 0xa00, RZ ;  /* 0x00000a0013177810 */ /* 0x000fe20007ffe0ff */
[----:B------:R-:W4:Y:S02]  /*0810*/  LDG.E R20, desc[UR6][R20.64] ;  /* 0x0000000614147981 */ /* 0x000f24000c1e1900 */
[--C-:B------:R-:W-:Y:S01]  /*0820*/  IMAD.WIDE.U32 R8, R9, 0x4, R6.reuse ;  /* 0x0000000409087825 */ /* 0x100fe200078e0006 */
[----:B------:R-:W-:Y:S01]  /*0830*/  IADD3 R25, PT, PT, R19, 0xc00, RZ ;  /* 0x00000c0013197810 */ /* 0x000fe20007ffe0ff */
[----:B------:R-:W4:Y:S02]  /*0840*/  LDG.E R12, desc[UR6][R12.64] ;  /* 0x000000060c0c7981 */ /* 0x000f24000c1e1900 */
[--C-:B0-----:R-:W-:Y:S01]  /*0850*/  IMAD.WIDE.U32 R10, R23, 0x4, R6.reuse ;  /* 0x00000004170a7825 */ /* 0x101fe200078e0006 */
[----:B------:R-:W-:Y:S01]  /*0860*/  IADD3 R19, PT, PT, R19, 0xe00, RZ ;  /* 0x00000e0013137810 */ /* 0x000fe20007ffe0ff */
[----:B------:R-:W4:Y:S02]  /*0870*/  LDG.E R8, desc[UR6][R8.64] ;  /* 0x0000000608087981 */ /* 0x000f24000c1e1900 */
[----:B-1----:R-:W-:-:S02]  /*0880*/  IMAD.WIDE.U32 R16, R25, 0x4, R6 ;  /* 0x0000000419107825 */ /* 0x002fc400078e0006 */
[----:B------:R-:W4:Y:S02]  /*0890*/  LDG.E R11, desc[UR6][R10.64] ;  /* 0x000000060a0b7981 */ /* 0x000f24000c1e1900 */
[----:B------:R-:W-:Y:S02]  /*08a0*/  IMAD.WIDE.U32 R6, R19, 0x4, R6 ;  /* 0x0000000413067825 */ /* 0x000fe400078e0006 */
[----:B------:R-:W4:Y:S04]  /*08b0*/  LDG.E R17, desc[UR6][R16.64] ;  /* 0x0000000610117981 */ /* 0x000f28000c1e1900 */
[----:B------:R-:W4:Y:S01]  /*08c0*/  LDG.E R7, desc[UR6][R6.64] ;  /* 0x0000000606077981 */ /* 0x000f22000c1e1900 */
        /* <DEDUP_REMOVED lines=9> */
.L_x_184:
[----:B------:R-:W-:Y:S05]  /*0960*/  BSYNC.RECONVERGENT B2 ;  /* 0x0000000000027941 */ /* 0x000fea0003800200 */
.L_x_183:
[----:B------:R-:W-:Y:S05]  /*0970*/  @!P1 BRA `(.L_x_178) ;  /* 0x00000000008c9947 */ /* 0x000fea0003800000 */
[----:B------:R-:W-:Y:S01]  /*0980*/  ISETP.GE.U32.AND P0, PT, R22, 0x4, PT ;  /* 0x000000041600780c */ /* 0x000fe20003f06070 */
[----:B------:R-:W-:Y:S01]  /*0990*/  BSSY.RECONVERGENT B2, `(.L_x_185) ;  /* 0x0000016000027945 */ /* 0x000fe20003800200 */
[----:B------:R-:W-:-:S04]  /*09a0*/  LOP3.LUT R5, R5, 0x3, RZ, 0xc0, !PT ;  /* 0x0000000305057812 */ /* 0x000fc800078ec0ff */
[----:B------:R-:W-:-:S07]  /*09b0*/  ISETP.NE.AND P1, PT, R5, RZ, PT ;  /* 0x000000ff0500720c */ /* 0x000fce0003f25270 */
[----:B------:R-:W-:Y:S06]  /*09c0*/  @!P0 BRA `(.L_x_186) ;  /* 0x0000000000488947 */ /* 0x000fec0003800000 */
[----:B------:R-:W0:Y:S01]  /*09d0*/  LDC.64 R6, c[0x0][0x380] ;  /* 0x0000e000ff067b82 */ /* 0x000e220000000a00 */
[----:B------:R-:W-:-:S04]  /*09e0*/  LEA R13, R3, R4, 0xd ;  /* 0x00000004030d7211 */ /* 0x000fc800078e68ff */
[C---:B------:R-:W-:Y:S02]  /*09f0*/  IADD3 R11, PT, PT, R13.reuse, 0x200, RZ ;  /* 0x000002000d0b7810 */ /* 0x040fe40007ffe0ff */
[C---:B------:R-:W-:Y:S02]  /*0a00*/  IADD3 R17, PT, PT, R13.reuse, 0x400, RZ ;  /* 0x000004000d117810 */ /* 0x040fe40007ffe0ff */
[C---:B------:R-:W-:Y:S01]  /*0a10*/  IADD3 R19, PT, PT, R13.reuse, 0x600, RZ ;  /* 0x000006000d137810 */ /* 0x040fe20007ffe0ff */
[----:B0-----:R-:W-:-:S04]  /*0a20*/  IMAD.WIDE.U32 R8, R13, 0x4, R6 ;  /* 0x000000040d087825 */ /* 0x001fc800078e0006 */
[--C-:B------:R-:W-:Y:S02]  /*0a30*/  IMAD.WIDE.U32 R10, R11, 0x4, R6.reuse ;  /* 0x000000040b0a7825 */ /* 0x100fe400078e0006 */
[----:B------:R-:W2:Y:S02]  /*0a40*/  LDG.E R8, desc[UR6][R8.64] ;  /* 0x0000000608087981 */ /* 0x000ea4000c1e1900 */
[--C-:B------:R-:W-:Y:S02]  /*0a50*/  IMAD.WIDE.U32 R12, R17, 0x4, R6.reuse ;  /* 0x00000004110c7825 */ /* 0x100fe400078e0006 */
[----:B------:R-:W3:Y:S02]  /*0a60*/  LDG.E R10, desc[UR6][R10.64] ;  /* 0x000000060a0a7981 */ /* 0x000ee4000c1e1900 */
[----:B------:R-:W-:Y:S02]  /*0a70*/  IMAD.WIDE.U32 R6, R19, 0x4, R6 ;  /* 0x0000000413067825 */ /* 0x000fe400078e0006 */
[----:B------:R-:W4:Y:S04]  /*0a80*/  LDG.E R12, desc[UR6][R12.64] ;  /* 0x000000060c0c7981 */ /* 0x000f28000c1e1900 */
[----:B------:R-:W4:Y:S01]  /*0a90*/  LDG.E R6, desc[UR6][R6.64] ;  /* 0x0000000606067981 */ /* 0x000f22000c1e1900 */
[----:B------:R-:W-:Y:S01]  /*0aa0*/  IADD3 R4, PT, PT, R4, 0x800, RZ ;  /* 0x0000080004047810 */ /* 0x000fe20007ffe0ff */
[----:B--2--5:R-:W-:-:S04]  /*0ab0*/  FADD R15, R15, R8 ;  /* 0x000000080f0f7221 */ /* 0x024fc80000000000 */
[----:B---3--:R-:W-:-:S04]  /*0ac0*/  FADD R15, R15, R10 ;  /* 0x0000000a0f0f7221 */ /* 0x008fc80000000000 */
[----:B----4-:R-:W-:-:S04]  /*0ad0*/  FADD R15, R15, R12 ;  /* 0x0000000c0f0f7221 */ /* 0x010fc80000000000 */
[----:B------:R-:W-:-:S07]  /*0ae0*/  FADD R15, R15, R6 ;  /* 0x000000060f0f7221 */ /* 0x000fce0000000000 */
.L_x_186:
[----:B------:R-:W-:Y:S05]  /*0af0*/  BSYNC.RECONVERGENT B2 ;  /* 0x0000000000027941 */ /* 0x000fea0003800200 */
.L_x_185:
[----:B------:R-:W-:Y:S05]  /*0b00*/  @!P1 BRA `(.L_x_178) ;  /* 0x0000000000289947 */ /* 0x000fea0003800000 */
[----:B------:R-:W1:Y:S01]  /*0b10*/  LDC.64 R6, c[0x0][0x380] ;  /* 0x0000e000ff067b82 */ /* 0x000e620000000a00 */
[----:B0-----:R-:W-:Y:S02]  /*0b20*/  LEA R9, R3, R4, 0xd ;  /* 0x0000000403097211 */ /* 0x001fe400078e68ff */
[----:B------:R-:W-:-:S07]  /*0b30*/  IADD3 R8, PT, PT, -R5, RZ, RZ ;  /* 0x000000ff05087210 */ /* 0x000fce0007ffe1ff */
.L_x_187:
[----:B-1----:R-:W-:-:S06]  /*0b40*/  IMAD.WIDE.U32 R4, R9, 0x4, R6 ;  /* 0x0000000409047825 */ /* 0x002fcc00078e0006 */
[----:B------:R-:W2:Y:S01]  /*0b50*/  LDG.E R4, desc[UR6][R4.64] ;  /* 0x0000000604047981 */ /* 0x000ea2000c1e1900 */
[----:B------:R-:W-:Y:S02]  /*0b60*/  IADD3 R8, PT, PT, R8, 0x1, RZ ;  /* 0x0000000108087810 */ /* 0x000fe40007ffe0ff */
[----:B------:R-:W-:Y:S02]  /*0b70*/  IADD3 R9, PT, PT, R9, 0x200, RZ ;  /* 0x0000020009097810 */ /* 0x000fe40007ffe0ff */
[----:B------:R-:W-:Y:S01]  /*0b80*/  ISETP.NE.AND P0, PT, R8, RZ, PT ;  /* 0x000000ff0800720c */ /* 0x000fe20003f05270 */
[----:B--2--5:R-:W-:-:S12]  /*0b90*/  FADD R15, R4, R15 ;  /* 0x0000000f040f7221 */ /* 0x024fd80000000000 */
[----:B------:R-:W-:Y:S05]  /*0ba0*/  @P0 BRA `(.L_x_187) ;  /* 0xfffffffc00e40947 */ /* 0x000fea000383ffff */
.L_x_178:
[----:B------:R-:W-:Y:S05]  /*0bb0*/  BSYNC.RECONVERGENT B1 ;  /* 0x0000000000017941 */ /* 0x000fea0003800200 */
.L_x_177:
[----:B------:R-:W-:-:S13]  /*0bc0*/  ISETP.GE.U32.AND P0, PT, R0, 0x200, PT ;  /* 0x000002000000780c */ /* 0x000fda0003f06070 */
[----:B------:R-:W-:Y:S05]  /*0bd0*/  @!P0 BRA `(.L_x_188) ;  /* 0x0000000000d08947 */ /* 0x000fea0003800000 */
[----:B0-----:R-:W0:Y:S01]  /*0be0*/  S2R R8, SR_LANEID ;  /* 0x0000000000087919 */ /* 0x001e220000000000 */
[----:B-----5:R-:W1:Y:S02]  /*0bf0*/  SHFL.DOWN PT, R0, R15, 0x1, 0x1f ;  /* 0x08201f000f007f89 */ /* 0x020e6400000e0000 */
[----:B-1----:R-:W-:Y:S01]  /*0c00*/  FADD R0, R0, R15 ;  /* 0x0000000f00007221 */ /* 0x002fe20000000000 */
[C---:B0-----:R-:W-:Y:S02]  /*0c10*/  ISETP.GT.AND P0, PT, R8.reuse, 0x1e, PT ;  /* 0x0000001e0800780c */ /* 0x041fe40003f04270 */
[C---:B------:R-:W-:Y:S02]  /*0c20*/  ISETP.NE.AND P1, PT, R8.reuse, RZ, PT ;  /* 0x000000ff0800720c */ /* 0x040fe40003f25270 */
        /* <DEDUP_REMOVED lines=27> */
[----:B------:R-:W0:Y:S04]  /*0de0*/  LDS.128 R12, [UR4+0x10] ;  /* 0x00001004ff0c7984 */ /* 0x000e280008000c00 */
[----:B------:R-:W2:Y:S04]  /*0df0*/  LDS.128 R8, [UR4+0x20] ;  /* 0x00002004ff087984 */ /* 0x000ea80008000c00 */
[----:B-1----:R-:W1:Y:S04]  /*0e00*/  LDS.128 R4, [UR4+0x30] ;  /* 0x00003004ff047984 */ /* 0x002e680008000c00 */
[----:B------:R-:W3:Y:S01]  /*0e10*/  LDS.128 R16, [UR4+0x40] ;  /* 0x00004004ff107984 */ /* 0x000ee20008000c00 */
[----:B0-----:R-:W-:-:S04]  /*0e20*/  FADD R13, R20, R13 ;  /* 0x0000000d140d7221 */ /* 0x001fc80000000000 */
[----:B------:R-:W-:-:S04]  /*0e30*/  FADD R14, R13, R14 ;  /* 0x0000000e0d0e7221 */ /* 0x000fc80000000000 */
[----:B------:R-:W-:-:S04]  /*0e40*/  FADD R15, R14, R15 ;  /* 0x0000000f0e0f7221 */ /* 0x000fc80000000000 */
[----:B--2---:R-:W-:-:S04]  /*0e50*/  FADD R8, R15, R8 ;  /* 0x000000080f087221 */ /* 0x004fc80000000000 */
[----:B------:R-:W-:-:S04]  /*0e60*/  FADD R9, R8, R9 ;  /* 0x0000000908097221 */ /* 0x000fc80000000000 */
[----:B------:R-:W-:-:S04]  /*0e70*/  FADD R10, R9, R10 ;  /* 0x0000000a090a7221 */ /* 0x000fc80000000000 */
[----:B------:R-:W-:-:S04]  /*0e80*/  FADD R11, R10, R11 ;  /* 0x0000000b0a0b7221 */ /* 0x000fc80000000000 */
[----:B-1----:R-:W-:-:S04]  /*0e90*/  FADD R4, R11, R4 ;  /* 0x000000040b047221 */ /* 0x002fc80000000000 */
        /* <DEDUP_REMOVED lines=8> */
.L_x_188:
[----:B0-----:R-:W0:Y:S01]  /*0f20*/  S2R R8, SR_LANEID ;  /* 0x0000000000087919 */ /* 0x001e220000000000 */
[----:B------:R-:W-:-:S04]  /*0f30*/  LOP3.LUT R4, R2, 0x3e0, RZ, 0xc0, !PT ;  /* 0x000003e002047812 */ /* 0x000fc800078ec0ff */
[----:B------:R-:W-:Y:S02]  /*0f40*/  IADD3 R5, PT, PT, R4, 0x20, RZ ;  /* 0x0000002004057810 */ /* 0x000fe40007ffe0ff */
[----:B------:R-:W-:Y:S02]  /*0f50*/  LOP3.LUT R7, RZ, R4, RZ, 0x33, !PT ;  /* 0x00000004ff077212 */ /* 0x000fe400078e33ff */
[----:B------:R-:W-:Y:S02]  /*0f60*/  ISETP.GT.U32.AND P0, PT, R5, R0, PT ;  /* 0x000000000500720c */ /* 0x000fe40003f04070 */
[----:B------:R-:W-:-:S04]  /*0f70*/  IADD3 R7, PT, PT, R0, R7, RZ ;  /* 0x0000000700077210 */ /* 0x000fc80007ffe0ff */
[----:B------:R-:W-:-:S05]  /*0f80*/  SEL R7, R7, 0x1f, P0 ;  /* 0x0000001f07077807 */ /* 0x000fca0000000000 */
[----:B-----5:R-:W1:Y:S01]  /*0f90*/  SHFL.DOWN PT, R4, R15, 0x1, R7 ;  /* 0x082000000f047989 */ /* 0x020e6200000e0007 */
[C---:B0-----:R-:W-:Y:S02]  /*0fa0*/  ISETP.GE.AND P0, PT, R8.reuse, R7, PT ;  /* 0x000000070800720c */ /* 0x041fe40003f06270 */
[C---:B------:R-:W-:Y:S02]  /*0fb0*/  IADD3 R6, PT, PT, R8.reuse, 0x2, RZ ;  /* 0x0000000208067810 */ /* 0x040fe40007ffe0ff */
[----:B------:R-:W-:-:S09]  /*0fc0*/  ISETP.NE.AND P1, PT, R8, RZ, PT ;  /* 0x000000ff0800720c */ /* 0x000fd20003f25270 */
[----:B-1----:R-:W-:Y:S01]  /*0fd0*/  @!P0 FADD R15, R4, R15 ;  /* 0x0000000f040f8221 */ /* 0x002fe20000000000 */
[----:B------:R-:W-:Y:S02]  /*0fe0*/  ISETP.GT.AND P0, PT, R6, R7, PT ;  /* 0x000000070600720c */ /* 0x000fe40003f04270 */
[----:B------:R-:W-:Y:S01]  /*0ff0*/  IADD3 R6, PT, PT, R8, 0x4, RZ ;  /* 0x0000000408067810 */ /* 0x000fe20007ffe0ff */
        /* <DEDUP_REMOVED lines=24> */
[----:B------:R-:W1:Y:S01]  /*1180*/  S2UR UR5, SR_CgaCtaId ;  /* 0x00000000000579c3 */ /* 0x000e620000008800 */
[----:B------:R-:W-:Y:S01]  /*1190*/  UMOV UR4, 0x400 ;  /* 0x0000040000047882 */ /* 0x000fe20000000000 */
[C---:B------:R-:W-:Y:S02]  /*11a0*/  ISETP.GT.U32.AND P2, PT, R0.reuse, 0x20, PT ;  /* 0x000000200000780c */ /* 0x040fe40003f44070 */
[C---:B------:R-:W-:Y:S02]  /*11b0*/  ISETP.GT.U32.AND P3, PT, R0.reuse, 0x40, PT ;  /* 0x000000400000780c */ /* 0x040fe40003f64070 */
[C---:B------:R-:W-:Y:S02]  /*11c0*/  ISETP.GT.U32.AND P1, PT, R0.reuse, 0x60, PT ;  /* 0x000000600000780c */ /* 0x040fe40003f24070 */
[----:B------:R-:W-:Y:S01]  /*11d0*/  ISETP.GT.U32.AND P4, PT, R0, 0xc0, PT ;  /* 0x000000c00000780c */ /* 0x000fe20003f84070 */
[----:B-1----:R-:W-:-:S09]  /*11e0*/  ULEA UR4, UR5, UR4, 0x18 ;  /* 0x0000000405047291 */ /* 0x002fd2000f8ec0ff */
[----:B0-----:R-:W0:Y:S04]  /*11f0*/  LDS.128 R4, [UR4+0x10] ;  /* 0x00001004ff047984 */ /* 0x001e280008000c00 */
[----:B------:R-:W1:Y:S04]  /*1200*/  LDS.128 R8, [UR4+0x20] ;  /* 0x00002004ff087984 */ /* 0x000e680008000c00 */
[----:B------:R-:W2:Y:S04]  /*1210*/  LDS.128 R12, [UR4+0x30] ;  /* 0x00003004ff0c7984 */ /* 0x000ea80008000c00 */
[----:B------:R-:W3:Y:S01]  /*1220*/  LDS.128 R16, [UR4+0x40] ;  /* 0x00004004ff107984 */ /* 0x000ee20008000c00 */
[----:B0-----:R-:W-:Y:S01]  /*1230*/  @P2 FADD R20, R20, R5 ;  /* 0x0000000514142221 */ /* 0x001fe20000000000 */
[----:B------:R-:W-:-:S03]  /*1240*/  ISETP.GT.U32.AND P2, PT, R0, 0x80, PT ;  /* 0x000000800000780c */ /* 0x000fc60003f44070 */
[----:B------:R-:W-:Y:S01]  /*1250*/  @P3 FADD R20, R20, R6 ;  /* 0x0000000614143221 */ /* 0x000fe20000000000 */
[----:B------:R-:W-:-:S03]  /*1260*/  ISETP.GT.U32.AND P3, PT, R0, 0xa0, PT ;  /* 0x000000a00000780c */ /* 0x000fc60003f64070 */
[----:B------:R-:W-:Y:S01]  /*1270*/  @P1 FADD R20, R20, R7 ;  /* 0x0000000714141221 */ /* 0x000fe20000000000 */
[----:B------:R-:W-:-:S05]  /*1280*/  ISETP.GT.U32.AND P1, PT, R0, 0xe0, PT ;  /* 0x000000e00000780c */ /* 0x000fca0003f24070 */
[----:B-1----:R-:W-:Y:S01]  /*1290*/  @P2 FADD R20, R20, R8 ;  /* 0x0000000814142221 */ /* 0x002fe20000000000 */
[----:B------:R-:W-:-:S03]  /*12a0*/  ISETP.GT.U32.AND P2, PT, R0, 0x100, PT ;  /* 0x000001000000780c */ /* 0x000fc60003f44070 */
[----:B------:R-:W-:Y:S01]  /*12b0*/  @P3 FADD R20, R20, R9 ;  /* 0x0000000914143221 */ /* 0x000fe20000000000 */
[----:B------:R-:W-:-:S03]  /*12c0*/  ISETP.GT.U32.AND P3, PT, R0, 0x120, PT ;  /* 0x000001200000780c */ /* 0x000fc60003f64070 */
[----:B------:R-:W-:Y:S01]  /*12d0*/  @P4 FADD R20, R20, R10 ;  /* 0x0000000a14144221 */ /* 0x000fe20000000000 */
[----:B------:R-:W-:-:S03]  /*12e0*/  ISETP.GT.U32.AND P4, PT, R0, 0x140, PT ;  /* 0x000001400000780c */ /* 0x000fc60003f84070 */
[----:B------:R-:W-:Y:S01]  /*12f0*/  @P1 FADD R20, R20, R11 ;  /* 0x0000000b14141221 */ /* 0x000fe20000000000 */
[----:B------:R-:W-:-:S03]  /*1300*/  ISETP.GT.U32.AND P1, PT, R0, 0x160, PT ;  /* 0x000001600000780c */ /* 0x000fc60003f24070 */
[----:B--2---:R-:W-:Y:S01]  /*1310*/  @P2 FADD R20, R20, R12 ;  /* 0x0000000c14142221 */ /* 0x004fe20000000000 */
[----:B------:R-:W-:-:S03]  /*1320*/  ISETP.GT.U32.AND P2, PT, R0, 0x180, PT ;  /* 0x000001800000780c */ /* 0x000fc60003f44070 */
[----:B------:R-:W-:Y:S01]  /*1330*/  @P3 FADD R20, R20, R13 ;  /* 0x0000000d14143221 */ /* 0x000fe20000000000 */
[----:B------:R-:W-:-:S03]  /*1340*/  ISETP.GT.U32.AND P3, PT, R0, 0x1a0, PT ;  /* 0x000001a00000780c */ /* 0x000fc60003f64070 */
[----:B------:R-:W-:Y:S01]  /*1350*/  @P4 FADD R20, R20, R14 ;  /* 0x0000000e14144221 */ /* 0x000fe20000000000 */
[----:B------:R-:W-:-:S03]  /*1360*/  ISETP.GT.U32.AND P4, PT, R0, 0x1c0, PT ;  /* 0x000001c00000780c */ /* 0x000fc60003f84070 */
[----:B------:R-:W-:Y:S01]  /*1370*/  @P1 FADD R20, R20, R15 ;  /* 0x0000000f14141221 */ /* 0x000fe20000000000 */
[----:B------:R-:W-:-:S03]  /*1380*/  ISETP.GT.U32.AND P1, PT, R0, 0x1e0, PT ;  /* 0x000001e00000780c */ /* 0x000fc60003f24070 */
[----:B---3--:R-:W-:-:S04]  /*1390*/  @P2 FADD R20, R20, R16 ;  /* 0x0000001014142221 */ /* 0x008fc80000000000 */
[----:B------:R-:W-:-:S04]  /*13a0*/  @P3 FADD R20, R20, R17 ;  /* 0x0000001114143221 */ /* 0x000fc80000000000 */
[----:B------:R-:W-:-:S04]  /*13b0*/  @P4 FADD R20, R20, R18 ;  /* 0x0000001214144221 */ /* 0x000fc80000000000 */
[----:B------:R-:W-:Y:S01]  /*13c0*/  @P1 FADD R20, R20, R19 ;  /* 0x0000001314141221 */ /* 0x000fe20000000000 */
[----:B------:R-:W-:Y:S06]  /*13d0*/  BRA `(.L_x_189) ;  /* 0x0000001400007947 */ /* 0x000fec0003800000 */
.L_x_174:
[----:B------:R-:W0:Y:S01]  /*13e0*/  S2R R2, SR_TID.X ;  /* 0x0000000000027919 */ /* 0x000e220000002100 */
[----:B------:R-:W1:Y:S02]  /*13f0*/  LDCU.64 UR4, c[0x0][0x380] ;  /* 0x00007000ff0477ac */ /* 0x000e640008000a00 */
[----:B-1----:R-:W-:Y:S02]  /*1400*/  MOV R4, UR4 ;  /* 0x0000000400047c02 */ /* 0x002fe40008000f00 */
[----:B------:R-:W-:Y:S02]  /*1410*/  MOV R5, UR5 ;  /* 0x0000000500057c02 */ /* 0x000fe40008000f00 */
[----:B0-----:R-:W-:-:S05]  /*1420*/  LEA R9, R3, R2, 0xd ;  /* 0x0000000203097211 */ /* 0x001fca00078e68ff */
[----:B------:R-:W-:-:S05]  /*1430*/  IMAD.WIDE.U32 R8, R9, 0x4, R4 ;  /* 0x0000000409087825 */ /* 0x000fca00078e0004 */
        /* <DEDUP_REMOVED lines=16> */
[----:B------:R-:W-:Y:S01]  /*1540*/  ISETP.GE.U32.AND P0, PT, R0, R13, PT ;  /* 0x0000000d0000720c */ /* 0x000fe20003f06070 */
        /* <DEDUP_REMOVED lines=16> */
[----:B------:R-:W-:Y:S01]  /*1650*/  LEA R9, R3, R13, 0xd ;  /* 0x0000000d03097211 */ /* 0x000fe200078e68ff */
[----:B------:R-:W-:Y:S01]  /*1660*/  UMOV UR4, URZ ;  /* 0x000000ff00047c82 */ /* 0x000fe20008000000 */
[----:B------:R-:W-:Y:S02]  /*1670*/  IADD3 R8, PT, PT, R6, -0x2000, RZ ;  /* 0xffffe00006087810 */ /* 0x000fe40007ffe0ff */
[----:B------:R-:W-:Y:S02]  /*1680*/  LOP3.LUT R0, RZ, R2, RZ, 0x33, !PT ;  /* 0x00000002ff007212 */ /* 0x000fe400078e33ff */
[----:B------:R-:W-:Y:S02]  /*1690*/  ISETP.GT.U32.AND P0, PT, R9, R8, PT ;  /* 0x000000080900720c */ /* 0x000fe40003f04070 */
[----:B------:R-:W-:Y:S02]  /*16a0*/  IADD3 R10, PT, PT, -R13, R6, R0 ;  /* 0x000000060d0a7210 */ /* 0x000fe40007ffe100 */
[----:B------:R-:W-:-:S02]  /*16b0*/  IADD3 R7, PT, PT, R9, 0x1000, R2 ;  /* 0x0000100009077810 */ /* 0x000fc40007ffe002 */
[----:B------:R-:W-:Y:S01]  /*16c0*/  MOV R0, R9 ;  /* 0x0000000900007202 */ /* 0x000fe20000000f00 */
[----:B------:R-:W-:-:S06]  /*16d0*/  IMAD R2, R3, -0x2000, R10 ;  /* 0xffffe00003027824 */ /* 0x000fcc00078e020a */
[----:B------:R-:W-:Y:S05]  /*16e0*/  @P0 BRA `(.L_x_191) ;  /* 0x0000000000bc0947 */ /* 0x000fea0003800000 */
[----:B------:R-:W0:Y:S08]  /*16f0*/  LDC R6, c[0x0][0x3a8] ;  /* 0x0000ea00ff067b82 */ /* 0x000e300000000800 */
[----:B------:R-:W1:Y:S02]  /*1700*/  LDC.64 R4, c[0x0][0x380] ;  /* 0x0000e000ff047b82 */ /* 0x000e640000000a00 */
.L_x_192:
[----:B------:R-:W2:Y:S02]  /*1710*/  S2R R10, SR_TID.X ;  /* 0x00000000000a7919 */ /* 0x000ea40000002100 */
[----:B--2---:R-:W-:-:S05]  /*1720*/  IADD3 R11, PT, PT, R10, R9, RZ ;  /* 0x000000090a0b7210 */ /* 0x004fca0007ffe0ff */
[----:B-1----:R-:W-:-:S05]  /*1730*/  IMAD.WIDE.U32 R10, R11, 0x4, R4 ;  /* 0x000000040b0a7825 */ /* 0x002fca00078e0004 */
        /* <DEDUP_REMOVED lines=13> */
[----:B---3--:R-:W-:-:S02]  /*1810*/  FADD R14, R14, R15 ;  /* 0x0000000f0e0e7221 */ /* 0x008fc40000000000 */
[----:B------:R-:W2:Y:S01]  /*1820*/  LDG.E R15, desc[UR6][R10.64+0x7000] ;  /* 0x007000060a0f7981 */ /* 0x000ea2000c1e1900 */
[----:B----4-:R-:W-:-:S03]  /*1830*/  FADD R12, R16, R17 ;  /* 0x00000011100c7221 */ /* 0x010fc60000000000 */
[----:B------:R-:W3:Y:S04]  /*1840*/  LDG.E R17, desc[UR6][R10.64+0x5800] ;  /* 0x005800060a117981 */ /* 0x000ee8000c1e1900 */
[----:B------:R-:W2:Y:S01]  /*1850*/  LDG.E R16, desc[UR6][R10.64+0x6800] ;  /* 0x006800060a107981 */ /* 0x000ea2000c1e1900 */
[----:B------:R-:W-:-:S03]  /*1860*/  FADD R14, R23, R14 ;  /* 0x0000000e170e7221 */ /* 0x000fc60000000000 */
[----:B------:R-:W4:Y:S01]  /*1870*/  LDG.E R23, desc[UR6][R10.64+0x7800] ;  /* 0x007800060a177981 */ /* 0x000f22000c1e1900 */
[----:B-----5:R-:W-:-:S04]  /*1880*/  FADD R19, R19, R20 ;  /* 0x0000001413137221 */ /* 0x020fc80000000000 */
[----:B------:R-:W-:Y:S01]  /*1890*/  FADD R19, R12, R19 ;  /* 0x000000130c137221 */ /* 0x000fe20000000000 */
[----:B0-----:R-:W-:Y:S01]  /*18a0*/  IADD3 R12, PT, PT, -R9, R6, RZ ;  /* 0x00000006090c7210 */ /* 0x001fe20007ffe1ff */
[----:B------:R-:W-:-:S03]  /*18b0*/  FADD R21, R21, R22 ;  /* 0x0000001615157221 */ /* 0x000fc60000000000 */
[----:B------:R-:W-:Y:S01]  /*18c0*/  ISETP.GE.U32.AND P0, PT, R12, R13, PT ;  /* 0x0000000d0c00720c */ /* 0x000fe20003f06070 */
[----:B------:R-:W-:-:S04]  /*18d0*/  FADD R24, R24, R25 ;  /* 0x0000001918187221 */ /* 0x000fc80000000000 */
[----:B------:R-:W-:Y:S01]  /*18e0*/  FADD R21, R21, R24 ;  /* 0x0000001815157221 */ /* 0x000fe20000000000 */
[----:B------:R-:W-:Y:S01]  /*18f0*/  FADD R14, R14, R19 ;  /* 0x000000130e0e7221 */ /* 0x000fe20000000000 */
[----:B---3--:R-:W-:Y:S01]  /*1900*/  FADD R17, R17, R18 ;  /* 0x0000001211117221 */ /* 0x008fe20000000000 */
[----:B--2---:R-:W-:-:S04]  /*1910*/  FADD R16, R16, R15 ;  /* 0x0000000f10107221 */ /* 0x004fc80000000000 */
[----:B------:R-:W-:-:S04]  /*1920*/  FADD R16, R17, R16 ;  /* 0x0000001011107221 */ /* 0x000fc80000000000 */
[----:B------:R-:W-:-:S04]  /*1930*/  FADD R21, R21, R16 ;  /* 0x0000001015157221 */ /* 0x000fc80000000000 */
[----:B------:R-:W-:-:S04]  /*1940*/  FADD R14, R14, R21 ;  /* 0x000000150e0e7221 */ /* 0x000fc80000000000 */
[----:B----4-:R-:W-:Y:S01]  /*1950*/  FADD R23, R23, R14 ;  /* 0x0000000e17177221 */ /* 0x010fe20000000000 */
[----:B------:R-:W-:Y:S06]  /*1960*/  @!P0 BRA `(.L_x_190) ;  /* 0x0000000800d08947 */ /* 0x000fec0003800000 */
[C---:B------:R-:W-:Y:S01]  /*1970*/  IADD3 R9, PT, PT, R13.reuse, R9, RZ ;  /* 0x000000090d097210 */ /* 0x040fe20007ffe0ff */
[----:B------:R-:W-:Y:S01]  /*1980*/  UIADD3 UR4, UPT, UPT, UR4, 0x1, URZ ;  /* 0x0000000104047890 */ /* 0x000fe2000fffe0ff */
[----:B------:R-:W-:Y:S02]  /*1990*/  IADD3 R0, PT, PT, R13, R0, RZ ;  /* 0x000000000d007210 */ /* 0x000fe40007ffe0ff */
[----:B------:R-:W-:Y:S02]  /*19a0*/  ISETP.GT.U32.AND P0, PT, R9, R8, PT ;  /* 0x000000080900720c */ /* 0x000fe40003f04070 */
[C---:B------:R-:W-:Y:S02]  /*19b0*/  IADD3 R2, PT, PT, -R13.reuse, R2, RZ ;  /* 0x000000020d027210 */ /* 0x040fe40007ffe1ff */
[----:B------:R-:W-:-:S09]  /*19c0*/  IADD3 R7, PT, PT, R13, R7, RZ ;  /* 0x000000070d077210 */ /* 0x000fd20007ffe0ff */
[----:B------:R-:W-:Y:S05]  /*19d0*/  @!P0 BRA `(.L_x_192) ;  /* 0xfffffffc004c8947 */ /* 0x000fea000383ffff */
.L_x_191:
[----:B------:R-:W0:Y:S01]  /*19e0*/  S2R R16, SR_TID.X ;  /* 0x0000000000107919 */ /* 0x000e220000002100 */
[----:B------:R-:W-:Y:S01]  /*19f0*/  IADD3 R8, PT, PT, -R9, R6, RZ ;  /* 0x0000000609087210 */ /* 0x000fe20007ffe1ff */
[----:B------:R-:W-:Y:S03]  /*1a00*/  BSSY.RECONVERGENT B1, `(.L_x_190) ;  /* 0x00000aa000017945 */ /* 0x000fe60003800200 */
[----:B0-----:R-:W-:-:S04]  /*1a10*/  ISETP.GE.AND P0, PT, R16, R8, PT ;  /* 0x000000081000720c */ /* 0x001fc80003f06270 */
[----:B------:R-:W-:-:S13]  /*1a20*/  ISETP.GE.U32.OR P0, PT, R9, R6, P0 ;  /* 0x000000060900720c */ /* 0x000fda0000706470 */
[----:B------:R-:W-:Y:S05]  /*1a30*/  @P0 BRA `(.L_x_193) ;  /* 0x0000000800980947 */ /* 0x000fea0003800000 */
[----:B------:R-:W0:Y:S01]  /*1a40*/  LDC R10, c[0x0][0x3ac] ;  /* 0x0000eb00ff0a7b82 */ /* 0x000e220000000800 */
[----:B------:R-:W-:Y:S01]  /*1a50*/  LOP3.LUT R11, RZ, R16, RZ, 0x33, !PT ;  /* 0x00000010ff0b7212 */ /* 0x000fe200078e33ff */
[----:B------:R-:W-:Y:S06]  /*1a60*/  BSSY.RECONVERGENT B2, `(.L_x_194) ;  /* 0x0000056000027945 */ /* 0x000fec0003800200 */
[----:B------:R-:W1:Y:S01]  /*1a70*/  LDC R8, c[0x0][0x3ac] ;  /* 0x0000eb00ff087b82 */ /* 0x000e620000000800 */
[----:B0-----:R-:W-:-:S04]  /*1a80*/  SHF.L.U32 R10, R10, 0xd, RZ ;  /* 0x0000000d0a0a7819 */ /* 0x001fc800000006ff */
[----:B------:R-:W-:-:S04]  /*1a90*/  LEA R10, R3, R10, 0xd ;  /* 0x0000000a030a7211 */ /* 0x000fc800078e68ff */
[----:B------:R-:W-:Y:S01]  /*1aa0*/  IADD3 R6, PT, PT, -R10, R6, R11 ;  /* 0x000000060a067210 */ /* 0x000fe20007ffe10b */
[----:B-1----:R-:W-:-:S04]  /*1ab0*/  IMAD R11, R8, UR4, RZ ;  /* 0x00000004080b7c24 */ /* 0x002fc8000f8e02ff */
[----:B------:R-:W-:-:S05]  /*1ac0*/  IMAD R6, R11, -0x2000, R6 ;  /* 0xffffe0000b067824 */ /* 0x000fca00078e0206 */
[C---:B------:R-:W-:Y:S02]  /*1ad0*/  ISETP.GE.U32.AND P0, PT, R6.reuse, 0x1e00, PT ;  /* 0x00001e000600780c */ /* 0x040fe40003f06070 */
[----:B------:R-:W-:-:S04]  /*1ae0*/  LEA.HI R6, R6, 0x1, RZ, 0x17 ;  /* 0x0000000106067811 */ /* 0x000fc800078fb8ff */
[----:B------:R-:W-:-:S07]  /*1af0*/  LOP3.LUT R8, R6, 0xf, RZ, 0xc0, !PT ;  /* 0x0000000f06087812 */ /* 0x000fce00078ec0ff */
[----:B------:R-:W-:Y:S05]  /*1b00*/  @!P0 BRA `(.L_x_195) ;  /* 0x00000004002c8947 */ /* 0x000fea0003800000 */
[----:B------:R-:W-:Y:S01]  /*1b10*/  LEA.HI R10, R2, 0x1, RZ, 0x17 ;  /* 0x00000001020a7811 */ /* 0x000fe200078fb8ff */
[----:B------:R-:W-:Y:S01]  /*1b20*/  BSSY.RECONVERGENT B3, `(.L_x_196) ;  /* 0x0000048000037945 */ /* 0x000fe20003800200 */
[----:B------:R-:W-:Y:S02]  /*1b30*/  LOP3.LUT R11, R16, 0x1000, RZ, 0xfc, !PT ;  /* 0x00001000100b7812 */ /* 0x000fe400078efcff */
[----:B------:R-:W-:-:S04]  /*1b40*/  LOP3.LUT R10, R10, 0xfffff0, RZ, 0xc0, !PT ;  /* 0x00fffff00a0a7812 */ /* 0x000fc800078ec0ff */
[----:B------:R-:W-:-:S07]  /*1b50*/  IADD3 R13, PT, PT, -R10, RZ, RZ ;  /* 0x000000ff0a0d7210 */ /* 0x000fce0007ffe1ff */
.L_x_197:
[C---:B------:R-:W-:Y:S02]  /*1b60*/  IADD3 R15, PT, PT, R7.reuse, -0x1000, RZ ;  /* 0xfffff000070f7810 */ /* 0x040fe40007ffe0ff */
[----:B------:R-:W-:-:S03]  /*1b70*/  IADD3 R25, PT, PT, R7, -0xe00, RZ ;  /* 0xfffff20007197810 */ /* 0x000fc60007ffe0ff */
[----:B------:R-:W-:Y:S01]  /*1b80*/  IMAD.WIDE.U32 R14, R15, 0x4, R4 ;  /* 0x000000040f0e7825 */ /* 0x000fe200078e0004 */
[----:B------:R-:W-:-:S04]  /*1b90*/  IADD3 R21, PT, PT, R7, -0xc00, RZ ;  /* 0xfffff40007157810 */ /* 0x000fc80007ffe0ff */
[----:B------:R0:W2:Y:S01]  /*1ba0*/  LDG.E R22, desc[UR6][R14.64] ;  /* 0x000000060e167981 */ /* 0x0000a2000c1e1900 */
[----:B------:R-:W-:-:S04]  /*1bb0*/  IMAD.WIDE.U32 R24, R25, 0x4, R4 ;  /* 0x0000000419187825 */ /* 0x000fc800078e0004 */
[--C-:B------:R-:W-:Y:S01]  /*1bc0*/  IMAD.WIDE.U32 R20, R21, 0x4, R4.reuse ;  /* 0x0000000415147825 */ /* 0x100fe200078e0004 */
[----:B------:R-:W3:Y:S04]  /*1bd0*/  LDG.E R16, desc[UR6][R24.64] ;  /* 0x0000000618107981 */ /* 0x000ee8000c1e1900 */
[----:B------:R1:W4:Y:S01]  /*1be0*/  LDG.E R17, desc[UR6][R20.64] ;  /* 0x0000000614117981 */ /* 0x000322000c1e1900 */
[C---:B------:R-:W-:Y:S02]  /*1bf0*/  IADD3 R19, PT, PT, R7.reuse, -0xa00, RZ ;  /* 0xfffff60007137810 */ /* 0x040fe40007ffe0ff */
[C---:B------:R-:W-:Y:S02]  /*1c00*/  IADD3 R29, PT, PT, R7.reuse, -0x800, RZ ;  /* 0xfffff800071d7810 */ /* 0x040fe40007ffe0ff */
[----:B------:R-:W-:Y:S01]  /*1c10*/  IADD3 R27, PT, PT, R7, -0x600, RZ ;  /* 0xfffffa00071b7810 */ /* 0x000fe20007ffe0ff */
[----:B------:R-:W-:Y:S01]  /*1c20*/  IMAD.WIDE.U32 R18, R19, 0x4, R4 ;  /* 0x0000000413127825 */ /* 0x000fe200078e0004 */
[----:B------:R-:W-:-:S03]  /*1c30*/  IADD3 R12, PT, PT, R7, -0x400, RZ ;  /* 0xfffffc00070c7810 */ /* 0x000fc60007ffe0ff */
[--C-:B------:R-:W-:Y:S01]  /*1c40*/  IMAD.WIDE.U32 R28, R29, 0x4, R4.reuse ;  /* 0x000000041d1c7825 */ /* 0x100fe200078e0004 */
[----:B------:R-:W5:Y:S03]  /*1c50*/  LDG.E R10, desc[UR6][R18.64] ;  /* 0x00000006120a7981 */ /* 0x000f66000c1e1900 */
[----:B0-----:R-:W-:Y:S01]  /*1c60*/  IMAD.WIDE.U32 R14, R27, 0x4, R4 ;  /* 0x000000041b0e7825 */ /* 0x001fe200078e0004 */
[----:B------:R-:W-:-:S03]  /*1c70*/  IADD3 R27, PT, PT, R7, -0x200, RZ ;  /* 0xfffffe00071b7810 */ /* 0x000fc60007ffe0ff */
[--C-:B-1----:R-:W-:Y:S02]  /*1c80*/  IMAD.WIDE.U32 R20, R12, 0x4, R4.reuse ;  /* 0x000000040c147825 */ /* 0x102fe400078e0004 */
[----:B------:R0:W5:Y:S04]  /*1c90*/  LDG.E R12, desc[UR6][R14.64] ;  /* 0x000000060e0c7981 */ /* 0x000168000c1e1900 */
[----:B------:R1:W5:Y:S01]  /*1ca0*/  LDG.E R18, desc[UR6][R28.64] ;  /* 0x000000061c127981 */ /* 0x000362000c1e1900 */
[----:B------:R-:W-:-:S04]  /*1cb0*/  IMAD.WIDE.U32 R24, R7, 0x4, R4 ;  /* 0x0000000407187825 */ /* 0x000fc800078e0004 */
[----:B0-----:R-:W-:Y:S01]  /*1cc0*/  IMAD.WIDE.U32 R14, R27, 0x4, R4 ;  /* 0x000000041b0e7825 */ /* 0x001fe200078e0004 */
[----:B------:R-:W5:Y:S04]  /*1cd0*/  LDG.E R19, desc[UR6][R24.64] ;  /* 0x0000000618137981 */ /* 0x000f68000c1e1900 */
[----:B------:R0:W5:Y:S01]  /*1ce0*/  LDG.E R27, desc[UR6][R20.64] ;  /* 0x00000006141b7981 */ /* 0x000162000c1e1900 */
[----:B-1----:R-:W-:-:S03]  /*1cf0*/  IADD3 R29, PT, PT, R7, 0x200, RZ ;  /* 0x00000200071d7810 */ /* 0x002fc60007ffe0ff */
[----:B------:R1:W5:Y:S01]  /*1d00*/  LDG.E R26, desc[UR6][R14.64] ;  /* 0x000000060e1a7981 */ /* 0x000362000c1e1900 */
[----:B0-----:R-:W-:Y:S01]  /*1d10*/  IADD3 R21, PT, PT, R7, 0x400, RZ ;  /* 0x0000040007157810 */ /* 0x001fe20007ffe0ff */
[----:B------:R-:W-:Y:S01]  /*1d20*/  IMAD.WIDE.U32 R28, R29, 0x4, R4 ;  /* 0x000000041d1c7825 */ /* 0x000fe200078e0004 */
[----:B-1----:R-:W-:-:S05]  /*1d30*/  IADD3 R15, PT, PT, R7, 0x800, RZ ;  /* 0x00000800070f7810 */ /* 0x002fca0007ffe0ff */
[----:B------:R-:W5:Y:S01]  /*1d40*/  LDG.E R28, desc[UR6][R28.64] ;  /* 0x000000061c1c7981 */ /* 0x000f62000c1e1900 */
[----:B------:R-:W-:-:S06]  /*1d50*/  IMAD.WIDE.U32 R14, R15, 0x4, R4 ;  /* 0x000000040f0e7825 */ /* 0x000fcc00078e0004 */
[----:B------:R-:W5:Y:S01]  /*1d60*/  LDG.E R14, desc[UR6][R14.64] ;  /* 0x000000060e0e7981 */ /* 0x000f62000c1e1900 */
[----:B--2---:R-:W-:Y:S01]  /*1d70*/  FADD R25, R22, R23 ;  /* 0x0000001716197221 */ /* 0x004fe20000000000 */
[----:B------:R-:W-:Y:S01]  /*1d80*/  IMAD.WIDE.U32 R22, R21, 0x4, R4 ;  /* 0x0000000415167825 */ /* 0x000fe200078e0004 */
[----:B------:R-:W-:-:S03]  /*1d90*/  IADD3 R21, PT, PT, R7, 0x600, RZ ;  /* 0x0000060007157810 */ /* 0x000fc60007ffe0ff */
[----:B---3--:R-:W-:Y:S02]  /*1da0*/  FADD R16, R25, R16 ;  /* 0x0000001019107221 */ /* 0x008fe40000000000 */
[----:B------:R-:W-:Y:S01]  /*1db0*/  IMAD.WIDE.U32 R20, R21, 0x4, R4 ;  /* 0x0000000415147825 */ /* 0x000fe200078e0004 */
[----:B------:R-:W-:Y:S01]  /*1dc0*/  IADD3 R25, PT, PT, R7, 0xa00, RZ ;  /* 0x00000a0007197810 */ /* 0x000fe20007ffe0ff */
[----:B------:R-:W2:Y:S04]  /*1dd0*/  LDG.E R29, desc[UR6][R22.64] ;  /* 0x00000006161d7981 */ /* 0x000ea8000c1e1900 */
[----:B------:R4:W3:Y:S02]  /*1de0*/  LDG.E R20, desc[UR6][R20.64] ;  /* 0x0000000614147981 */ /* 0x0008e4000c1e1900 */
[----:B----4-:R-:W-:Y:S01]  /*1df0*/  FADD R21, R16, R17 ;  /* 0x0000001110157221 */ /* 0x010fe20000000000 */
[----:B------:R-:W-:Y:S01]  /*1e00*/  IMAD.WIDE.U32 R16, R25, 0x4, R4 ;  /* 0x0000000419107825 */ /* 0x000fe200078e0004 */
[----:B------:R-:W-:-:S05]  /*1e10*/  IADD3 R25, PT, PT, R7, 0xc00, RZ ;  /* 0x00000c0007197810 */ /* 0x000fca0007ffe0ff */
[--C-:B------:R-:W-:Y:S01]  /*1e20*/  IMAD.WIDE.U32 R22, R25, 0x4, R4.reuse ;  /* 0x0000000419167825 */ /* 0x100fe200078e0004 */
[----:B------:R-:W-:Y:S01]  /*1e30*/  IADD3 R25, PT, PT, R7, 0xe00, RZ ;  /* 0x00000e0007197810 */ /* 0x000fe20007ffe0ff */
[----:B------:R-:W4:Y:S04]  /*1e40*/  LDG.E R16, desc[UR6][R16.64] ;  /* 0x0000000610107981 */ /* 0x000f28000c1e1900 */
[----:B------:R-:W-:Y:S01]  /*1e50*/  IMAD.WIDE.U32 R24, R25, 0x4, R4 ;  /* 0x0000000419187825 */ /* 0x000fe200078e0004 */
[----:B------:R-:W4:Y:S05]  /*1e60*/  LDG.E R22, desc[UR6][R22.64] ;  /* 0x0000000616167981 */ /* 0x000f2a000c1e1900 */
[----:B------:R-:W4:Y:S01]  /*1e70*/  LDG.E R24, desc[UR6][R24.64] ;  /* 0x0000000618187981 */ /* 0x000f22000c1e1900 */
[----:B-----5:R-:W-:-:S04]  /*1e80*/  FADD R21, R21, R10 ;  /* 0x0000000a15157221 */ /* 0x020fc80000000000 */
[----:B------:R-:W-:-:S04]  /*1e90*/  FADD R21, R21, R18 ;  /* 0x0000001215157221 */ /* 0x000fc80000000000 */
[----:B------:R-:W-:-:S04]  /*1ea0*/  FADD R12, R21, R12 ;  /* 0x0000000c150c7221 */ /* 0x000fc80000000000 */
[----:B------:R-:W-:-:S04]  /*1eb0*/  FADD R27, R12, R27 ;  /* 0x0000001b0c1b7221 */ /* 0x000fc80000000000 */
[----:B------:R-:W-:-:S04]  /*1ec0*/  FADD R26, R27, R26 ;  /* 0x0000001a1b1a7221 */ /* 0x000fc80000000000 */
[----:B------:R-:W-:-:S04]  /*1ed0*/  FADD R19, R26, R19 ;  /* 0x000000131a137221 */ /* 0x000fc80000000000 */
[----:B------:R-:W-:Y:S01]  /*1ee0*/  FADD R28, R19, R28 ;  /* 0x0000001c131c7221 */ /* 0x000fe20000000000 */
[----:B------:R-:W-:-:S04]  /*1ef0*/  IADD3 R13, PT, PT, R13, 0x10, RZ ;  /* 0x000000100d0d7810 */ /* 0x000fc80007ffe0ff */
[----:B------:R-:W-:Y:S02]  /*1f00*/  ISETP.NE.AND P0, PT, R13, RZ, PT ;  /* 0x000000ff0d00720c */ /* 0x000fe40003f05270 */
[----:B------:R-:W-:Y:S02]  /*1f10*/  IADD3 R11, PT, PT, R11, 0x2000, RZ ;  /* 0x000020000b0b7810 */ /* 0x000fe40007ffe0ff */
[----:B------:R-:W-:Y:S01]  /*1f20*/  IADD3 R7, PT, PT, R7, 0x2000, RZ ;  /* 0x0000200007077810 */ /* 0x000fe20007ffe0ff */
[----:B--2---:R-:W-:-:S04]  /*1f30*/  FADD R29, R28, R29 ;  /* 0x0000001d1c1d7221 */ /* 0x004fc80000000000 */
[----:B---3--:R-:W-:-:S04]  /*1f40*/  FADD R29, R29, R20 ;  /* 0x000000141d1d7221 */ /* 0x008fc80000000000 */
[----:B------:R-:W-:-:S04]  /*1f50*/  FADD R29, R29, R14 ;  /* 0x0000000e1d1d7221 */ /* 0x000fc80000000000 */
[----:B----4-:R-:W-:-:S04]  /*1f60*/  FADD R29, R29, R16 ;  /* 0x000000101d1d7221 */ /* 0x010fc80000000000 */
[----:B------:R-:W-:-:S04]  /*1f70*/  FADD R29, R29, R22 ;  /* 0x000000161d1d7221 */ /* 0x000fc80000000000 */
[----:B------:R-:W-:Y:S01]  /*1f80*/  FADD R23, R29, R24 ;  /* 0x000000181d177221 */ /* 0x000fe20000000000 */
[----:B------:R-:W-:Y:S06]  /*1f90*/  @P0 BRA `(.L_x_197) ;  /* 0xfffffff800f00947 */ /* 0x000fec000383ffff */
[----:B------:R-:W-:Y:S05]  /*1fa0*/  BSYNC.RECONVERGENT B3 ;  /* 0x0000000000037941 */ /* 0x000fea0003800200 */
.L_x_196:
[----:B------:R-:W-:-:S07]  /*1fb0*/  IADD3 R16, PT, PT, R11, -0x1000, RZ ;  /* 0xfffff0000b107810 */ /* 0x000fce0007ffe0ff */
.L_x_195:
[----:B------:R-:W-:Y:S05]  /*1fc0*/  BSYNC.RECONVERGENT B2 ;  /* 0x0000000000027941 */ /* 0x000fea0003800200 */
.L_x_194:
[----:B------:R-:W-:-:S13]  /*1fd0*/  ISETP.NE.AND P0, PT, R8, RZ, PT ;  /* 0x000000ff0800720c */ /* 0x000fda0003f05270 */
[----:B------:R-:W-:Y:S05]  /*1fe0*/  @!P0 BRA `(.L_x_193) ;  /* 0x00000004002c8947 */ /* 0x000fea0003800000 */
[----:B------:R-:W-:Y:S01]  /*1ff0*/  ISETP.GE.U32.AND P0, PT, R8, 0x8, PT ;  /* 0x000000080800780c */ /* 0x000fe20003f06070 */
[----:B------:R-:W-:Y:S01]  /*2000*/  BSSY.RECONVERGENT B2, `(.L_x_198) ;  /* 0x0000025000027945 */ /* 0x000fe20003800200 */
[----:B------:R-:W-:-:S04]  /*2010*/  LOP3.LUT R22, R6, 0x7, RZ, 0xc0, !PT ;  /* 0x0000000706167812 */ /* 0x000fc800078ec0ff */
[----:B------:R-:W-:-:S07]  /*2020*/  ISETP.NE.AND P1, PT, R22, RZ, PT ;  /* 0x000000ff1600720c */ /* 0x000fce0003f25270 */
[----:B------:R-:W-:Y:S06]  /*2030*/  @!P0 BRA `(.L_x_199) ;  /* 0x0000000000848947 */ /* 0x000fec0003800000 */
[----:B------:R-:W-:-:S04]  /*2040*/  IADD3 R7, PT, PT, R16, R9, RZ ;  /* 0x0000000910077210 */ /* 0x000fc80007ffe0ff */
[C---:B------:R-:W-:Y:S01]  /*2050*/  IADD3 R21, PT, PT, R7.reuse, 0x200, RZ ;  /* 0x0000020007157810 */ /* 0x040fe20007ffe0ff */
[C---:B------:R-:W-:Y:S01]  /*2060*/  IMAD.WIDE.U32 R14, R7.reuse, 0x4, R4 ;  /* 0x00000004070e7825 */ /* 0x040fe200078e0004 */
[----:B------:R-:W-:-:S03]  /*2070*/  IADD3 R19, PT, PT, R7, 0x400, RZ ;  /* 0x0000040007137810 */ /* 0x000fc60007ffe0ff */
[--C-:B------:R-:W-:Y:S01]  /*2080*/  IMAD.WIDE.U32 R20, R21, 0x4, R4.reuse ;  /* 0x0000000415147825 */ /* 0x100fe200078e0004 */
[----:B------:R0:W2:Y:S01]  /*2090*/  LDG.E R8, desc[UR6][R14.64] ;  /* 0x000000060e087981 */ /* 0x0000a2000c1e1900 */
[----:B------:R-:W-:Y:S02]  /*20a0*/  IADD3 R11, PT, PT, R7, 0x600, RZ ;  /* 0x00000600070b7810 */ /* 0x000fe40007ffe0ff */
[--C-:B------:R-:W-:Y:S01]  /*20b0*/  IMAD.WIDE.U32 R18, R19, 0x4, R4.reuse ;  /* 0x0000000413127825 */ /* 0x100fe200078e0004 */
[----:B------:R1:W3:Y:S01]  /*20c0*/  LDG.E R17, desc[UR6][R20.64] ;  /* 0x0000000614117981 */ /* 0x0002e2000c1e1900 */
[----:B------:R-:W-:Y:S02]  /*20d0*/  IADD3 R13, PT, PT, R7, 0x800, RZ ;  /* 0x00000800070d7810 */ /* 0x000fe40007ffe0ff */
[--C-:B------:R-:W-:Y:S01]  /*20e0*/  IMAD.WIDE.U32 R10, R11, 0x4, R4.reuse ;  /* 0x000000040b0a7825 */ /* 0x100fe200078e0004 */
[----:B------:R-:W-:Y:S01]  /*20f0*/  IADD3 R25, PT, PT, R7, 0xa00, RZ ;  /* 0x00000a0007197810 */ /* 0x000fe20007ffe0ff */
[----:B------:R-:W4:Y:S02]  /*2100*/  LDG.E R18, desc[UR6][R18.64] ;  /* 0x0000000612127981 */ /* 0x000f24000c1e1900 */
[--C-:B------:R-:W-:Y:S01]  /*2110*/  IMAD.WIDE.U32 R12, R13, 0x4, R4.reuse ;  /* 0x000000040d0c7825 */ /* 0x100fe200078e0004 */
[----:B------:R-:W-:Y:S01]  /*2120*/  IADD3 R27, PT, PT, R7, 0xc00, RZ ;  /* 0x00000c00071b7810 */ /* 0x000fe20007ffe0ff */
[----:B------:R-:W5:Y:S02]  /*2130*/  LDG.E R10, desc[UR6][R10.64] ;  /* 0x000000060a0a7981 */ /* 0x000f64000c1e1900 */
[--C-:B0-----:R-:W-:Y:S01]  /*2140*/  IMAD.WIDE.U32 R14, R25, 0x4, R4.reuse ;  /* 0x00000004190e7825 */ /* 0x101fe200078e0004 */
[----:B------:R-:W-:Y:S01]  /*2150*/  IADD3 R25, PT, PT, R7, 0xe00, RZ ;  /* 0x00000e0007197810 */ /* 0x000fe20007ffe0ff */
[----:B------:R-:W5:Y:S02]  /*2160*/  LDG.E R12, desc[UR6][R12.64] ;  /* 0x000000060c0c7981 */ /* 0x000f64000c1e1900 */
[----:B-1----:R-:W-:-:S02]  /*2170*/  IMAD.WIDE.U32 R20, R27, 0x4, R4 ;  /* 0x000000041b147825 */ /* 0x002fc400078e0004 */
[----:B------:R-:W5:Y:S02]  /*2180*/  LDG.E R15, desc[UR6][R14.64] ;  /* 0x000000060e0f7981 */ /* 0x000f64000c1e1900 */
[----:B------:R-:W-:Y:S02]  /*2190*/  IMAD.WIDE.U32 R24, R25, 0x4, R4 ;  /* 0x0000000419187825 */ /* 0x000fe400078e0004 */
        /* <DEDUP_REMOVED lines=11> */
.L_x_199:
[----:B------:R-:W-:Y:S05]  /*2250*/  BSYNC.RECONVERGENT B2 ;  /* 0x0000000000027941 */ /* 0x000fea0003800200 */
.L_x_198:
[----:B------:R-:W-:Y:S05]  /*2260*/  @!P1 BRA `(.L_x_193) ;  /* 0x00000000008c9947 */ /* 0x000fea0003800000 */
[----:B------:R-:W-:Y:S01]  /*2270*/  ISETP.GE.U32.AND P0, PT, R22, 0x4, PT ;  /* 0x000000041600780c */ /* 0x000fe20003f06070 */
[----:B------:R-:W-:Y:S01]  /*2280*/  BSSY.RECONVERGENT B2, `(.L_x_200) ;  /* 0x0000014000027945 */ /* 0x000fe20003800200 */
[----:B------:R-:W-:-:S11]  /*2290*/  LOP3.LUT P1, RZ, R6, 0x3, RZ, 0xc0, !PT ;  /* 0x0000000306ff7812 */ /* 0x000fd6000782c0ff */
[----:B------:R-:W-:Y:S05]  /*22a0*/  @!P0 BRA `(.L_x_201) ;  /* 0x0000000000448947 */ /* 0x000fea0003800000 */
[----:B------:R-:W-:-:S04]  /*22b0*/  IADD3 R11, PT, PT, R16, R9, RZ ;  /* 0x00000009100b7210 */ /* 0x000fc80007ffe0ff */
[C---:B------:R-:W-:Y:S01]  /*22c0*/  IADD3 R9, PT, PT, R11.reuse, 0x200, RZ ;  /* 0x000002000b097810 */ /* 0x040fe20007ffe0ff */
[C---:B------:R-:W-:Y:S01]  /*22d0*/  IMAD.WIDE.U32 R6, R11.reuse, 0x4, R4 ;  /* 0x000000040b067825 */ /* 0x040fe200078e0004 */
[----:B------:R-:W-:-:S03]  /*22e0*/  IADD3 R13, PT, PT, R11, 0x400, RZ ;  /* 0x000004000b0d7810 */ /* 0x000fc60007ffe0ff */
[--C-:B------:R-:W-:Y:S01]  /*22f0*/  IMAD.WIDE.U32 R8, R9, 0x4, R4.reuse ;  /* 0x0000000409087825 */ /* 0x100fe200078e0004 */
[----:B------:R-:W-:Y:S01]  /*2300*/  IADD3 R15, PT, PT, R11, 0x600, RZ ;  /* 0x000006000b0f7810 */ /* 0x000fe20007ffe0ff */
[----:B------:R-:W2:Y:S02]  /*2310*/  LDG.E R6, desc[UR6][R6.64] ;  /* 0x0000000606067981 */ /* 0x000ea4000c1e1900 */
[--C-:B------:R-:W-:Y:S02]  /*2320*/  IMAD.WIDE.U32 R10, R13, 0x4, R4.reuse ;  /* 0x000000040d0a7825 */ /* 0x100fe400078e0004 */
[----:B------:R-:W3:Y:S02]  /*2330*/  LDG.E R8, desc[UR6][R8.64] ;  /* 0x0000000608087981 */ /* 0x000ee4000c1e1900 */
[----:B------:R-:W-:Y:S02]  /*2340*/  IMAD.WIDE.U32 R12, R15, 0x4, R4 ;  /* 0x000000040f0c7825 */ /* 0x000fe400078e0004 */
[----:B------:R-:W4:Y:S04]  /*2350*/  LDG.E R10, desc[UR6][R10.64] ;  /* 0x000000060a0a7981 */ /* 0x000f28000c1e1900 */
[----:B------:R-:W5:Y:S01]  /*2360*/  LDG.E R12, desc[UR6][R12.64] ;  /* 0x000000060c0c7981 */ /* 0x000f62000c1e1900 */
[----:B------:R-:W-:Y:S01]  /*2370*/  IADD3 R16, PT, PT, R16, 0x800, RZ ;  /* 0x0000080010107810 */ /* 0x000fe20007ffe0ff */
[----:B--2---:R-:W-:-:S04]  /*2380*/  FADD R23, R23, R6 ;  /* 0x0000000617177221 */ /* 0x004fc80000000000 */
[----:B---3--:R-:W-:-:S04]  /*2390*/  FADD R23, R23, R8 ;  /* 0x0000000817177221 */ /* 0x008fc80000000000 */
[----:B----4-:R-:W-:-:S04]  /*23a0*/  FADD R23, R23, R10 ;  /* 0x0000000a17177221 */ /* 0x010fc80000000000 */
[----:B-----5:R-:W-:-:S07]  /*23b0*/  FADD R23, R23, R12 ;  /* 0x0000000c17177221 */ /* 0x020fce0000000000 */
.L_x_201:
[----:B------:R-:W-:Y:S05]  /*23c0*/  BSYNC.RECONVERGENT B2 ;  /* 0x0000000000027941 */ /* 0x000fea0003800200 */
.L_x_200:
[----:B------:R-:W-:Y:S05]  /*23d0*/  @!P1 BRA `(.L_x_193) ;  /* 0x0000000000309947 */ /* 0x000fea0003800000 */
[----:B------:R-:W-:Y:S02]  /*23e0*/  LOP3.LUT R2, R2, 0xffff, RZ, 0xc0, !PT ;  /* 0x0000ffff02027812 */ /* 0x000fe400078ec0ff */
[----:B------:R-:W-:Y:S02]  /*23f0*/  IADD3 R9, PT, PT, R16, R0, RZ ;  /* 0x0000000010097210 */ /* 0x000fe40007ffe0ff */
[----:B------:R-:W-:-:S04]  /*2400*/  LEA.HI R2, R2, 0x1, RZ, 0x17 ;  /* 0x0000000102027811 */ /* 0x000fc800078fb8ff */
[----:B------:R-:W-:-:S04]  /*2410*/  LOP3.LUT R2, R2, 0x3, RZ, 0xc0, !PT ;  /* 0x0000000302027812 */ /* 0x000fc800078ec0ff */
[----:B------:R-:W-:-:S07]  /*2420*/  IADD3 R2, PT, PT, -R2, RZ, RZ ;  /* 0x000000ff02027210 */ /* 0x000fce0007ffe1ff */
.L_x_202:
[----:B------:R-:W-:-:S06]  /*2430*/  IMAD.WIDE.U32 R6, R9, 0x4, R4 ;  /* 0x0000000409067825 */ /* 0x000fcc00078e0004 */
[----:B------:R-:W2:Y:S01]  /*2440*/  LDG.E R6, desc[UR6][R6.64] ;  /* 0x0000000606067981 */ /* 0x000ea2000c1e1900 */
[----:B------:R-:W-:Y:S02]  /*2450*/  IADD3 R2, PT, PT, R2, 0x1, RZ ;  /* 0x0000000102027810 */ /* 0x000fe40007ffe0ff */
[----:B------:R-:W-:Y:S02]  /*2460*/  IADD3 R9, PT, PT, R9, 0x200, RZ ;  /* 0x0000020009097810 */ /* 0x000fe40007ffe0ff */
[----:B------:R-:W-:Y:S01]  /*2470*/  ISETP.NE.AND P0, PT, R2, RZ, PT ;  /* 0x000000ff0200720c */ /* 0x000fe20003f05270 */
[----:B--2---:R-:W-:-:S12]  /*2480*/  FADD R23, R6, R23 ;  /* 0x0000001706177221 */ /* 0x004fd80000000000 */
[----:B------:R-:W-:Y:S05]  /*2490*/  @P0 BRA `(.L_x_202) ;  /* 0xfffffffc00e40947 */ /* 0x000fea000383ffff */
.L_x_193:
[----:B------:R-:W-:Y:S05]  /*24a0*/  BSYNC.RECONVERGENT B1 ;  /* 0x0000000000017941 */ /* 0x000fea0003800200 */
.L_x_190:
        /* <DEDUP_REMOVED lines=33> */
[----:B------:R-:W1:Y:S04]  /*26c0*/  LDS.128 R8, [UR4+0x20] ;  /* 0x00002004ff087984 */ /* 0x000e680008000c00 */
[----:B--2---:R-:W2:Y:S04]  /*26d0*/  LDS.128 R4, [UR4+0x30] ;  /* 0x00003004ff047984 */ /* 0x004ea80008000c00 */
        /* <DEDUP_REMOVED lines=16> */
.L_x_189:
[----:B------:R-:W-:Y:S05]  /*27e0*/  BSYNC.RECONVERGENT B0 ;  /* 0x0000000000007941 */ /* 0x000fea0003800200 */
.L_x_173:
[----:B------:R-:W-:Y:S05]  /*27f0*/  @P0 EXIT ;  /* 0x000000000000094d */ /* 0x000fea0003800000 */
[----:B012---:R-:W0:Y:S02]  /*2800*/  LDC.64 R4, c[0x0][0x388] ;  /* 0x0000e200ff047b82 */ /* 0x007e240000000a00 */
[----:B0-----:R-:W-:-:S05]  /*2810*/  IMAD.WIDE.U32 R2, R3, 0x4, R4 ;  /* 0x0000000403027825 */ /* 0x001fca00078e0004 */
[----:B------:R-:W-:Y:S01]  /*2820*/  STG.E desc[UR6][R2.64], R20 ;  /* 0x0000001402007986 */ /* 0x000fe2000c101906 */
[----:B------:R-:W-:Y:S05]  /*2830*/  EXIT ;  /* 0x000000000000794d */ /* 0x000fea0003800000 */
.L_x_203:
        /* <DEDUP_REMOVED lines=12> */
.L_x_243:


//--------------------- .text._ZN3cub18CUB_300001_SM_10006detail6reduce28DeviceReduceSingleTileKernelINS2_10policy_hubIfjN4cuda3std3__44plusIfEEE10Policy1000EN6thrust24THRUST_300001_SM_1000_NS6detail15normal_iteratorINSD_10device_ptrIfEEEEPfjS9_ffNS7_10__identityEEEvT0_T1_T2_T3_T4_T6_ --------------------------
	.section	.text._ZN3cub18CUB_300001_SM_10006detail6reduce28DeviceReduceSingleTileKernelINS2_10policy_hubIfjN4cuda3std3__44plusIfEEE10Policy1000EN6thrust24THRUST_300001_SM_1000_NS6detail15normal_iteratorINSD_10device_ptrIfEEEEPfjS9_ffNS7_10__identityEEEvT0_T1_T2_T3_T4_T6_,"ax",@progbits
	.align	128
        .global         _ZN3cub18CUB_300001_SM_10006detail6reduce28DeviceReduceSingleTileKernelINS2_10policy_hubIfjN4cuda3std3__44plusIfEEE10Policy1000EN6thrust24THRUST_300001_SM_1000_NS6detail15normal_iteratorINSD_10device_ptrIfEEEEPfjS9_ffNS7_10__identityEEEvT0_T1_T2_T3_T4_T6_
        .type           _ZN3cub18CUB_300001_SM_10006detail6reduce28DeviceReduceSingleTileKernelINS2_10policy_hubIfjN4cuda3std3__44plusIfEEE10Policy1000EN6thrust24THRUST_300001_SM_1000_NS6detail15normal_iteratorINSD_10device_ptrIfEEEEPfjS9_ffNS7_10__identityEEEvT0_T1_T2_T3_T4_T6_,@function
        .size           _ZN3cub18CUB_300001_SM_10006detail6reduce28DeviceReduceSingleTileKernelINS2_10policy_hubIfjN4cuda3std3__44plusIfEEE10Policy1000EN6thrust24THRUST_300001_SM_1000_NS6detail15normal_iteratorINSD_10device_ptrIfEEEEPfjS9_ffNS7_10__identityEEEvT0_T1_T2_T3_T4_T6_,(.L_x_244 - _ZN3cub18CUB_300001_SM_10006detail6reduce28DeviceReduceSingleTileKernelINS2_10policy_hubIfjN4cuda3std3__44plusIfEEE10Policy1000EN6thrust24THRUST_300001_SM_1000_NS6detail15normal_iteratorINSD_10device_ptrIfEEEEPfjS9_ffNS7_10__identityEEEvT0_T1_T2_T3_T4_T6_)
        .other          _ZN3cub18CUB_300001_SM_10006detail6reduce28DeviceReduceSingleTileKernelINS2_10policy_hubIfjN4cuda3std3__44plusIfEEE10Policy1000EN6thrust24THRUST_300001_SM_1000_NS6detail15normal_iteratorINSD_10device_ptrIfEEEEPfjS9_ffNS7_10__identityEEEvT0_T1_T2_T3_T4_T6_,@"STO_CUDA_ENTRY STV_DEFAULT"
_ZN3cub18CUB_300001_SM_10006detail6reduce28DeviceReduceSingleTileKernelINS2_10policy_hubIfjN4cuda3std3__44plusIfEEE10Policy1000EN6thrust24THRUST_300001_SM_1000_NS6detail15normal_iteratorINSD_10device_ptrIfEEEEPfjS9_ffNS7_10__identityEEEvT0_T1_T2_T3_T4_T6_:
.text._ZN3cub18CUB_300001_SM_10006detail6reduce28DeviceReduceSingleTileKernelINS2_10policy_hubIfjN4cuda3std3__44plusIfEEE10Policy1000EN6thrust24THRUST_300001_SM_1000_NS6detail15normal_iteratorINSD_10device_ptrIfEEEEPfjS9_ffNS7_10__identityEEEvT0_T1_T2_T3_T4_T6_:
        /* <DEDUP_REMOVED lines=13> */
.L_x_204:
[----:B------:R-:W-:Y:S01]  /*00d0*/  ISETP.GT.U32.AND P0, PT, R4, 0x1fff, PT ;  /* 0x00001fff0400780c */ /* 0x000fe20003f04070 */
[----:B------:R-:W-:-:S12]  /*00e0*/  BSSY.RECONVERGENT B0, `(.L_x_205) ;  /* 0x000022c000007945 */ /* 0x000fd80003800200 */
[----:B------:R-:W-:Y:S05]  /*00f0*/  @P0 BRA `(.L_x_206) ;  /* 0x0000001000000947 */ /* 0x000fea0003800000 */
[----:B------:R-:W0:Y:S01]  /*0100*/  S2R R5, SR_TID.X ;  /* 0x0000000000057919 */ /* 0x000e220000002100 */
[----:B------:R-:W-:Y:S01]  /*0110*/  BSSY.RECONVERGENT B1, `(.L_x_207) ;  /* 0x0000009000017945 */ /* 0x000fe20003800200 */
[----:B------:R-:W-:Y:S01]  /*0120*/  HFMA2 R0, -RZ, RZ, 0, 0 ;  /* 0x00000000ff007431 */ /* 0x000fe200000001ff */
[----:B0-----:R-:W-:Y:S02]  /*0130*/  ISETP.GE.U32.AND P0, PT, R5, R4, PT ;  /* 0x000000040500720c */ /* 0x001fe40003f06070 */
[----:B------:R-:W-:-:S11]  /*0140*/  MOV R7, R5 ;  /* 0x0000000500077202 */ /* 0x000fd60000000f00 */
[----:B------:R-:W-:Y:S05]  /*0150*/  @P0 BRA `(.L_x_208) ;  /* 0x0000000000100947 */ /* 0x000fea0003800000 */
[----:B------:R-:W0:Y:S02]  /*0160*/  LDC.64 R2, c[0x0][0x380] ;  /* 0x0000e000ff027b82 */ /* 0x000e240000000a00 */
[----:B0-----:R-:W-:-:S05]  /*0170*/  IMAD.WIDE.U32 R2, R5, 0x4, R2 ;  /* 0x0000000405027825 */ /* 0x001fca00078e0002 */
[----:B------:R0:W5:Y:S01]  /*0180*/  LDG.E R0, desc[UR6][R2.64] ;  /* 0x0000000602007981 */ /* 0x000162000c1e1900 */
[----:B------:R-:W-:-:S07]  /*0190*/  IADD3 R7, PT, PT, R5, 0x200, RZ ;  /* 0x0000020005077810 */ /* 0x000fce0007ffe0ff */
.L_x_208:
[----:B------:R-:W-:Y:S05]  /*01a0*/  BSYNC.RECONVERGENT B1 ;  /* 0x0000000000017941 */ /* 0x000fea0003800200 */
.L_x_207:
[----:B------:R-:W-:Y:S01]  /*01b0*/  ISETP.GE.U32.AND P0, PT, R7, R4, PT ;  /* 0x000000040700720c */ /* 0x000fe20003f06070 */
[----:B------:R-:W-:-:S12]  /*01c0*/  BSSY.RECONVERGENT B1, `(.L_x_209) ;  /* 0x0000070000017945 */ /* 0x000fd80003800200 */
[----:B------:R-:W-:Y:S05]  /*01d0*/  @P0 BRA `(.L_x_210) ;  /* 0x0000000400b80947 */ /* 0x000fea0003800000 */
[----:B0-----:R-:W-:Y:S01]  /*01e0*/  LOP3.LUT R3, RZ, R7, RZ, 0x33, !PT ;  /* 0x00000007ff037212 */ /* 0x001fe200078e33ff */
[----:B------:R-:W-:Y:S03]  /*01f0*/  BSSY.RECONVERGENT B2, `(.L_x_211) ;  /* 0x0000033000027945 */ /* 0x000fe60003800200 */
[----:B------:R-:W-:-:S04]  /*0200*/  IADD3 R3, PT, PT, R3, R4, RZ ;  /* 0x0000000403037210 */ /* 0x000fc80007ffe0ff */
        /* <DEDUP_REMOVED lines=9> */
[----:B------:R-:W-:-:S04]  /*02a0*/  IADD3 R2, P0, PT, R2, 0x4000, RZ ;  /* 0x0000400002027810 */ /* 0x000fc80007f1e0ff */
[----:B------:R-:W-:-:S09]  /*02b0*/  IADD3.X R3, PT, PT, RZ, R3, RZ, P0, !PT ;  /* 0x00000003ff037210 */ /* 0x000fd200007fe4ff */
.L_x_213:
        /* <DEDUP_REMOVED lines=19> */
[----:B0-----:R-:W-:-:S04]  /*03f0*/  IADD3 R2, P2, PT, R2, 0x8000, RZ ;  /* 0x0000800002027810 */ /* 0x001fc80007f5e0ff */
[----:B------:R-:W-:Y:S01]  /*0400*/  IADD3.X R3, PT, PT, RZ, R3, RZ, P2, !PT ;  /* 0x00000003ff037210 */ /* 0x000fe200017fe4ff */
        /* <DEDUP_REMOVED lines=17> */
.L_x_212:
[----:B------:R-:W-:Y:S05]  /*0520*/  BSYNC.RECONVERGENT B2 ;  /* 0x0000000000027941 */ /* 0x000fea0003800200 */
.L_x_211:
[----:B------:R-:W-:Y:S05]  /*0530*/  @!P1 BRA `(.L_x_210) ;  /* 0x0000000000e09947 */ /* 0x000fea0003800000 */
[----:B------:R-:W-:Y:S01]  /*0540*/  ISETP.GE.U32.AND P0, PT, R22, 0x8, PT ;  /* 0x000000081600780c */ /* 0x000fe20003f06070 */
[----:B------:R-:W-:Y:S01]  /*0550*/  BSSY.RECONVERGENT B2, `(.L_x_214) ;  /* 0x0000017000027945 */ /* 0x000fe20003800200 */
[----:B------:R-:W-:-:S04]  /*0560*/  LOP3.LUT R10, R6, 0x7, RZ, 0xc0, !PT ;  /* 0x00000007060a7812 */ /* 0x000fc800078ec0ff */
[----:B------:R-:W-:-:S07]  /*0570*/  ISETP.NE.AND P1, PT, R10, RZ, PT ;  /* 0x000000ff0a00720c */ /* 0x000fce0003f25270 */
[----:B------:R-:W-:Y:S06]  /*0580*/  @!P0 BRA `(.L_x_215) ;  /* 0x00000000004c8947 */ /* 0x000fec0003800000 */
[----:B------:R-:W0:Y:S02]  /*0590*/  LDC.64 R2, c[0x0][0x380] ;  /* 0x0000e000ff027b82 */ /* 0x000e240000000a00 */
[----:B0-----:R-:W-:-:S05]  /*05a0*/  IMAD.WIDE.U32 R2, R7, 0x4, R2 ;  /* 0x0000000407027825 */ /* 0x001fca00078e0002 */
        /* <DEDUP_REMOVED lines=17> */
.L_x_215:
[----:B------:R-:W-:Y:S05]  /*06c0*/  BSYNC.RECONVERGENT B2 ;  /* 0x0000000000027941 */ /* 0x000fea0003800200 */
.L_x_214:
        /* <DEDUP_REMOVED lines=17> */
.L_x_217:
[----:B------:R-:W-:Y:S05]  /*07e0*/  BSYNC.RECONVERGENT B2 ;  /* 0x0000000000027941 */ /* 0x000fea0003800200 */
.L_x_216:
[----:B------:R-:W-:Y:S05]  /*07f0*/  @!P1 BRA `(.L_x_210) ;  /* 0x0000000000309947 */ /* 0x000fea0003800000 */
[----:B------:R-:W0:Y:S01]  /*0800*/  LDC.64 R2, c[0x0][0x380] ;  /* 0x0000e000ff027b82 */ /* 0x000e220000000a00 */
[----:B------:R-:W-:Y:S01]  /*0810*/  IADD3 R6, PT, PT, -R6, RZ, RZ ;  /* 0x000000ff06067210 */ /* 0x000fe20007ffe1ff */
[----:B0-----:R-:W-:-:S05]  /*0820*/  IMAD.WIDE.U32 R2, R7, 0x4, R2 ;  /* 0x0000000407027825 */ /* 0x001fca00078e0002 */
[----:B------:R-:W-:-:S07]  /*0830*/  MOV R7, R3 ;  /* 0x0000000300077202 */ /* 0x000fce0000000f00 */
.L_x_218:
[----:B------:R-:W-:-:S06]  /*0840*/  MOV R3, R7 ;  /* 0x0000000700037202 */ /* 0x000fcc0000000f00 */
[----:B------:R0:W2:Y:S01]  /*0850*/  LDG.E R3, desc[UR6][R2.64] ;  /* 0x0000000602037981 */ /* 0x0000a2000c1e1900 */
[----:B------:R-:W-:-:S04]  /*0860*/  IADD3 R6, PT, PT, R6, 0x1, RZ ;  /* 0x0000000106067810 */ /* 0x000fc80007ffe0ff */
[----:B------:R-:W-:Y:S02]  /*0870*/  ISETP.NE.AND P0, PT, R6, RZ, PT ;  /* 0x000000ff0600720c */ /* 0x000fe40003f05270 */
[----:B0-----:R-:W-:-:S04]  /*0880*/  IADD3 R2, P1, PT, R2, 0x800, RZ ;  /* 0x0000080002027810 */ /* 0x001fc80007f3e0ff */
[----:B------:R-:W-:Y:S01]  /*0890*/  IADD3.X R7, PT, PT, RZ, R7, RZ, P1, !PT ;  /* 0x00000007ff077210 */ /* 0x000fe20000ffe4ff */
[----:B--2--5:R-:W-:-:S06]  /*08a0*/  FADD R0, R3, R0 ;  /* 0x0000000003007221 */ /* 0x024fcc0000000000 */
[----:B------:R-:W-:Y:S05]  /*08b0*/  @P0 BRA `(.L_x_218) ;  /* 0xfffffffc00e00947 */ /* 0x000fea000383ffff */
.L_x_210:
[----:B------:R-:W-:Y:S05]  /*08c0*/  BSYNC.RECONVERGENT B1 ;  /* 0x0000000000017941 */ /* 0x000fea0003800200 */
.L_x_209:
[----:B------:R-:W-:Y:S02]  /*08d0*/  ISETP.GE.U32.AND P0, PT, R4, 0x200, PT ;  /* 0x000002000400780c */ /* 0x000fe40003f06070 */
        /* <DEDUP_REMOVED lines=36> */
[----:B------:R-:W3:Y:S04]  /*0b20*/  LDS.128 R8, [UR4+0x30] ;  /* 0x00003004ff087984 */ /* 0x000ee80008000c00 */
[----:B------:R-:W4:Y:S01]  /*0b30*/  LDS.128 R16, [UR4+0x40] ;  /* 0x00004004ff107984 */ /* 0x000f220008000c00 */
[----:B0-----:R-:W-:-:S04]  /*0b40*/  FADD R5, R0, R5 ;  /* 0x0000000500057221 */ /* 0x001fc80000000000 */
        /* <DEDUP_REMOVED lines=9> */
[----:B------:R-:W-:-:S04]  /*0be0*/  FADD R11, R10, R11 ;  /* 0x0000000b0a0b7221 */ /* 0x000fc80000000000 */
[----:B----4-:R-:W-:-:S04]  /*0bf0*/  FADD R16, R11, R16 ;  /* 0x000000100b107221 */ /* 0x010fc80000000000 */
[----:B------:R-:W-:-:S04]  /*0c00*/  FADD R17, R16, R17 ;  /* 0x0000001110117221 */ /* 0x000fc80000000000 */
[----:B------:R-:W-:-:S04]  /*0c10*/  FADD R18, R17, R18 ;  /* 0x0000001211127221 */ /* 0x000fc80000000000 */
[----:B------:R-:W-:Y:S01]  /*0c20*/  FADD R0, R18, R19 ;  /* 0x0000001312007221 */ /* 0x000fe20000000000 */
[----:B------:R-:W-:Y:S06]  /*0c30*/  BRA `(.L_x_220) ;  /* 0x0000001400d87947 */ /* 0x000fec0003800000 */
.L_x_219:
[----:B------:R-:W1:Y:S01]  /*0c40*/  S2R R6, SR_LANEID ;  /* 0x0000000000067919 */ /* 0x000e620000000000 */
[----:B------:R-:W-:-:S04]  /*0c50*/  LOP3.LUT R0, R5, 0x3e0, RZ, 0xc0, !PT ;  /* 0x000003e005007812 */ /* 0x000fc800078ec0ff */
[----:B0-----:R-:W-:Y:S02]  /*0c60*/  IADD3 R3, PT, PT, R0, 0x20, RZ ;  /* 0x0000002000037810 */ /* 0x001fe40007ffe0ff */
[----:B------:R-:W-:Y:S02]  /*0c70*/  LOP3.LUT R7, RZ, R0, RZ, 0x33, !PT ;  /* 0x00000000ff077212 */ /* 0x000fe400078e33ff */
[-C--:B------:R-:W-:Y:S02]  /*0c80*/  ISETP.GT.U32.AND P0, PT, R3, R4.reuse, PT ;  /* 0x000000040300720c */ /* 0x080fe40003f04070 */
        /* <DEDUP_REMOVED lines=40> */
[----:B------:R-:W0:Y:S04]  /*0f10*/  LDS.128 R20, [UR4+0x10] ;  /* 0x00001004ff147984 */ /* 0x000e280008000c00 */
        /* <DEDUP_REMOVED lines=30> */
.L_x_206:
[----:B------:R-:W0:Y:S01]  /*1100*/  S2R R0, SR_TID.X ;  /* 0x0000000000007919 */ /* 0x000e220000002100 */
[----:B------:R-:W1:Y:S02]  /*1110*/  LDCU.64 UR4, c[0x0][0x380] ;  /* 0x00007000ff0477ac */ /* 0x000e640008000a00 */
[----:B-1----:R-:W-:Y:S02]  /*1120*/  MOV R12, UR4 ;  /* 0x00000004000c7c02 */ /* 0x002fe40008000f00 */
[----:B------:R-:W-:-:S03]  /*1130*/  MOV R13, UR5 ;  /* 0x00000005000d7c02 */ /* 0x000fc60008000f00 */
        /* <DEDUP_REMOVED lines=17> */
[----:B------:R-:W-:Y:S01]  /*1250*/  UMOV UR4, 0x2000 ;  /* 0x0000200000047882 */ /* 0x000fe20000000000 */
[----:B--2---:R-:W-:Y:S01]  /*1260*/  FADD R20, R20, R21 ;  /* 0x0000001514147221 */ /* 0x004fe20000000000 */
[----:B------:R-:W-:-:S04]  /*1270*/  IADD3 R21, PT, PT, R4, -0x2000, RZ ;  /* 0xffffe00004157810 */ /* 0x000fc80007ffe0ff */
[----:B------:R-:W-:Y:S01]  /*1280*/  ISETP.GE.U32.AND P0, PT, R21, 0x2000, PT ;  /* 0x000020001500780c */ /* 0x000fe20003f06070 */
[----:B---3--:R-:W-:Y:S01]  /*1290*/  FADD R6, R6, R7 ;  /* 0x0000000706067221 */ /* 0x008fe20000000000 */
[----:B----4-:R-:W-:-:S04]  /*12a0*/  FADD R9, R8, R9 ;  /* 0x0000000908097221 */ /* 0x010fc80000000000 */
[----:B------:R-:W-:Y:S01]  /*12b0*/  FADD R6, R6, R9 ;  /* 0x0000000906067221 */ /* 0x000fe20000000000 */
[----:B-----5:R-:W-:Y:S01]  /*12c0*/  FADD R10, R10, R11 ;  /* 0x0000000b0a0a7221 */ /* 0x020fe20000000000 */
[----:B------:R-:W-:-:S04]  /*12d0*/  FADD R15, R14, R15 ;  /* 0x0000000f0e0f7221 */ /* 0x000fc80000000000 */
[----:B------:R-:W-:Y:S01]  /*12e0*/  FADD R15, R10, R15 ;  /* 0x0000000f0a0f7221 */ /* 0x000fe20000000000 */
[----:B------:R-:W-:Y:S01]  /*12f0*/  FADD R16, R16, R17 ;  /* 0x0000001110107221 */ /* 0x000fe20000000000 */
[----:B------:R-:W-:-:S04]  /*1300*/  FADD R19, R18, R19 ;  /* 0x0000001312137221 */ /* 0x000fc80000000000 */
[----:B------:R-:W-:Y:S01]  /*1310*/  FADD R16, R16, R19 ;  /* 0x0000001310107221 */ /* 0x000fe20000000000 */
[----:B------:R-:W-:-:S04]  /*1320*/  FADD R5, R5, R22 ;  /* 0x0000001605057221 */ /* 0x000fc80000000000 */
[----:B------:R-:W-:Y:S01]  /*1330*/  FADD R5, R20, R5 ;  /* 0x0000000514057221 */ /* 0x000fe20000000000 */
[----:B------:R-:W-:-:S03]  /*1340*/  FADD R6, R6, R15 ;  /* 0x0000000f06067221 */ /* 0x000fc60000000000 */
[----:B------:R-:W-:-:S04]  /*1350*/  FADD R5, R16, R5 ;  /* 0x0000000510057221 */ /* 0x000fc80000000000 */
[----:B------:R-:W-:Y:S01]  /*1360*/  FADD R5, R6, R5 ;  /* 0x0000000506057221 */ /* 0x000fe20000000000 */
[----:B------:R-:W-:Y:S06]  /*1370*/  @!P0 BRA `(.L_x_221) ;  /* 0x0000000000ac8947 */ /* 0x000fec0003800000 */
[----:B------:R-:W0:Y:S01]  /*1380*/  LDC R4, c[0x0][0x390] ;  /* 0x0000e400ff047b82 */ /* 0x000e220000000800 */
[----:B------:R-:W-:-:S07]  /*1390*/  UMOV UR4, 0x2000 ;  /* 0x0000200000047882 */ /* 0x000fce0000000000 */
[----:B------:R-:W1:Y:S02]  /*13a0*/  LDC.64 R12, c[0x0][0x380] ;  /* 0x0000e000ff0c7b82 */ /* 0x000e640000000a00 */
.L_x_223:
[----:B------:R-:W-:-:S05]  /*13b0*/  IADD3 R3, PT, PT, R0, UR4, RZ ;  /* 0x0000000400037c10 */ /* 0x000fca000fffe0ff */
        /* <DEDUP_REMOVED lines=17> */
[----:B0-----:R-:W-:-:S04]  /*14d0*/  IADD3 R2, PT, PT, R4, -UR4, RZ ;  /* 0x8000000404027c10 */ /* 0x001fc8000fffe0ff */
        /* <DEDUP_REMOVED lines=18> */
[----:B------:R-:W-:-:S06]  /*1600*/  UIADD3 UR4, UPT, UPT, UR4, 0x2000, URZ ;  /* 0x0000200004047890 */ /* 0x000fcc000fffe0ff */
[----:B------:R-:W-:-:S13]  /*1610*/  ISETP.LT.U32.AND P0, PT, R21, UR4, PT ;  /* 0x0000000415007c0c */ /* 0x000fda000bf01070 */
[----:B------:R-:W-:Y:S05]  /*1620*/  @!P0 BRA `(.L_x_223) ;  /* 0xfffffffc00608947 */ /* 0x000fea000383ffff */
.L_x_221:
[----:B------:R-:W-:Y:S01]  /*1630*/  IADD3 R3, PT, PT, R4, -UR4, RZ ;  /* 0x8000000404037c10 */ /* 0x000fe2000fffe0ff */
[----:B------:R-:W-:Y:S03]  /*1640*/  BSSY.RECONVERGENT B1, `(.L_x_222) ;  /* 0x00000a3000017945 */ /* 0x000fe60003800200 */
[----:B------:R-:W-:-:S04]  /*1650*/  ISETP.GE.AND P0, PT, R0, R3, PT ;  /* 0x000000030000720c */ /* 0x000fc80003f06270 */
[----:B------:R-:W-:-:S13]  /*1660*/  ISETP.LE.U32.OR P0, PT, R4, UR4, P0 ;  /* 0x0000000404007c0c */ /* 0x000fda0008703470 */
[----:B------:R-:W-:Y:S05]  /*1670*/  @P0 BRA `(.L_x_224) ;  /* 0x00000008007c0947 */ /* 0x000fea0003800000 */
[-C--:B------:R-:W-:Y:S01]  /*1680*/  LOP3.LUT R3, RZ, R0.reuse, RZ, 0x33, !PT ;  /* 0x00000000ff037212 */ /* 0x080fe200078e33ff */
[----:B------:R-:W-:Y:S01]  /*1690*/  BSSY.RECONVERGENT B2, `(.L_x_225) ;  /* 0x0000052000027945 */ /* 0x000fe20003800200 */
[----:B------:R-:W-:Y:S02]  /*16a0*/  MOV R6, R0 ;  /* 0x0000000000067202 */ /* 0x000fe40000000f00 */
[----:B------:R-:W-:-:S04]  /*16b0*/  IADD3 R3, PT, PT, R4, -UR4, R3 ;  /* 0x8000000404037c10 */ /* 0x000fc8000fffe003 */
[C---:B------:R-:W-:Y:S02]  /*16c0*/  ISETP.GE.U32.AND P0, PT, R3.reuse, 0x1e00, PT ;  /* 0x00001e000300780c */ /* 0x040fe40003f06070 */
[----:B------:R-:W-:-:S04]  /*16d0*/  LEA.HI R3, R3, 0x1, RZ, 0x17 ;  /* 0x0000000103037811 */ /* 0x000fc800078fb8ff */
[----:B------:R-:W-:-:S07]  /*16e0*/  LOP3.LUT R4, R3, 0xf, RZ, 0xc0, !PT ;  /* 0x0000000f03047812 */ /* 0x000fce00078ec0ff */
[----:B------:R-:W-:Y:S05]  /*16f0*/  @!P0 BRA `(.L_x_226) ;  /* 0x00000004002c8947 */ /* 0x000fea0003800000 */
[----:B------:R-:W-:Y:S01]  /*1700*/  LOP3.LUT R7, R3, 0xfffff0, RZ, 0xc0, !PT ;  /* 0x00fffff003077812 */ /* 0x000fe200078ec0ff */
[----:B------:R-:W-:Y:S01]  /*1710*/  BSSY.RECONVERGENT B3, `(.L_x_227) ;  /* 0x0000048000037945 */ /* 0x000fe20003800200 */
[C---:B------:R-:W-:Y:S02]  /*1720*/  LOP3.LUT R6, R0.reuse, 0x1000, RZ, 0xfc, !PT ;  /* 0x0000100000067812 */ /* 0x040fe400078efcff */
[----:B------:R-:W-:Y:S02]  /*1730*/  IADD3 R2, PT, PT, R0, UR4, RZ ;  /* 0x0000000400027c10 */ /* 0x000fe4000fffe0ff */
[----:B------:R-:W-:-:S07]  /*1740*/  IADD3 R7, PT, PT, -R7, RZ, RZ ;  /* 0x000000ff07077210 */ /* 0x000fce0007ffe1ff */
.L_x_228:
[C---:B------:R-:W-:Y:S01]  /*1750*/  IADD3 R19, PT, PT, R2.reuse, 0x200, RZ ;  /* 0x0000020002137810 */ /* 0x040fe20007ffe0ff */
[C---:B------:R-:W-:Y:S01]  /*1760*/  IMAD.WIDE.U32 R14, R2.reuse, 0x4, R12 ;  /* 0x00000004020e7825 */ /* 0x040fe200078e000c */
[----:B------:R-:W-:-:S03]  /*1770*/  IADD3 R11, PT, PT, R2, 0x400, RZ ;  /* 0x00000400020b7810 */ /* 0x000fc60007ffe0ff */
[--C-:B------:R-:W-:Y:S01]  /*1780*/  IMAD.WIDE.U32 R18, R19, 0x4, R12.reuse ;  /* 0x0000000413127825 */ /* 0x100fe200078e000c */
[----:B------:R0:W2:Y:S01]  /*1790*/  LDG.E R8, desc[UR6][R14.64] ;  /* 0x000000060e087981 */ /* 0x0000a2000c1e1900 */
[C---:B------:R-:W-:Y:S02]  /*17a0*/  IADD3 R21, PT, PT, R2.reuse, 0x600, RZ ;  /* 0x0000060002157810 */ /* 0x040fe40007ffe0ff */
[--C-:B------:R-:W-:Y:S01]  /*17b0*/  IMAD.WIDE.U32 R10, R11, 0x4, R12.reuse ;  /* 0x000000040b0a7825 */ /* 0x100fe200078e000c */
[----:B------:R1:W3:Y:S01]  /*17c0*/  LDG.E R9, desc[UR6][R18.64] ;  /* 0x0000000612097981 */ /* 0x0002e2000c1e1900 */
[C---:B------:R-:W-:Y:S02]  /*17d0*/  IADD3 R17, PT, PT, R2.reuse, 0x800, RZ ;  /* 0x0000080002117810 */ /* 0x040fe40007ffe0ff */
[--C-:B------:R-:W-:Y:S02]  /*17e0*/  IMAD.WIDE.U32 R20, R21, 0x4, R12.reuse ;  /* 0x0000000415147825 */ /* 0x100fe400078e000c */
[----:B------:R4:W5:Y:S01]  /*17f0*/  LDG.E R10, desc[UR6][R10.64] ;  /* 0x000000060a0a7981 */ /* 0x000962000c1e1900 */
[----:B------:R-:W-:Y:S01]  /*1800*/  IADD3 R29, PT, PT, R2, 0xa00, RZ ;  /* 0x00000a00021d7810 */ /* 0x000fe20007ffe0ff */
[----:B------:R-:W-:-:S02]  /*1810*/  IMAD.WIDE.U32 R16, R17, 0x4, R12 ;  /* 0x0000000411107825 */ /* 0x000fc400078e000c */
[----:B------:R4:W5:Y:S01]  /*1820*/  LDG.E R27, desc[UR6][R20.64] ;  /* 0x00000006141b7981 */ /* 0x000962000c1e1900 */
[C---:B------:R-:W-:Y:S01]  /*1830*/  IADD3 R23, PT, PT, R2.reuse, 0xc00, RZ ;  /* 0x00000c0002177810 */ /* 0x040fe20007ffe0ff */
[--C-:B------:R-:W-:Y:S02]  /*1840*/  IMAD.WIDE.U32 R28, R29, 0x4, R12.reuse ;  /* 0x000000041d1c7825 */ /* 0x100fe400078e000c */
[----:B------:R-:W5:Y:S01]  /*1850*/  LDG.E R26, desc[UR6][R16.64] ;  /* 0x00000006101a7981 */ /* 0x000f62000c1e1900 */
[C---:B------:R-:W-:Y:S01]  /*1860*/  IADD3 R22, PT, PT, R2.reuse, 0xe00, RZ ;  /* 0x00000e0002167810 */ /* 0x040fe20007ffe0ff */
[--C-:B0-----:R-:W-:Y:S02]  /*1870*/  IMAD.WIDE.U32 R14, R23, 0x4, R12.reuse ;  /* 0x00000004170e7825 */ /* 0x101fe400078e000c */
[----:B------:R0:W5:Y:S01]  /*1880*/  LDG.E R25, desc[UR6][R28.64] ;  /* 0x000000061c197981 */ /* 0x000162000c1e1900 */
[----:B------:R-:W-:Y:S01]  /*1890*/  IADD3 R23, PT, PT, R2, 0x1000, RZ ;  /* 0x0000100002177810 */ /* 0x000fe20007ffe0ff */
[----:B-1----:R-:W-:-:S02]  /*18a0*/  IMAD.WIDE.U32 R18, R22, 0x4, R12 ;  /* 0x0000000416127825 */ /* 0x002fc400078e000c */
[----:B------:R1:W5:Y:S01]  /*18b0*/  LDG.E R24, desc[UR6][R14.64] ;  /* 0x000000060e187981 */ /* 0x000362000c1e1900 */
[C---:B----4-:R-:W-:Y:S01]  /*18c0*/  IADD3 R11, PT, PT, R2.reuse, 0x1200, RZ ;  /* 0x00001200020b7810 */ /* 0x050fe20007ffe0ff */
[--C-:B------:R-:W-:Y:S02]  /*18d0*/  IMAD.WIDE.U32 R20, R23, 0x4, R12.reuse ;  /* 0x0000000417147825 */ /* 0x100fe400078e000c */
[----:B------:R4:W5:Y:S01]  /*18e0*/  LDG.E R23, desc[UR6][R18.64] ;  /* 0x0000000612177981 */ /* 0x000962000c1e1900 */
[C---:B0-----:R-:W-:Y:S01]  /*18f0*/  IADD3 R29, PT, PT, R2.reuse, 0x1400, RZ ;  /* 0x00001400021d7810 */ /* 0x041fe20007ffe0ff */
[--C-:B------:R-:W-:Y:S02]  /*1900*/  IMAD.WIDE.U32 R16, R11, 0x4, R12.reuse ;  /* 0x000000040b107825 */ /* 0x100fe400078e000c */
[----:B------:R-:W5:Y:S01]  /*1910*/  LDG.E R22, desc[UR6][R20.64] ;  /* 0x0000000614167981 */ /* 0x000f62000c1e1900 */
[----:B-1----:R-:W-:Y:S01]  /*1920*/  IADD3 R15, PT, PT, R2, 0x1600, RZ ;  /* 0x00001600020f7810 */ /* 0x002fe20007ffe0ff */
[----:B------:R-:W-:-:S02]  /*1930*/  IMAD.WIDE.U32 R28, R29, 0x4, R12 ;  /* 0x000000041d1c7825 */ /* 0x000fc400078e000c */
[----:B------:R0:W5:Y:S01]  /*1940*/  LDG.E R11, desc[UR6][R16.64] ;  /* 0x00000006100b7981 */ /* 0x000162000c1e1900 */
[C---:B----4-:R-:W-:Y:S01]  /*1950*/  IADD3 R19, PT, PT, R2.reuse, 0x1800, RZ ;  /* 0x0000180002137810 */ /* 0x050fe20007ffe0ff */
[--C-:B------:R-:W-:Y:S02]  /*1960*/  IMAD.WIDE.U32 R14, R15, 0x4, R12.reuse ;  /* 0x000000040f0e7825 */ /* 0x100fe400078e000c */
[----:B------:R-:W4:Y:S02]  /*1970*/  LDG.E R28, desc[UR6][R28.64] ;  /* 0x000000061c1c7981 */ /* 0x000f24000c1e1900 */
[----:B------:R-:W-:Y:S01]  /*1980*/  IMAD.WIDE.U32 R18, R19, 0x4, R12 ;  /* 0x0000000413127825 */ /* 0x000fe200078e000c */
[C---:B0-----:R-:W-:Y:S02]  /*1990*/  IADD3 R17, PT, PT, R2.reuse, 0x1a00, RZ ;  /* 0x00001a0002117810 */ /* 0x041fe40007ffe0ff */
[----:B------:R-:W-:-:S03]  /*19a0*/  IADD3 R21, PT, PT, R2, 0x1c00, RZ ;  /* 0x00001c0002157810 */ /* 0x000fc60007ffe0ff */
[----:B------:R-:W4:Y:S04]  /*19b0*/  LDG.E R18, desc[UR6][R18.64] ;  /* 0x0000000612127981 */ /* 0x000f28000c1e1900 */
[----:B------:R0:W4:Y:S01]  /*19c0*/  LDG.E R29, desc[UR6][R14.64] ;  /* 0x000000060e1d7981 */ /* 0x000122000c1e1900 */
[----:B------:R-:W-:Y:S01]  /*19d0*/  IADD3 R20, PT, PT, R2, 0x1e00, RZ ;  /* 0x00001e0002147810 */ /* 0x000fe20007ffe0ff */
[----:B0-----:R-:W-:-:S04]  /*19e0*/  IMAD.WIDE.U32 R14, R17, 0x4, R12 ;  /* 0x00000004110e7825 */ /* 0x001fc800078e000c */
[--C-:B------:R-:W-:Y:S02]  /*19f0*/  IMAD.WIDE.U32 R16, R21, 0x4, R12.reuse ;  /* 0x0000000415107825 */ /* 0x100fe400078e000c */
[----:B------:R-:W4:Y:S02]  /*1a00*/  LDG.E R14, desc[UR6][R14.64] ;  /* 0x000000060e0e7981 */ /* 0x000f24000c1e1900 */
[----:B------:R-:W-:Y:S02]  /*1a10*/  IMAD.WIDE.U32 R20, R20, 0x4, R12 ;  /* 0x0000000414147825 */ /* 0x000fe400078e000c */
[----:B------:R-:W4:Y:S04]  /*1a20*/  LDG.E R16, desc[UR6][R16.64] ;  /* 0x0000000610107981 */ /* 0x000f28000c1e1900 */
[----:B------:R-:W4:Y:S01]  /*1a30*/  LDG.E R20, desc[UR6][R20.64] ;  /* 0x0000000614147981 */ /* 0x000f22000c1e1900 */
[----:B------:R-:W-:-:S04]  /*1a40*/  IADD3 R7, PT, PT, R7, 0x10, RZ ;  /* 0x0000001007077810 */ /* 0x000fc80007ffe0ff */
[----:B------:R-:W-:Y:S02]  /*1a50*/  ISETP.NE.AND P0, PT, R7, RZ, PT ;  /* 0x000000ff0700720c */ /* 0x000fe40003f05270 */
[----:B------:R-:W-:Y:S02]  /*1a60*/  IADD3 R6, PT, PT, R6, 0x2000, RZ ;  /* 0x0000200006067810 */ /* 0x000fe40007ffe0ff */
[----:B------:R-:W-:Y:S01]  /*1a70*/  IADD3 R2, PT, PT, R2, 0x2000, RZ ;  /* 0x0000200002027810 */ /* 0x000fe20007ffe0ff */
[----:B--2---:R-:W-:-:S04]  /*1a80*/  FADD R8, R8, R5 ;  /* 0x0000000508087221 */ /* 0x004fc80000000000 */
[----:B---3--:R-:W-:-:S04]  /*1a90*/  FADD R9, R8, R9 ;  /* 0x0000000908097221 */ /* 0x008fc80000000000 */
        /* <DEDUP_REMOVED lines=8> */
[----:B----4-:R-:W-:-:S04]  /*1b20*/  FADD R28, R11, R28 ;  /* 0x0000001c0b1c7221 */ /* 0x010fc80000000000 */
[----:B------:R-:W-:-:S04]  /*1b30*/  FADD R29, R28, R29 ;  /* 0x0000001d1c1d7221 */ /* 0x000fc80000000000 */
[----:B------:R-:W-:-:S04]  /*1b40*/  FADD R29, R29, R18 ;  /* 0x000000121d1d7221 */ /* 0x000fc80000000000 */
[----:B------:R-:W-:-:S04]  /*1b50*/  FADD R29, R29, R14 ;  /* 0x0000000e1d1d7221 */ /* 0x000fc80000000000 */
[----:B------:R-:W-:-:S04]  /*1b60*/  FADD R29, R29, R16 ;  /* 0x000000101d1d7221 */ /* 0x000fc80000000000 */
[----:B------:R-:W-:Y:S01]  /*1b70*/  FADD R5, R29, R20 ;  /* 0x000000141d057221 */ /* 0x000fe20000000000 */
[----:B------:R-:W-:Y:S06]  /*1b80*/  @P0 BRA `(.L_x_228) ;  /* 0xfffffff800f00947 */ /* 0x000fec000383ffff */
[----:B------:R-:W-:Y:S05]  /*1b90*/  BSYNC.RECONVERGENT B3 ;  /* 0x0000000000037941 */ /* 0x000fea0003800200 */
.L_x_227:
[----:B------:R-:W-:-:S07]  /*1ba0*/  IADD3 R6, PT, PT, R6, -0x1000, RZ ;  /* 0xfffff00006067810 */ /* 0x000fce0007ffe0ff */
.L_x_226:
[----:B------:R-:W-:Y:S05]  /*1bb0*/  BSYNC.RECONVERGENT B2 ;  /* 0x0000000000027941 */ /* 0x000fea0003800200 */
.L_x_225:
[----:B------:R-:W-:-:S13]  /*1bc0*/  ISETP.NE.AND P0, PT, R4, RZ, PT ;  /* 0x000000ff0400720c */ /* 0x000fda0003f05270 */
[----:B------:R-:W-:Y:S05]  /*1bd0*/  @!P0 BRA `(.L_x_224) ;  /* 0x0000000400248947 */ /* 0x000fea0003800000 */
[----:B------:R-:W-:Y:S01]  /*1be0*/  ISETP.GE.U32.AND P0, PT, R4, 0x8, PT ;  /* 0x000000080400780c */ /* 0x000fe20003f06070 */
[----:B------:R-:W-:Y:S01]  /*1bf0*/  BSSY.RECONVERGENT B2, `(.L_x_229) ;  /* 0x0000025000027945 */ /* 0x000fe20003800200 */
[----:B------:R-:W-:-:S04]  /*1c00*/  LOP3.LUT R22, R3, 0x7, RZ, 0xc0, !PT ;  /* 0x0000000703167812 */ /* 0x000fc800078ec0ff */
[----:B------:R-:W-:-:S07]  /*1c10*/  ISETP.NE.AND P1, PT, R22, RZ, PT ;  /* 0x000000ff1600720c */ /* 0x000fce0003f25270 */
[----:B------:R-:W-:Y:S06]  /*1c20*/  @!P0 BRA `(.L_x_230) ;  /* 0x0000000000848947 */ /* 0x000fec0003800000 */
[----:B------:R-:W-:-:S04]  /*1c30*/  IADD3 R7, PT, PT, R6, UR4, RZ ;  /* 0x0000000406077c10 */ /* 0x000fc8000fffe0ff */
        /* <DEDUP_REMOVED lines=32> */
.L_x_230:
[----:B------:R-:W-:Y:S05]  /*1e40*/  BSYNC.RECONVERGENT B2 ;  /* 0x0000000000027941 */ /* 0x000fea0003800200 */
.L_x_229:
        /* <DEDUP_REMOVED lines=23> */
.L_x_232:
[----:B------:R-:W-:Y:S05]  /*1fc0*/  BSYNC.RECONVERGENT B2 ;  /* 0x0000000000027941 */ /* 0x000fea0003800200 */
.L_x_231:
[----:B------:R-:W-:Y:S05]  /*1fd0*/  @!P1 BRA `(.L_x_224) ;  /* 0x0000000000249947 */ /* 0x000fea0003800000 */
[----:B------:R-:W-:Y:S02]  /*1fe0*/  IADD3 R7, PT, PT, R6, UR4, RZ ;  /* 0x0000000406077c10 */ /* 0x000fe4000fffe0ff */
[----:B------:R-:W-:-:S07]  /*1ff0*/  IADD3 R4, PT, PT, -R4, RZ, RZ ;  /* 0x000000ff04047210 */ /* 0x000fce0007ffe1ff */
.L_x_233:
[----:B------:R-:W-:-:S06]  /*2000*/  IMAD.WIDE.U32 R2, R7, 0x4, R12 ;  /* 0x0000000407027825 */ /* 0x000fcc00078e000c */
[----:B------:R-:W2:Y:S01]  /*2010*/  LDG.E R2, desc[UR6][R2.64] ;  /* 0x0000000602027981 */ /* 0x000ea2000c1e1900 */
[----:B------:R-:W-:Y:S02]  /*2020*/  IADD3 R4, PT, PT, R4, 0x1, RZ ;  /* 0x0000000104047810 */ /* 0x000fe40007ffe0ff */
[----:B------:R-:W-:Y:S02]  /*2030*/  IADD3 R7, PT, PT, R7, 0x200, RZ ;  /* 0x0000020007077810 */ /* 0x000fe40007ffe0ff */
[----:B------:R-:W-:Y:S01]  /*2040*/  ISETP.NE.AND P0, PT, R4, RZ, PT ;  /* 0x000000ff0400720c */ /* 0x000fe20003f05270 */
[----:B--2---:R-:W-:-:S12]  /*2050*/  FADD R5, R2, R5 ;  /* 0x0000000502057221 */ /* 0x004fd80000000000 */
[----:B------:R-:W-:Y:S05]  /*2060*/  @P0 BRA `(.L_x_233) ;  /* 0xfffffffc00e40947 */ /* 0x000fea000383ffff */
.L_x_224:
[----:B------:R-:W-:Y:S05]  /*2070*/  BSYNC.RECONVERGENT B1 ;  /* 0x0000000000017941 */ /* 0x000fea0003800200 */
.L_x_222:
        /* <DEDUP_REMOVED lines=33> */
[----:B------:R-:W3:Y:S04]  /*2290*/  LDS.128 R8, [UR4+0x30] ;  /* 0x00003004ff087984 */ /* 0x000ee80008000c00 */
[----:B------:R-:W4:Y:S01]  /*22a0*/  LDS.128 R16, [UR4+0x40] ;  /* 0x00004004ff107984 */ /* 0x000f220008000c00 */
[----:B0-----:R-:W-:-:S04]  /*22b0*/  FADD R5, R0, R5 ;  /* 0x0000000500057221 */ /* 0x001fc80000000000 */
        /* <DEDUP_REMOVED lines=13> */
[----:B------:R-:W-:-:S07]  /*2390*/  FADD R0, R18, R19 ;  /* 0x0000001312007221 */ /* 0x000fce0000000000 */
.L_x_220:
[----:B------:R-:W-:Y:S05]  /*23a0*/  BSYNC.RECONVERGENT B0 ;  /* 0x0000000000007941 */ /* 0x000fea0003800200 */
.L_x_205:
[----:B------:R-:W-:Y:S05]  /*23b0*/  @P0 EXIT ;  /* 0x000000000000094d */ /* 0x000fea0003800000 */
[----:B012---:R-:W0:Y:S01]  /*23c0*/  LDC.64 R2, c[0x0][0x388] ;  /* 0x0000e200ff027b82 */ /* 0x007e220000000a00 */
[----:B------:R-:W1:Y:S02]  /*23d0*/  LDCU UR4, c[0x0][0x398] ;  /* 0x00007300ff0477ac */ /* 0x000e640008000800 */
[----:B-1----:R-:W-:-:S05]  /*23e0*/  FADD R5, R0, UR4 ;  /* 0x0000000400057e21 */ /* 0x002fca0008000000 */
[----:B0-----:R-:W-:Y:S01]  /*23f0*/  STG.E desc[UR6][R2.64], R5 ;  /* 0x0000000502007986 */ /* 0x001fe2000c101906 */
[----:B------:R-:W-:Y:S05]  /*2400*/  EXIT ;  /* 0x000000000000794d */ /* 0x000fea0003800000 */
.L_x_234:
        /* <DEDUP_REMOVED lines=15> */
.L_x_244:


//--------------------- .text._ZN3cub18CUB_300001_SM_10006detail8for_each13static_kernelINS2_12policy_hub_t12policy_500_tEmN6thrust24THRUST_300001_SM_1000_NS8cuda_cub20__uninitialized_fill7functorINS7_10device_ptrIfEEfEEEEvT0_T1_ --------------------------
	.section	.text._ZN3cub18CUB_300001_SM_10006detail8for_each13static_kernelINS2_12policy_hub_t12policy_500_tEmN6thrust24THRUST_300001_SM_1000_NS8cuda_cub20__uninitialized_fill7functorINS7_10device_ptrIfEEfEEEEvT0_T1_,"ax",@progbits
	.align	128
        .global         _ZN3cub18CUB_300001_SM_10006detail8for_each13static_kernelINS2_12policy_hub_t12policy_500_tEmN6thrust24THRUST_300001_SM_1000_NS8cuda_cub20__uninitialized_fill7functorINS7_10device_ptrIfEEfEEEEvT0_T1_
        .type           _ZN3cub18CUB_300001_SM_10006detail8for_each13static_kernelINS2_12policy_hub_t12policy_500_tEmN6thrust24THRUST_300001_SM_1000_NS8cuda_cub20__uninitialized_fill7functorINS7_10device_ptrIfEEfEEEEvT0_T1_,@function
        .size           _ZN3cub18CUB_300001_SM_10006detail8for_each13static_kernelINS2_12policy_hub_t12policy_500_tEmN6thrust24THRUST_300001_SM_1000_NS8cuda_cub20__uninitialized_fill7functorINS7_10device_ptrIfEEfEEEEvT0_T1_,(.L_x_245 - _ZN3cub18CUB_300001_SM_10006detail8for_each13static_kernelINS2_12policy_hub_t12policy_500_tEmN6thrust24THRUST_300001_SM_1000_NS8cuda_cub20__uninitialized_fill7functorINS7_10device_ptrIfEEfEEEEvT0_T1_)
        .other          _ZN3cub18CUB_300001_SM_10006detail8for_each13static_kernelINS2_12policy_hub_t12policy_500_tEmN6thrust24THRUST_300001_SM_1000_NS8cuda_cub20__uninitialized_fill7functorINS7_10device_ptrIfEEfEEEEvT0_T1_,@"STO_CUDA_ENTRY STV_DEFAULT"
_ZN3cub18CUB_300001_SM_10006detail8for_each13static_kernelINS2_12policy_hub_t12policy_500_tEmN6thrust24THRUST_300001_SM_1000_NS8cuda_cub20__uninitialized_fill7functorINS7_10device_ptrIfEEfEEEEvT0_T1_:
.text._ZN3cub18CUB_300001_SM_10006detail8for_each13static_kernelINS2_12policy_hub_t12policy_500_tEmN6thrust24THRUST_300001_SM_1000_NS8cuda_cub20__uninitialized_fill7functorINS7_10device_ptrIfEEfEEEEvT0_T1_:
[----:B------:R-:W-:Y:S08]  /*0000*/  LDC R1, c[0x0][0x37c] ;  /* 0x0000df00ff017b82 */ /* 0x000ff00000000800 */
[----:B------:R-:W0:Y:S01]  /*0010*/  S2UR UR4, SR_CTAID.X ;  /* 0x00000000000479c3 */ /* 0x000e220000002500 */
[----:B------:R-:W1:Y:S01]  /*0020*/  LDCU.64 UR6, c[0x0][0x380] ;  /* 0x00007000ff0677ac */ /* 0x000e620008000a00 */
[----:B------:R-:W2:Y:S01]  /*0030*/  LDCU.64 UR8, c[0x0][0x358] ;  /* 0x00006b00ff0877ac */ /* 0x000ea20008000a00 */
[----:B0-----:R-:W-:-:S04]  /*0040*/  UIMAD.WIDE.U32 UR4, UR4, 0x200, URZ ;  /* 0x00000200040478a5 */ /* 0x001fc8000f8e00ff */
[----:B-1----:R-:W-:-:S04]  /*0050*/  UIADD3 UR6, UP0, UPT, -UR4, UR6, URZ ;  /* 0x0000000604067290 */ /* 0x002fc8000ff1e1ff */
[----:B------:R-:W-:Y:S02]  /*0060*/  UIADD3.X UR7, UPT, UPT, ~UR5, UR7, URZ, UP0, !UPT ;  /* 0x0000000705077290 */ /* 0x000fe400087fe5ff */
[----:B------:R-:W-:-:S04]  /*0070*/  UISETP.GE.U32.AND UP0, UPT, UR6, 0x200, UPT ;  /* 0x000002000600788c */ /* 0x000fc8000bf06070 */
[----:B------:R-:W-:-:S09]  /*0080*/  UISETP.GE.U32.AND.EX UP0, UPT, UR7, URZ, UPT, UP0 ;  /* 0x000000ff0700728c */ /* 0x000fd2000bf06100 */
[----:B--2---:R-:W-:Y:S05]  /*0090*/  BRA.U !UP0, `(.L_x_235) ;  /* 0x0000000108287547 */ /* 0x004fea000b800000 */
[----:B------:R-:W0:Y:S01]  /*00a0*/  S2R R0, SR_TID.X ;  /* 0x0000000000007919 */ /* 0x000e220000002100 */
[----:B------:R-:W1:Y:S01]  /*00b0*/  LDCU.64 UR6, c[0x0][0x388] ;  /* 0x00007100ff0677ac */ /* 0x000e620008000a00 */
[----:B------:R-:W2:Y:S01]  /*00c0*/  LDC R5, c[0x0][0x390] ;  /* 0x0000e400ff057b82 */ /* 0x000ea20000000800 */
[----:B0-----:R-:W-:-:S05]  /*00d0*/  IADD3 R0, P0, PT, R0, UR4, RZ ;  /* 0x0000000400007c10 */ /* 0x001fca000ff1e0ff */
[----:B------:R-:W-:Y:S01]  /*00e0*/  IMAD.X R3, RZ, RZ, UR5, P0 ;  /* 0x00000005ff037e24 */ /* 0x000fe200080e06ff */
[----:B-1----:R-:W-:-:S04]  /*00f0*/  LEA R2, P0, R0, UR6, 0x2 ;  /* 0x0000000600027c11 */ /* 0x002fc8000f8010ff */
[----:B------:R-:W-:-:S05]  /*0100*/  LEA.HI.X R3, R0, UR7, R3, 0x2, P0 ;  /* 0x0000000700037c11 */ /* 0x000fca00080f1403 */
[----:B--2---:R-:W-:Y:S04]  /*0110*/  STG.E desc[UR8][R2.64], R5 ;  /* 0x0000000502007986 */ /* 0x004fe8000c101908 */
[----:B------:R-:W-:Y:S01]  /*0120*/  STG.E desc[UR8][R2.64+0x400], R5 ;  /* 0x0004000502007986 */ /* 0x000fe2000c101908 */
[----:B------:R-:W-:Y:S05]  /*0130*/  EXIT ;  /* 0x000000000000794d */ /* 0x000fea0003800000 */
.L_x_235:
[----:B------:R-:W0:Y:S01]  /*0140*/  S2R R0, SR_TID.X ;  /* 0x0000000000007919 */ /* 0x000e220000002100 */
[----:B------:R-:W-:Y:S01]  /*0150*/  IMAD.U32 R2, RZ, RZ, UR7 ;  /* 0x00000007ff027e24 */ /* 0x000fe2000f8e00ff */
[----:B------:R-:W1:Y:S01]  /*0160*/  LDCU.64 UR10, c[0x0][0x388] ;  /* 0x00007100ff0a77ac */ /* 0x000e620008000a00 */
[----:B------:R-:W-:Y:S01]  /*0170*/  IMAD.U32 R4, RZ, RZ, UR7 ;  /* 0x00000007ff047e24 */ /* 0x000fe2000f8e00ff */
[----:B0-----:R-:W-:-:S04]  /*0180*/  ISETP.LT.U32.AND P0, PT, R0, UR6, PT ;  /* 0x0000000600007c0c */ /* 0x001fc8000bf01070 */
[----:B------:R-:W-:Y:S01]  /*0190*/  ISETP.GT.U32.AND.EX P0, PT, R2, RZ, PT, P0 ;  /* 0x000000ff0200720c */ /* 0x000fe20003f04100 */
[C---:B------:R-:W-:Y:S01]  /*01a0*/  VIADD R2, R0.reuse, 0x100 ;  /* 0x0000010000027836 */ /* 0x040fe20000000000 */
[----:B------:R-:W-:-:S04]  /*01b0*/  IADD3 R0, P2, PT, R0, UR4, RZ ;  /* 0x0000000400007c10 */ /* 0x000fc8000ff5e0ff */
[----:B------:R-:W-:Y:S01]  /*01c0*/  ISETP.LT.U32.AND P1, PT, R2, UR6, PT ;  /* 0x0000000602007c0c */ /* 0x000fe2000bf21070 */
[----:B------:R-:W-:Y:S01]  /*01d0*/  IMAD.X R3, RZ, RZ, UR5, P2 ;  /* 0x00000005ff037e24 */ /* 0x000fe200090e06ff */
[----:B-1----:R-:W-:Y:S02]  /*01e0*/  LEA R2, P2, R0, UR10, 0x2 ;  /* 0x0000000a00027c11 */ /* 0x002fe4000f8410ff */
[----:B------:R-:W-:Y:S02]  /*01f0*/  ISETP.GT.U32.AND.EX P1, PT, R4, RZ, PT, P1 ;  /* 0x000000ff0400720c */ /* 0x000fe40003f24110 */
[----:B------:R-:W-:Y:S01]  /*0200*/  LEA.HI.X R3, R0, UR11, R3, 0x2, P2 ;  /* 0x0000000b00037c11 */ /* 0x000fe200090f1403 */
[----:B------:R-:W0:Y:S04]  /*0210*/  @P0 LDC R5, c[0x0][0x390] ;  /* 0x0000e400ff050b82 */ /* 0x000e280000000800 */
[----:B0-----:R0:W-:Y:S06]  /*0220*/  @P0 STG.E desc[UR8][R2.64], R5 ;  /* 0x0000000502000986 */ /* 0x0011ec000c101908 */
[----:B------:R-:W-:Y:S05]  /*0230*/  @!P1 EXIT ;  /* 0x000000000000994d */ /* 0x000fea0003800000 */
[----:B0-----:R-:W0:Y:S02]  /*0240*/  LDC R5, c[0x0][0x390] ;  /* 0x0000e400ff057b82 */ /* 0x001e240000000800 */
[----:B0-----:R-:W-:Y:S01]  /*0250*/  STG.E desc[UR8][R2.64+0x400], R5 ;  /* 0x0004000502007986 */ /* 0x001fe2000c101908 */
[----:B------:R-:W-:Y:S05]  /*0260*/  EXIT ;  /* 0x000000000000794d */ /* 0x000fea0003800000 */
.L_x_236:
        /* <DEDUP_REMOVED lines=9> */
.L_x_245:


//--------------------- .text._ZN3cub18CUB_300001_SM_10006detail11EmptyKernelIvEEvv --------------------------
	.section	.text._ZN3cub18CUB_300001_SM_10006detail11EmptyKernelIvEEvv,"ax",@progbits
	.align	128
        .global         _ZN3cub18CUB_300001_SM_10006detail11EmptyKernelIvEEvv
        .type           _ZN3cub18CUB_300001_SM_10006detail11EmptyKernelIvEEvv,@function
        .size           _ZN3cub18CUB_300001_SM_10006detail11EmptyKernelIvEEvv,(.L_x_246 - _ZN3cub18CUB_300001_SM_10006detail11EmptyKernelIvEEvv)
        .other          _ZN3cub18CUB_300001_SM_10006detail11EmptyKernelIvEEvv,@"STO_CUDA_ENTRY STV_DEFAULT"
_ZN3cub18CUB_300001_SM_10006detail11EmptyKernelIvEEvv:
.text._ZN3cub18CUB_300001_SM_10006detail11EmptyKernelIvEEvv:
[----:B------:R-:W-:Y:S01]  /*0000*/  LDC R1, c[0x0][0x37c] ;  /* 0x0000df00ff017b82 */ /* 0x000fe20000000800 */
[----:B------:R-:W-:Y:S05]  /*0010*/  EXIT ;  /* 0x000000000000794d */ /* 0x000fea0003800000 */
.L_x_237:
        /* <DEDUP_REMOVED lines=14> */
.L_x_246:


//--------------------- .text._Z6parityPjPf       --------------------------
	.section	.text._Z6parityPjPf,"ax",@progbits
	.align	128
        .global         _Z6parityPjPf
        .type           _Z6parityPjPf,@function
        .size           _Z6parityPjPf,(.L_x_247 - _Z6parityPjPf)
        .other          _Z6parityPjPf,@"STO_CUDA_ENTRY STV_DEFAULT"
_Z6parityPjPf:
.text._Z6parityPjPf:
[----:B------:R-:W-:Y:S01]  /*0000*/  LDC R1, c[0x0][0x37c] ;  /* 0x0000df00ff017b82 */ /* 0x000fe20000000800 */
[----:B------:R-:W0:Y:S07]  /*0010*/  S2R R0, SR_TID.Y ;  /* 0x0000000000007919 */ /* 0x000e2e0000002200 */
[----:B------:R-:W0:Y:S01]  /*0020*/  S2UR UR7, SR_CTAID.X ;  /* 0x00000000000779c3 */ /* 0x000e220000002500 */
[----:B------:R-:W1:Y:S01]  /*0030*/  LDCU UR6, c[0x0][0x360] ;  /* 0x00006c00ff0677ac */ /* 0x000e620008000800 */
[----:B------:R-:W1:Y:S01]  /*0040*/  S2R R7, SR_TID.X ;  /* 0x0000000000077919 */ /* 0x000e620000002100 */
[----:B------:R-:W2:Y:S05]  /*0050*/  LDCU.64 UR4, c[0x0][0x358] ;  /* 0x00006b00ff0477ac */ /* 0x000eaa0008000a00 */
[----:B------:R-:W3:Y:S08]  /*0060*/  S2UR UR8, SR_CTAID.Y ;  /* 0x00000000000879c3 */ /* 0x000ef00000002600 */
[----:B------:R-:W3:Y:S08]  /*0070*/  LDC R5, c[0x0][0x364] ;  /* 0x0000d900ff057b82 */ /* 0x000ef00000000800 */
[----:B------:R-:W4:Y:S01]  /*0080*/  LDC.64 R2, c[0x0][0x380] ;  /* 0x0000e000ff027b82 */ /* 0x000f220000000a00 */
[----:B0-----:R-:W-:-:S05]  /*0090*/  IADD3 R0, PT, PT, R0, UR7, RZ ;  /* 0x0000000700007c10 */ /* 0x001fca000fffe0ff */
[----:B---3--:R-:W-:Y:S02]  /*00a0*/  IMAD R0, R5, UR8, R0 ;  /* 0x0000000805007c24 */ /* 0x008fe4000f8e0200 */
[----:B------:R-:W0:Y:S02]  /*00b0*/  LDC.64 R4, c[0x0][0x388] ;  /* 0x0000e200ff047b82 */ /* 0x000e240000000a00 */
[----:B-1----:R-:W-:-:S04]  /*00c0*/  IMAD R7, R0, UR6, R7 ;  /* 0x0000000600077c24 */ /* 0x002fc8000f8e0207 */
[----:B----4-:R-:W-:-:S06]  /*00d0*/  IMAD.WIDE R2, R7, 0x4, R2 ;  /* 0x0000000407027825 */ /* 0x010fcc00078e0202 */
[----:B--2---:R-:W2:Y:S01]  /*00e0*/  LDG.E R2, desc[UR4][R2.64] ;  /* 0x0000000402027981 */ /* 0x004ea2000c1e1900 */
[----:B0-----:R-:W-:Y:S01]  /*00f0*/  IMAD.WIDE R4, R7, 0x4, R4 ;  /* 0x0000000407047825 */ /* 0x001fe200078e0204 */
[----:B--2---:R-:W-:-:S04]  /*0100*/  LOP3.LUT R0, R2, 0x1, RZ, 0xc0, !PT ;  /* 0x0000000102007812 */ /* 0x004fc800078ec0ff */
[----:B------:R-:W-:-:S05]  /*0110*/  I2FP.F32.U32 R7, R0 ;  /* 0x0000000000077245 */ /* 0x000fca0000201000 */
[----:B------:R-:W-:Y:S01]  /*0120*/  STG.E desc[UR4][R4.64], R7 ;  /* 0x0000000704007986 */ /* 0x000fe2000c101904 */
[----:B------:R-:W-:Y:S05]  /*0130*/  EXIT ;  /* 0x000000000000794d */ /* 0x000fea0003800000 */
.L_x_238:
        /* <DEDUP_REMOVED lines=12> */
.L_x_247:


//--------------------- .nv.shared._ZN3cub18CUB_300001_SM_10006detail6reduce28DeviceReduceSingleTileKernelINS2_10policy_hubIfyN4cuda3std3__44plusIfEEE10Policy1000EPfSC_iS9_ffNS7_10__identityEEEvT0_T1_T2_T3_T4_T6_ --------------------------
	.section	.nv.shared._ZN3cub18CUB_300001_SM_10006detail6reduce28DeviceReduceSingleTileKernelINS2_10policy_hubIfyN4cuda3std3__44plusIfEEE10Policy1000EPfSC_iS9_ffNS7_10__identityEEEvT0_T1_T2_T3_T4_T6_,"aw",@nobits
	.sectionflags	@""
	.align	4
.nv.shared._ZN3cub18CUB_300001_SM_10006detail6reduce28DeviceReduceSingleTileKernelINS2_10policy_hubIfyN4cuda3std3__44plusIfEEE10Policy1000EPfSC_iS9_ffNS7_10__identityEEEvT0_T1_T2_T3_T4_T6_:
	.zero		1068


//--------------------- .nv.shared.reserved.0     --------------------------
	.section	.nv.shared.reserved.0,"aw",@nobits
	.weak		__nv_reservedSMEM_offset_0_alias
	.size		__nv_reservedSMEM_offset_0_alias, 0, 64
	.other		__nv_reservedSMEM_offset_0_alias,@"STO_CUDA_RESERVED_SHARED STV_DEFAULT"
__nv_reservedSMEM_offset_0_alias:
	.zero		0
	.zero		64


//--------------------- .nv.global                --------------------------
	.section	.nv.global,"aw",@nobits
.nv.global:
	.type		_ZN34_INTERNAL_653c4c44_4_k_cu_8e410d546thrust24THRUST_300001_SM_1000_NS3seqE,@object
	.size		_ZN34_INTERNAL_653c4c44_4_k_cu_8e410d546thrust24THRUST_300001_SM_1000_NS3seqE,(_ZN34_INTERNAL_653c4c44_4_k_cu_8e410d544cuda3std3__48in_placeE - _ZN34_INTERNAL_653c4c44_4_k_cu_8e410d546thrust24THRUST_300001_SM_1000_NS3seqE)
_ZN34_INTERNAL_653c4c44_4_k_cu_8e410d546thrust24THRUST_300001_SM_1000_NS3seqE:
	.zero		1
	.type		_ZN34_INTERNAL_653c4c44_4_k_cu_8e410d544cuda3std3__48in_placeE,@object
	.size		_ZN34_INTERNAL_653c4c44_4_k_cu_8e410d544cuda3std3__48in_placeE,(_ZN34_INTERNAL_653c4c44_4_k_cu_8e410d544cuda3std6ranges3__45__cpo4sizeE - _ZN34_INTERNAL_653c4c44_4_k_cu_8e410d544cuda3std3__48in_placeE)
_ZN34_INTERNAL_653c4c44_4_k_cu_8e410d544cuda3std3__48in_placeE:
	.zero		1
	.type		_ZN34_INTERNAL_653c4c44_4_k_cu_8e410d544cuda3std6ranges3__45__cpo4sizeE,@object
	.size		_ZN34_INTERNAL_653c4c44_4_k_cu_8e410d544cuda3std6ranges3__45__cpo4sizeE,(_ZN34_INTERNAL_653c4c44_4_k_cu_8e410d546thrust24THRUST_300001_SM_1000_NS12placeholders2_3E - _ZN34_INTERNAL_653c4c44_4_k_cu_8e410d544cuda3std6ranges3__45__cpo4sizeE)
_ZN34_INTERNAL_653c4c44_4_k_cu_8e410d544cuda3std6ranges3__45__cpo4sizeE:
	.zero		1
	.type		_ZN34_INTERNAL_653c4c44_4_k_cu_8e410d546thrust24THRUST_300001_SM_1000_NS12placeholders2_3E,@object
	.size		_ZN34_INTERNAL_653c4c44_4_k_cu_8e410d546thrust24THRUST_300001_SM_1000_NS12placeholders2_3E,(_ZN34_INTERNAL_653c4c44_4_k_cu_8e410d544cuda3std3__45__cpo6cbeginE - _ZN34_INTERNAL_653c4c44_4_k_cu_8e410d546thrust24THRUST_300001_SM_1000_NS12placeholders2_3E)
_ZN34_INTERNAL_653c4c44_4_k_cu_8e410d546thrust24THRUST_300001_SM_1000_NS12placeholders2_3E:
	.zero		1
	.type		_ZN34_INTERNAL_653c4c44_4_k_cu_8e410d544cuda3std3__45__cpo6cbeginE,@object
	.size		_ZN34_INTERNAL_653c4c44_4_k_cu_8e410d544cuda3std3__45__cpo6cbeginE,(_ZN34_INTERNAL_653c4c44_4_k_cu_8e410d544cuda3std6ranges3__45__cpo6cbeginE - _ZN34_INTERNAL_653c4c44_4_k_cu_8e410d544cuda3std3__45__cpo6cbeginE)
_ZN34_INTERNAL_653c4c44_4_k_cu_8e410d544cuda3std3__45__cpo6cbeginE:
	.zero		1
	.type		_ZN34_INTERNAL_653c4c44_4_k_cu_8e410d544cuda3std6ranges3__45__cpo6cbeginE,@object
	.size		_ZN34_INTERNAL_653c4c44_4_k_cu_8e410d544cuda3std6ranges3__45__cpo6cbeginE,(_ZN34_INTERNAL_653c4c44_4_k_cu_8e410d546thrust24THRUST_300001_SM_1000_NS12placeholders2_7E - _ZN34_INTERNAL_653c4c44_4_k_cu_8e410d544cuda3std6ranges3__45__cpo6cbeginE)
_ZN34_INTERNAL_653c4c44_4_k_cu_8e410d544cuda3std6ranges3__45__cpo6cbeginE:
	.zero		1
	.type		_ZN34_INTERNAL_653c4c44_4_k_cu_8e410d546thrust24THRUST_300001_SM_1000_NS12placeholders2_7E,@object
	.size		_ZN34_INTERNAL_653c4c44_4_k_cu_8e410d546thrust24THRUST_300001_SM_1000_NS12placeholders2_7E,(_ZN34_INTERNAL_653c4c44_4_k_cu_8e410d544cuda3std3__45__cpo7crbeginE - _ZN34_INTERNAL_653c4c44_4_k_cu_8e410d546thrust24THRUST_300001_SM_1000_NS12placeholders2_7E)
_ZN34_INTERNAL_653c4c44_4_k_cu_8e410d546thrust24THRUST_300001_SM_1000_NS12placeholders2_7E:
	.zero		1
	.type		_ZN34_INTERNAL_653c4c44_4_k_cu_8e410d544cuda3std3__45__cpo7crbeginE,@object
	.size		_ZN34_INTERNAL_653c4c44_4_k_cu_8e410d544cuda3std3__45__cpo7crbeginE,(_ZN34_INTERNAL_653c4c44_4_k_cu_8e410d544cuda3std6ranges3__45__cpo4nextE - _ZN34_INTERNAL_653c4c44_4_k_cu_8e410d544cuda3std3__45__cpo7crbeginE)
_ZN34_INTERNAL_653c4c44_4_k_cu_8e410d544cuda3std3__45__cpo7crbeginE:
	.zero		1
	.type		_ZN34_INTERNAL_653c4c44_4_k_cu_8e410d544cuda3std6ranges3__45__cpo4nextE,@object
	.size		_ZN34_INTERNAL_653c4c44_4_k_cu_8e410d544cuda3std6ranges3__45__cpo4nextE,(_ZN34_INTERNAL_653c4c44_4_k_cu_8e410d544cuda3std6ranges3__45__cpo4swapE - _ZN34_INTERNAL_653c4c44_4_k_cu_8e410d544cuda3std6ranges3__45__cpo4nextE)
_ZN34_INTERNAL_653c4c44_4_k_cu_8e410d544cuda3std6ranges3__45__cpo4nextE:
	.zero		1
	.type		_ZN34_INTERNAL_653c4c44_4_k_cu_8e410d544cuda3std6ranges3__45__cpo4swapE,@object
	.size		_ZN34_INTERNAL_653c4c44_4_k_cu_8e410d544cuda3std6ranges3__45__cpo4swapE,(_ZN34_INTERNAL_653c4c44_4_k_cu_8e410d546thrust24THRUST_300001_SM_1000_NS8cuda_cub10par_nosyncE - _ZN34_INTERNAL_653c4c44_4_k_cu_8e410d544cuda3std6ranges3__45__cpo4swapE)
_ZN34_INTERNAL_653c4c44_4_k_cu_8e410d544cuda3std6ranges3__45__cpo4swapE:
	.zero		1
	.type		_ZN34_INTERNAL_653c4c44_4_k_cu_8e410d546thrust24THRUST_300001_SM_1000_NS8cuda_cub10par_nosyncE,@object
	.size		_ZN34_INTERNAL_653c4c44_4_k_cu_8e410d546thrust24THRUST_300001_SM_1000_NS8cuda_cub10par_nosyncE,(_ZN34_INTERNAL_653c4c44_4_k_cu_8e410d546thrust24THRUST_300001_SM_1000_NS12placeholders2_9E - _ZN34_INTERNAL_653c4c44_4_k_cu_8e410d546thrust24THRUST_300001_SM_1000_NS8cuda_cub10par_nosyncE)
_ZN34_INTERNAL_653c4c44_4_k_cu_8e410d546thrust24THRUST_300001_SM_1000_NS8cuda_cub10par_nosyncE:
	.zero		1
	.type		_ZN34_INTERNAL_653c4c44_4_k_cu_8e410d546thrust24THRUST_300001_SM_1000_NS12placeholders2_9E,@object
	.size		_ZN34_INTERNAL_653c4c44_4_k_cu_8e410d546thrust24THRUST_300001_SM_1000_NS12placeholders2_9E,(_ZN34_INTERNAL_653c4c44_4_k_cu_8e410d544cuda3std3__436_GLOBAL__N__653c4c44_4_k_cu_8e410d546ignoreE - _ZN34_INTERNAL_653c4c44_4_k_cu_8e410d546thrust24THRUST_300001_SM_1000_NS12placeholders2_9E)
_ZN34_INTERNAL_653c4c44_4_k_cu_8e410d546thrust24THRUST_300001_SM_1000_NS12placeholders2_9E:
	.zero		1
	.type		_ZN34_INTERNAL_653c4c44_4_k_cu_8e410d544cuda3std3__436_GLOBAL__N__653c4c44_4_k_cu_8e410d546ignoreE,@object
	.size		_ZN34_INTERNAL_653c4c44_4_k_cu_8e410d544cuda3std3__436_GLOBAL__N__653c4c44_4_k_cu_8e410d546ignoreE,(_ZN34_INTERNAL_653c4c44_4_k_cu_8e410d544cuda3std6ranges3__45__cpo4dataE - _ZN34_INTERNAL_653c4c44_4_k_cu_8e410d544cuda3std3__436_GLOBAL__N__653c4c44_4_k_cu_8e410d546ignoreE)
_ZN34_INTERNAL_653c4c44_4_k_cu_8e410d544cuda3std3__436_GLOBAL__N__653c4c44_4_k_cu_8e410d546ignoreE:
	.zero		1
	.type		_ZN34_INTERNAL_653c4c44_4_k_cu_8e410d544cuda3std6ranges3__45__cpo4dataE,@object
	.size		_ZN34_INTERNAL_653c4c44_4_k_cu_8e410d544cuda3std6ranges3__45__cpo4dataE,(_ZN34_INTERNAL_653c4c44_4_k_cu_8e410d546thrust24THRUST_300001_SM_1000_NS12placeholders2_1E - _ZN34_INTERNAL_653c4c44_4_k_cu_8e410d544cuda3std6ranges3__45__cpo4dataE)
_ZN34_INTERNAL_653c4c44_4_k_cu_8e410d544cuda3std6ranges3__45__cpo4dataE:
	.zero		1
	.type		_ZN34_INTERNAL_653c4c44_4_k_cu_8e410d546thrust24THRUST_300001_SM_1000_NS12placeholders2_1E,@object
	.size		_ZN34_INTERNAL_653c4c44_4_k_cu_8e410d546thrust24THRUST_300001_SM_1000_NS12placeholders2_1E,(_ZN34_INTERNAL_653c4c44_4_k_cu_8e410d544cuda3std3__45__cpo5beginE - _ZN34_INTERNAL_653c4c44_4_k_cu_8e410d546thrust24THRUST_300001_SM_1000_NS12placeholders2_1E)
_ZN34_INTERNAL_653c4c44_4_k_cu_8e410d546thrust24THRUST_300001_SM_1000_NS12placeholders2_1E:
	.zero		1
	.type		_ZN34_INTERNAL_653c4c44_4_k_cu_8e410d544cuda3std3__45__cpo5beginE,@object
	.size		_ZN34_INTERNAL_653c4c44_4_k_cu_8e410d544cuda3std3__45__cpo5beginE,(_ZN34_INTERNAL_653c4c44_4_k_cu_8e410d544cuda3std6ranges3__45__cpo5beginE - _ZN34_INTERNAL_653c4c44_4_k_cu_8e410d544cuda3std3__45__cpo5beginE)
_ZN34_INTERNAL_653c4c44_4_k_cu_8e410d544cuda3std3__45__cpo5beginE:
	.zero		1
	.type		_ZN34_INTERNAL_653c4c44_4_k_cu_8e410d544cuda3std6ranges3__45__cpo5beginE,@object
	.size		_ZN34_INTERNAL_653c4c44_4_k_cu_8e410d544cuda3std6ranges3__45__cpo5beginE,(_ZN34_INTERNAL_653c4c44_4_k_cu_8e410d546thrust24THRUST_300001_SM_1000_NS12placeholders2_5E - _ZN34_INTERNAL_653c4c44_4_k_cu_8e410d544cuda3std6ranges3__45__cpo5beginE)
_ZN34_INTERNAL_653c4c44_4_k_cu_8e410d544cuda3std6ranges3__45__cpo5beginE:
	.zero		1
	.type		_ZN34_INTERNAL_653c4c44_4_k_cu_8e410d546thrust24THRUST_300001_SM_1000_NS12placeholders2_5E,@object
	.size		_ZN34_INTERNAL_653c4c44_4_k_cu_8e410d546thrust24THRUST_300001_SM_1000_NS12placeholders2_5E,(_ZN34_INTERNAL_653c4c44_4_k_cu_8e410d544cuda3std3__45__cpo6rbeginE - _ZN34_INTERNAL_653c4c44_4_k_cu_8e410d546thrust24THRUST_300001_SM_1000_NS12placeholders2_5E)
_ZN34_INTERNAL_653c4c44_4_k_cu_8e410d546thrust24THRUST_300001_SM_1000_NS12placeholders2_5E:
	.zero		1
	.type		_ZN34_INTERNAL_653c4c44_4_k_cu_8e410d544cuda3std3__45__cpo6rbeginE,@object
	.size		_ZN34_INTERNAL_653c4c44_4_k_cu_8e410d544cuda3std3__45__cpo6rbeginE,(_ZN34_INTERNAL_653c4c44_4_k_cu_8e410d544cuda3std6ranges3__45__cpo7advanceE - _ZN34_INTERNAL_653c4c44_4_k_cu_8e410d544cuda3std3__45__cpo6rbeginE)
_ZN34_INTERNAL_653c4c44_4_k_cu_8e410d544cuda3std3__45__cpo6rbeginE:
	.zero		1
	.type		_ZN34_INTERNAL_653c4c44_4_k_cu_8e410d544cuda3std6ranges3__45__cpo7advanceE,@object
	.size		_ZN34_INTERNAL_653c4c44_4_k_cu_8e410d544cuda3std6ranges3__45__cpo7advanceE,(_ZN34_INTERNAL_653c4c44_4_k_cu_8e410d544cuda3std3__47nulloptE - _ZN34_INTERNAL_653c4c44_4_k_cu_8e410d544cuda3std6ranges3__45__cpo7advanceE)
_ZN34_INTERNAL_653c4c44_4_k_cu_8e410d544cuda3std6ranges3__45__cpo7advanceE:
	.zero		1
	.type		_ZN34_INTERNAL_653c4c44_4_k_cu_8e410d544cuda3std3__47nulloptE,@object
	.size		_ZN34_INTERNAL_653c4c44_4_k_cu_8e410d544cuda3std3__47nulloptE,(_ZN34_INTERNAL_653c4c44_4_k_cu_8e410d544cuda3std6ranges3__45__cpo8distanceE - _ZN34_INTERNAL_653c4c44_4_k_cu_8e410d544cuda3std3__47nulloptE)
_ZN34_INTERNAL_653c4c44_4_k_cu_8e410d544cuda3std3__47nulloptE:
	.zero		1
	.type		_ZN34_INTERNAL_653c4c44_4_k_cu_8e410d544cuda3std6ranges3__45__cpo8distanceE,@object
	.size		_ZN34_INTERNAL_653c4c44_4_k_cu_8e410d544cuda3std6ranges3__45__cpo8distanceE,(_ZN34_INTERNAL_653c4c44_4_k_cu_8e410d546thrust24THRUST_300001_SM_1000_NS12placeholders3_10E - _ZN34_INTERNAL_653c4c44_4_k_cu_8e410d544cuda3std6ranges3__45__cpo8distanceE)
_ZN34_INTERNAL_653c4c44_4_k_cu_8e410d544cuda3std6ranges3__45__cpo8distanceE:
	.zero		1
	.type		_ZN34_INTERNAL_653c4c44_4_k_cu_8e410d546thrust24THRUST_300001_SM_1000_NS12placeholders3_10E,@object
	.size		_ZN34_INTERNAL_653c4c44_4_k_cu_8e410d546thrust24THRUST_300001_SM_1000_NS12placeholders3_10E,(_ZN34_INTERNAL_653c4c44_4_k_cu_8e410d544cuda3std3__419piecewise_constructE - _ZN34_INTERNAL_653c4c44_4_k_cu_8e410d546thrust24THRUST_300001_SM_1000_NS12placeholders3_10E)
_ZN34_INTERNAL_653c4c44_4_k_cu_8e410d546thrust24THRUST_300001_SM_1000_NS12placeholders3_10E:
	.zero		1
	.type		_ZN34_INTERNAL_653c4c44_4_k_cu_8e410d544cuda3std3__419piecewise_constructE,@object
	.size		_ZN34_INTERNAL_653c4c44_4_k_cu_8e410d544cuda3std3__419piecewise_constructE,(_ZN34_INTERNAL_653c4c44_4_k_cu_8e410d544cuda3std6ranges3__45__cpo5cdataE - _ZN34_INTERNAL_653c4c44_4_k_cu_8e410d544cuda3std3__419piecewise_constructE)
_ZN34_INTERNAL_653c4c44_4_k_cu_8e410d544cuda3std3__419piecewise_constructE:
	.zero		1
	.type		_ZN34_INTERNAL_653c4c44_4_k_cu_8e410d544cuda3std6ranges3__45__cpo5cdataE,@object
	.size		_ZN34_INTERNAL_653c4c44_4_k_cu_8e410d544cuda3std6ranges3__45__cpo5cdataE,(_ZN34_INTERNAL_653c4c44_4_k_cu_8e410d546thrust24THRUST_300001_SM_1000_NS12placeholders2_2E - _ZN34_INTERNAL_653c4c44_4_k_cu_8e410d544cuda3std6ranges3__45__cpo5cdataE)
_ZN34_INTERNAL_653c4c44_4_k_cu_8e410d544cuda3std6ranges3__45__cpo5cdataE:
	.zero		1
	.type		_ZN34_INTERNAL_653c4c44_4_k_cu_8e410d546thrust24THRUST_300001_SM_1000_NS12placeholders2_2E,@object
	.size		_ZN34_INTERNAL_653c4c44_4_k_cu_8e410d546thrust24THRUST_300001_SM_1000_NS12placeholders2_2E,(_ZN34_INTERNAL_653c4c44_4_k_cu_8e410d544cuda3std3__45__cpo3endE - _ZN34_INTERNAL_653c4c44_4_k_cu_8e410d546thrust24THRUST_300001_SM_1000_NS12placeholders2_2E)
_ZN34_INTERNAL_653c4c44_4_k_cu_8e410d546thrust24THRUST_300001_SM_1000_NS12placeholders2_2E:
	.zero		1
	.type		_ZN34_INTERNAL_653c4c44_4_k_cu_8e410d544cuda3std3__45__cpo3endE,@object
	.size		_ZN34_INTERNAL_653c4c44_4_k_cu_8e410d544cuda3std3__45__cpo3endE,(_ZN34_INTERNAL_653c4c44_4_k_cu_8e410d544cuda3std6ranges3__45__cpo3endE - _ZN34_INTERNAL_653c4c44_4_k_cu_8e410d544cuda3std3__45__cpo3endE)
_ZN34_INTERNAL_653c4c44_4_k_cu_8e410d544cuda3std3__45__cpo3endE:
	.zero		1
	.type		_ZN34_INTERNAL_653c4c44_4_k_cu_8e410d544cuda3std6ranges3__45__cpo3endE,@object
	.size		_ZN34_INTERNAL_653c4c44_4_k_cu_8e410d544cuda3std6ranges3__45__cpo3endE,(_ZN34_INTERNAL_653c4c44_4_k_cu_8e410d546thrust24THRUST_300001_SM_1000_NS12placeholders2_6E - _ZN34_INTERNAL_653c4c44_4_k_cu_8e410d544cuda3std6ranges3__45__cpo3endE)
_ZN34_INTERNAL_653c4c44_4_k_cu_8e410d544cuda3std6ranges3__45__cpo3endE:
	.zero		1
	.type		_ZN34_INTERNAL_653c4c44_4_k_cu_8e410d546thrust24THRUST_300001_SM_1000_NS12placeholders2_6E,@object
	.size		_ZN34_INTERNAL_653c4c44_4_k_cu_8e410d546thrust24THRUST_300001_SM_1000_NS12placeholders2_6E,(_ZN34_INTERNAL_653c4c44_4_k_cu_8e410d544cuda3std3__45__cpo4rendE - _ZN34_INTERNAL_653c4c44_4_k_cu_8e410d546thrust24THRUST_300001_SM_1000_NS12placeholders2_6E)
_ZN34_INTERNAL_653c4c44_4_k_cu_8e410d546thrust24THRUST_300001_SM_1000_NS12placeholders2_6E:
	.zero		1
	.type		_ZN34_INTERNAL_653c4c44_4_k_cu_8e410d544cuda3std3__45__cpo4rendE,@object
	.size		_ZN34_INTERNAL_653c4c44_4_k_cu_8e410d544cuda3std3__45__cpo4rendE,(_ZN34_INTERNAL_653c4c44_4_k_cu_8e410d544cuda3std6ranges3__45__cpo9iter_swapE - _ZN34_INTERNAL_653c4c44_4_k_cu_8e410d544cuda3std3__45__cpo4rendE)
_ZN34_INTERNAL_653c4c44_4_k_cu_8e410d544cuda3std3__45__cpo4rendE:
	.zero		1
	.type		_ZN34_INTERNAL_653c4c44_4_k_cu_8e410d544cuda3std6ranges3__45__cpo9iter_swapE,@object
	.size		_ZN34_INTERNAL_653c4c44_4_k_cu_8e410d544cuda3std6ranges3__45__cpo9iter_swapE,(_ZN34_INTERNAL_653c4c44_4_k_cu_8e410d544cuda3std3__48unexpectE - _ZN34_INTERNAL_653c4c44_4_k_cu_8e410d544cuda3std6ranges3__45__cpo9iter_swapE)
_ZN34_INTERNAL_653c4c44_4_k_cu_8e410d544cuda3std6ranges3__45__cpo9iter_swapE:
	.zero		1
	.type		_ZN34_INTERNAL_653c4c44_4_k_cu_8e410d544cuda3std3__48unexpectE,@object
	.size		_ZN34_INTERNAL_653c4c44_4_k_cu_8e410d544cuda3std3__48unexpectE,(_ZN34_INTERNAL_653c4c44_4_k_cu_8e410d546thrust24THRUST_300001_SM_1000_NS8cuda_cub3parE - _ZN34_INTERNAL_653c4c44_4_k_cu_8e410d544cuda3std3__48unexpectE)
_ZN34_INTERNAL_653c4c44_4_k_cu_8e410d544cuda3std3__48unexpectE:
	.zero		1
	.type		_ZN34_INTERNAL_653c4c44_4_k_cu_8e410d546thrust24THRUST_300001_SM_1000_NS8cuda_cub3parE,@object
	.size		_ZN34_INTERNAL_653c4c44_4_k_cu_8e410d546thrust24THRUST_300001_SM_1000_NS8cuda_cub3parE,(_ZN34_INTERNAL_653c4c44_4_k_cu_8e410d546thrust24THRUST_300001_SM_1000_NS12placeholders2_4E - _ZN34_INTERNAL_653c4c44_4_k_cu_8e410d546thrust24THRUST_300001_SM_1000_NS8cuda_cub3parE)
_ZN34_INTERNAL_653c4c44_4_k_cu_8e410d546thrust24THRUST_300001_SM_1000_NS8cuda_cub3parE:
	.zero		1
	.type		_ZN34_INTERNAL_653c4c44_4_k_cu_8e410d546thrust24THRUST_300001_SM_1000_NS12placeholders2_4E,@object
	.size		_ZN34_INTERNAL_653c4c44_4_k_cu_8e410d546thrust24THRUST_300001_SM_1000_NS12placeholders2_4E,(_ZN34_INTERNAL_653c4c44_4_k_cu_8e410d544cuda3std3__45__cpo4cendE - _ZN34_INTERNAL_653c4c44_4_k_cu_8e410d546thrust24THRUST_300001_SM_1000_NS12placeholders2_4E)
_ZN34_INTERNAL_653c4c44_4_k_cu_8e410d546thrust24THRUST_300001_SM_1000_NS12placeholders2_4E:
	.zero		1
	.type		_ZN34_INTERNAL_653c4c44_4_k_cu_8e410d544cuda3std3__45__cpo4cendE,@object
	.size		_ZN34_INTERNAL_653c4c44_4_k_cu_8e410d544cuda3std3__45__cpo4cendE,(_ZN34_INTERNAL_653c4c44_4_k_cu_8e410d544cuda3std6ranges3__45__cpo4cendE - _ZN34_INTERNAL_653c4c44_4_k_cu_8e410d544cuda3std3__45__cpo4cendE)
_ZN34_INTERNAL_653c4c44_4_k_cu_8e410d544cuda3std3__45__cpo4cendE:
	.zero		1
	.type		_ZN34_INTERNAL_653c4c44_4_k_cu_8e410d544cuda3std6ranges3__45__cpo4cendE,@object
	.size		_ZN34_INTERNAL_653c4c44_4_k_cu_8e410d544cuda3std6ranges3__45__cpo4cendE,(_ZN34_INTERNAL_653c4c44_4_k_cu_8e410d544cuda3std3__420unreachable_sentinelE - _ZN34_INTERNAL_653c4c44_4_k_cu_8e410d544cuda3std6ranges3__45__cpo4cendE)
_ZN34_INTERNAL_653c4c44_4_k_cu_8e410d544cuda3std6ranges3__45__cpo4cendE:
	.zero		1
	.type		_ZN34_INTERNAL_653c4c44_4_k_cu_8e410d544cuda3std3__420unreachable_sentinelE,@object
	.size		_ZN34_INTERNAL_653c4c44_4_k_cu_8e410d544cuda3std3__420unreachable_sentinelE,(_ZN34_INTERNAL_653c4c44_4_k_cu_8e410d544cuda3std6ranges3__45__cpo5ssizeE - _ZN34_INTERNAL_653c4c44_4_k_cu_8e410d544cuda3std3__420unreachable_sentinelE)
_ZN34_INTERNAL_653c4c44_4_k_cu_8e410d544cuda3std3__420unreachable_sentinelE:
	.zero		1
	.type		_ZN34_INTERNAL_653c4c44_4_k_cu_8e410d544cuda3std6ranges3__45__cpo5ssizeE,@object
	.size		_ZN34_INTERNAL_653c4c44_4_k_cu_8e410d544cuda3std6ranges3__45__cpo5ssizeE,(_ZN34_INTERNAL_653c4c44_4_k_cu_8e410d546thrust24THRUST_300001_SM_1000_NS12placeholders2_8E - _ZN34_INTERNAL_653c4c44_4_k_cu_8e410d544cuda3std6ranges3__45__cpo5ssizeE)
_ZN34_INTERNAL_653c4c44_4_k_cu_8e410d544cuda3std6ranges3__45__cpo5ssizeE:
	.zero		1
	.type		_ZN34_INTERNAL_653c4c44_4_k_cu_8e410d546thrust24THRUST_300001_SM_1000_NS12placeholders2_8E,@object
	.size		_ZN34_INTERNAL_653c4c44_4_k_cu_8e410d546thrust24THRUST_300001_SM_1000_NS12placeholders2_8E,(_ZN34_INTERNAL_653c4c44_4_k_cu_8e410d544cuda3std3__45__cpo5crendE - _ZN34_INTERNAL_653c4c44_4_k_cu_8e410d546thrust24THRUST_300001_SM_1000_NS12placeholders2_8E)
_ZN34_INTERNAL_653c4c44_4_k_cu_8e410d546thrust24THRUST_300001_SM_1000_NS12placeholders2_8E:
	.zero		1
	.type		_ZN34_INTERNAL_653c4c44_4_k_cu_8e410d544cuda3std3__45__cpo5crendE,@object
	.size		_ZN34_INTERNAL_653c4c44_4_k_cu_8e410d544cuda3std3__45__cpo5crendE,(_ZN34_INTERNAL_653c4c44_4_k_cu_8e410d544cuda3std6ranges3__45__cpo4prevE - _ZN34_INTERNAL_653c4c44_4_k_cu_8e410d544cuda3std3__45__cpo5crendE)
_ZN34_INTERNAL_653c4c44_4_k_cu_8e410d544cuda3std3__45__cpo5crendE:
	.zero		1
	.type		_ZN34_INTERNAL_653c4c44_4_k_cu_8e410d544cuda3std6ranges3__45__cpo4prevE,@object
	.size		_ZN34_INTERNAL_653c4c44_4_k_cu_8e410d544cuda3std6ranges3__45__cpo4prevE,(_ZN34_INTERNAL_653c4c44_4_k_cu_8e410d544cuda3std6ranges3__45__cpo9iter_moveE - _ZN34_INTERNAL_653c4c44_4_k_cu_8e410d544cuda3std6ranges3__45__cpo4prevE)
_ZN34_INTERNAL_653c4c44_4_k_cu_8e410d544cuda3std6ranges3__45__cpo4prevE:
	.zero		1
	.type		_ZN34_INTERNAL_653c4c44_4_k_cu_8e410d544cuda3std6ranges3__45__cpo9iter_moveE,@object
	.size		_ZN34_INTERNAL_653c4c44_4_k_cu_8e410d544cuda3std6ranges3__45__cpo9iter_moveE,(_ZN34_INTERNAL_653c4c44_4_k_cu_8e410d546thrust24THRUST_300001_SM_1000_NS6system6detail10sequential3seqE - _ZN34_INTERNAL_653c4c44_4_k_cu_8e410d544cuda3std6ranges3__45__cpo9iter_moveE)
_ZN34_INTERNAL_653c4c44_4_k_cu_8e410d544cuda3std6ranges3__45__cpo9iter_moveE:
	.zero		1
	.type		_ZN34_INTERNAL_653c4c44_4_k_cu_8e410d546thrust24THRUST_300001_SM_1000_NS6system6detail10sequential3seqE,@object
	.size		_ZN34_INTERNAL_653c4c44_4_k_cu_8e410d546thrust24THRUST_300001_SM_1000_NS6system6detail10sequential3seqE,(.L_31 - _ZN34_INTERNAL_653c4c44_4_k_cu_8e410d546thrust24THRUST_300001_SM_1000_NS6system6detail10sequential3seqE)
_ZN34_INTERNAL_653c4c44_4_k_cu_8e410d546thrust24THRUST_300001_SM_1000_NS6system6detail10sequential3seqE:
	.zero		1
.L_31:


//--------------------- .nv.shared._ZN3cub18CUB_300001_SM_10006detail6reduce18DeviceReduceKernelINS2_10policy_hubIfyN4cuda3std3__44plusIfEEE10Policy1000EN6thrust24THRUST_300001_SM_1000_NS6detail15normal_iteratorINSD_10device_ptrIfEEEEyS9_fNS7_10__identityEEEvT0_PT3_T1_NS0_13GridEvenShareISN_EET2_T4_ --------------------------
	.section	.nv.shared._ZN3cub18CUB_300001_SM_10006detail6reduce18DeviceReduceKernelINS2_10policy_hubIfyN4cuda3std3__44plusIfEEE10Policy1000EN6thrust24THRUST_300001_SM_1000_NS6detail15normal_iteratorINSD_10device_ptrIfEEEEyS9_fNS7_10__identityEEEvT0_PT3_T1_NS0_13GridEvenShareISN_EET2_T4_,"aw",@nobits
	.sectionflags	@""
	.align	4
.nv.shared._ZN3cub18CUB_300001_SM_10006detail6reduce18DeviceReduceKernelINS2_10policy_hubIfyN4cuda3std3__44plusIfEEE10Policy1000EN6thrust24THRUST_300001_SM_1000_NS6detail15normal_iteratorINSD_10device_ptrIfEEEEyS9_fNS7_10__identityEEEvT0_PT3_T1_NS0_13GridEvenShareISN_EET2_T4_:
	.zero		1068


//--------------------- .nv.shared._ZN3cub18CUB_300001_SM_10006detail6reduce28DeviceReduceSingleTileKernelINS2_10policy_hubIfyN4cuda3std3__44plusIfEEE10Policy1000EN6thrust24THRUST_300001_SM_1000_NS6detail15normal_iteratorINSD_10device_ptrIfEEEEPfyS9_ffNS7_10__identityEEEvT0_T1_T2_T3_T4_T6_ --------------------------
	.section	.nv.shared._ZN3cub18CUB_300001_SM_10006detail6reduce28DeviceReduceSingleTileKernelINS2_10policy_hubIfyN4cuda3std3__44plusIfEEE10Policy1000EN6thrust24THRUST_300001_SM_1000_NS6detail15normal_iteratorINSD_10device_ptrIfEEEEPfyS9_ffNS7_10__identityEEEvT0_T1_T2_T3_T4_T6_,"aw",@nobits
	.sectionflags	@""
	.align	4
.nv.shared._ZN3cub18CUB_300001_SM_10006detail6reduce28DeviceReduceSingleTileKernelINS2_10policy_hubIfyN4cuda3std3__44plusIfEEE10Policy1000EN6thrust24THRUST_300001_SM_1000_NS6detail15normal_iteratorINSD_10device_ptrIfEEEEPfyS9_ffNS7_10__identityEEEvT0_T1_T2_T3_T4_T6_:
	.zero		1068


//--------------------- .nv.shared._ZN3cub18CUB_300001_SM_10006detail6reduce28DeviceReduceSingleTileKernelINS2_10policy_hubIfjN4cuda3std3__44plusIfEEE10Policy1000EPfSC_iS9_ffNS7_10__identityEEEvT0_T1_T2_T3_T4_T6_ --------------------------
	.section	.nv.shared._ZN3cub18CUB_300001_SM_10006detail6reduce28DeviceReduceSingleTileKernelINS2_10policy_hubIfjN4cuda3std3__44plusIfEEE10Policy1000EPfSC_iS9_ffNS7_10__identityEEEvT0_T1_T2_T3_T4_T6_,"aw",@nobits
	.sectionflags	@""
	.align	4
.nv.shared._ZN3cub18CUB_300001_SM_10006detail6reduce28DeviceReduceSingleTileKernelINS2_10policy_hubIfjN4cuda3std3__44plusIfEEE10Policy1000EPfSC_iS9_ffNS7_10__identityEEEvT0_T1_T2_T3_T4_T6_:
	.zero		1108


//--------------------- .nv.shared._ZN3cub18CUB_300001_SM_10006detail6reduce18DeviceReduceKernelINS2_10policy_hubIfjN4cuda3std3__44plusIfEEE10Policy1000EN6thrust24THRUST_300001_SM_1000_NS6detail15normal_iteratorINSD_10device_ptrIfEEEEjS9_fNS7_10__identityEEEvT0_PT3_T1_NS0_13GridEvenShareISN_EET2_T4_ --------------------------
	.section	.nv.shared._ZN3cub18CUB_300001_SM_10006detail6reduce18DeviceReduceKernelINS2_10policy_hubIfjN4cuda3std3__44plusIfEEE10Policy1000EN6thrust24THRUST_300001_SM_1000_NS6detail15normal_iteratorINSD_10device_ptrIfEEEEjS9_fNS7_10__identityEEEvT0_PT3_T1_NS0_13GridEvenShareISN_EET2_T4_,"aw",@nobits
	.sectionflags	@""
	.align	4
.nv.shared._ZN3cub18CUB_300001_SM_10006detail6reduce18DeviceReduceKernelINS2_10policy_hubIfjN4cuda3std3__44plusIfEEE10Policy1000EN6thrust24THRUST_300001_SM_1000_NS6detail15normal_iteratorINSD_10device_ptrIfEEEEjS9_fNS7_10__identityEEEvT0_PT3_T1_NS0_13GridEvenShareISN_EET2_T4_:
	.zero		1108


//--------------------- .nv.shared._ZN3cub18CUB_300001_SM_10006detail6reduce28DeviceReduceSingleTileKernelINS2_10policy_hubIfjN4cuda3std3__44plusIfEEE10Policy1000EN6thrust24THRUST_300001_SM_1000_NS6detail15normal_iteratorINSD_10device_ptrIfEEEEPfjS9_ffNS7_10__identityEEEvT0_T1_T2_T3_T4_T6_ --------------------------
	.section	.nv.shared._ZN3cub18CUB_300001_SM_10006detail6reduce28DeviceReduceSingleTileKernelINS2_10policy_hubIfjN4cuda3std3__44plusIfEEE10Policy1000EN6thrust24THRUST_300001_SM_1000_NS6detail15normal_iteratorINSD_10device_ptrIfEEEEPfjS9_ffNS7_10__identityEEEvT0_T1_T2_T3_T4_T6_,"aw",@nobits
	.sectionflags	@""
	.align	4
.nv.shared._ZN3cub18CUB_300001_SM_10006detail6reduce28DeviceReduceSingleTileKernelINS2_10policy_hubIfjN4cuda3std3__44plusIfEEE10Policy1000EN6thrust24THRUST_300001_SM_1000_NS6detail15normal_iteratorINSD_10device_ptrIfEEEEPfjS9_ffNS7_10__identityEEEvT0_T1_T2_T3_T4_T6_:
	.zero		1108


//--------------------- .nv.constant0._ZN3cub18CUB_300001_SM_10006detail6reduce28DeviceReduceSingleTileKernelINS2_10policy_hubIfyN4cuda3std3__44plusIfEEE10Policy1000EPfSC_iS9_ffNS7_10__identityEEEvT0_T1_T2_T3_T4_T6_ --------------------------
	.section	.nv.constant0._ZN3cub18CUB_300001_SM_10006detail6reduce28DeviceReduceSingleTileKernelINS2_10policy_hubIfyN4cuda3std3__44plusIfEEE10Policy1000EPfSC_iS9_ffNS7_10__identityEEEvT0_T1_T2_T3_T4_T6_,"a",@progbits
	.sectionflags	@""
	.align	4
.nv.constant0._ZN3cub18CUB_300001_SM_10006detail6reduce28DeviceReduceSingleTileKernelINS2_10policy_hubIfyN4cuda3std3__44plusIfEEE10Policy1000EPfSC_iS9_ffNS7_10__identityEEEvT0_T1_T2_T3_T4_T6_:
	.zero		925


//--------------------- .nv.constant0._ZN3cub18CUB_300001_SM_10006detail6reduce18DeviceReduceKernelINS2_10policy_hubIfyN4cuda3std3__44plusIfEEE10Policy1000EN6thrust24THRUST_300001_SM_1000_NS6detail15normal_iteratorINSD_10device_ptrIfEEEEyS9_fNS7_10__identityEEEvT0_PT3_T1_NS0_13GridEvenShareISN_EET2_T4_ --------------------------
	.section	.nv.constant0._ZN3cub18CUB_300001_SM_10006detail6reduce18DeviceReduceKernelINS2_10policy_hubIfyN4cuda3std3__44plusIfEEE10Policy1000EN6thrust24THRUST_300001_SM_1000_NS6detail15normal_iteratorINSD_10device_ptrIfEEEEyS9_fNS7_10__identityEEEvT0_PT3_T1_NS0_13GridEvenShareISN_EET2_T4_,"a",@progbits
	.sectionflags	@""
	.align	4
.nv.constant0._ZN3cub18CUB_300001_SM_10006detail6reduce18DeviceReduceKernelINS2_10policy_hubIfyN4cuda3std3__44plusIfEEE10Policy1000EN6thrust24THRUST_300001_SM_1000_NS6detail15normal_iteratorINSD_10device_ptrIfEEEEyS9_fNS7_10__identityEEEvT0_PT3_T1_NS0_13GridEvenShareISN_EET2_T4_:
	.zero		994


//--------------------- .nv.constant0._ZN3cub18CUB_300001_SM_10006detail6reduce28DeviceReduceSingleTileKernelINS2_10policy_hubIfyN4cuda3std3__44plusIfEEE10Policy1000EN6thrust24THRUST_300001_SM_1000_NS6detail15normal_iteratorINSD_10device_ptrIfEEEEPfyS9_ffNS7_10__identityEEEvT0_T1_T2_T3_T4_T6_ --------------------------
	.section	.nv.constant0._ZN3cub18CUB_300001_SM_10006detail6reduce28DeviceReduceSingleTileKernelINS2_10policy_hubIfyN4cuda3std3__44plusIfEEE10Policy1000EN6thrust24THRUST_300001_SM_1000_NS6detail15normal_iteratorINSD_10device_ptrIfEEEEPfyS9_ffNS7_10__identityEEEvT0_T1_T2_T3_T4_T6_,"a",@progbits
	.sectionflags	@""
	.align	4
.nv.constant0._ZN3cub18CUB_300001_SM_10006detail6reduce28DeviceReduceSingleTileKernelINS2_10policy_hubIfyN4cuda3std3__44plusIfEEE10Policy1000EN6thrust24THRUST_300001_SM_1000_NS6detail15normal_iteratorINSD_10device_ptrIfEEEEPfyS9_ffNS7_10__identityEEEvT0_T1_T2_T3_T4_T6_:
	.zero		929


//--------------------- .nv.constant0._ZN3cub18CUB_300001_SM_10006detail6reduce28DeviceReduceSingleTileKernelINS2_10policy_hubIfjN4cuda3std3__44plusIfEEE10Policy1000EPfSC_iS9_ffNS7_10__identityEEEvT0_T1_T2_T3_T4_T6_ --------------------------
	.section	.nv.constant0._ZN3cub18CUB_300001_SM_10006detail6reduce28DeviceReduceSingleTileKernelINS2_10policy_hubIfjN4cuda3std3__44plusIfEEE10Policy1000EPfSC_iS9_ffNS7_10__identityEEEvT0_T1_T2_T3_T4_T6_,"a",@progbits
	.sectionflags	@""
	.align	4
.nv.constant0._ZN3cub18CUB_300001_SM_10006detail6reduce28DeviceReduceSingleTileKernelINS2_10policy_hubIfjN4cuda3std3__44plusIfEEE10Policy1000EPfSC_iS9_ffNS7_10__identityEEEvT0_T1_T2_T3_T4_T6_:
	.zero		925


//--------------------- .nv.constant0._ZN3cub18CUB_300001_SM_10006detail6reduce18DeviceReduceKernelINS2_10policy_hubIfjN4cuda3std3__44plusIfEEE10Policy1000EN6thrust24THRUST_300001_SM_1000_NS6detail15normal_iteratorINSD_10device_ptrIfEEEEjS9_fNS7_10__identityEEEvT0_PT3_T1_NS0_13GridEvenShareISN_EET2_T4_ --------------------------
	.section	.nv.constant0._ZN3cub18CUB_300001_SM_10006detail6reduce18DeviceReduceKernelINS2_10policy_hubIfjN4cuda3std3__44plusIfEEE10Policy1000EN6thrust24THRUST_300001_SM_1000_NS6detail15normal_iteratorINSD_10device_ptrIfEEEEjS9_fNS7_10__identityEEEvT0_PT3_T1_NS0_13GridEvenShareISN_EET2_T4_,"a",@progbits
	.sectionflags	@""
	.align	4
.nv.constant0._ZN3cub18CUB_300001_SM_10006detail6reduce18DeviceReduceKernelINS2_10policy_hubIfjN4cuda3std3__44plusIfEEE10Policy1000EN6thrust24THRUST_300001_SM_1000_NS6detail15normal_iteratorINSD_10device_ptrIfEEEEjS9_fNS7_10__identityEEEvT0_PT3_T1_NS0_13GridEvenShareISN_EET2_T4_:
	.zero		958


//--------------------- .nv.constant0._ZN3cub18CUB_300001_SM_10006detail6reduce28DeviceReduceSingleTileKernelINS2_10policy_hubIfjN4cuda3std3__44plusIfEEE10Policy1000EN6thrust24THRUST_300001_SM_1000_NS6detail15normal_iteratorINSD_10device_ptrIfEEEEPfjS9_ffNS7_10__identityEEEvT0_T1_T2_T3_T4_T6_ --------------------------
	.section	.nv.constant0._ZN3cub18CUB_300001_SM_10006detail6reduce28DeviceReduceSingleTileKernelINS2_10policy_hubIfjN4cuda3std3__44plusIfEEE10Policy1000EN6thrust24THRUST_300001_SM_1000_NS6detail15normal_iteratorINSD_10device_ptrIfEEEEPfjS9_ffNS7_10__identityEEEvT0_T1_T2_T3_T4_T6_,"a",@progbits
	.sectionflags	@""
	.align	4
.nv.constant0._ZN3cub18CUB_300001_SM_10006detail6reduce28DeviceReduceSingleTileKernelINS2_10policy_hubIfjN4cuda3std3__44plusIfEEE10Policy1000EN6thrust24THRUST_300001_SM_1000_NS6detail15normal_iteratorINSD_10device_ptrIfEEEEPfjS9_ffNS7_10__identityEEEvT0_T1_T2_T3_T4_T6_:
	.zero		925


//--------------------- .nv.constant0._ZN3cub18CUB_300001_SM_10006detail8for_each13static_kernelINS2_12policy_hub_t12policy_500_tEmN6thrust24THRUST_300001_SM_1000_NS8cuda_cub20__uninitialized_fill7functorINS7_10device_ptrIfEEfEEEEvT0_T1_ --------------------------
	.section	.nv.constant0._ZN3cub18CUB_300001_SM_10006detail8for_each13static_kernelINS2_12policy_hub_t12policy_500_tEmN6thrust24THRUST_300001_SM_1000_NS8cuda_cub20__uninitialized_fill7functorINS7_10device_ptrIfEEfEEEEvT0_T1_,"a",@progbits
	.sectionflags	@""
	.align	4
.nv.constant0._ZN3cub18CUB_300001_SM_10006detail8for_each13static_kernelINS2_12policy_hub_t12policy_500_tEmN6thrust24THRUST_300001_SM_1000_NS8cuda_cub20__uninitialized_fill7functorINS7_10device_ptrIfEEfEEEEvT0_T1_:
	.zero		920


//--------------------- .nv.constant0._ZN3cub18CUB_300001_SM_10006detail11EmptyKernelIvEEvv --------------------------
	.section	.nv.constant0._ZN3cub18CUB_300001_SM_10006detail11EmptyKernelIvEEvv,"a",@progbits
	.sectionflags	@""
	.align	4
.nv.constant0._ZN3cub18CUB_300001_SM_10006detail11EmptyKernelIvEEvv:
	.zero		896


//--------------------- .nv.constant0._Z6parityPjPf --------------------------
	.section	.nv.constant0._Z6parityPjPf,"a",@progbits
	.sectionflags	@""
	.align	4
.nv.constant0._Z6parityPjPf:
	.zero		912


//--------------------- SYMBOLS --------------------------

	.type		.nv.reservedSmem.offset0,@object
	.size		.nv.reservedSmem.offset0,0x4
	.type		.nv.reservedSmem.cap,@object
	.size		.nv.reservedSmem.cap,0x4
